	.target	sm_90a

	.elftype	@"ET_EXEC"


//--------------------- .note.nv.tkinfo           --------------------------
	.section	.note.nv.tkinfo,"",@"SHT_NOTE"
	.sectionflags	@"SHF_NOTE_NV_TKINFO"
	.tkinfo
        /*0018*/ 	.word	0x00000002
        /*0030*/ 	.string	""
        /*0030*/ 	.string	"ptxas"
        /*0030*/ 	.string	"Cuda compilation tools, release 13.0, V13.0.88"
        /*0030*/ 	.string	"Build cuda_13.0.r13.0/compiler.36424714_0"
        /*0030*/ 	.string	"-v  -suppress-debug-info  -lineinfo  -arch sm_90a "



//--------------------- .note.nv.cuinfo           --------------------------
	.section	.note.nv.cuinfo,"",@"SHT_NOTE"
	.sectionflags	@"SHF_NOTE_NV_CUINFO"
        /*0018*/ 	.short	0x0002
        /*001a*/ 	.short	0x005a
        /*001c*/ 	.short	0x0082
	.zero		2


//--------------------- .nv.info                  --------------------------
	.section	.nv.info,"",@"SHT_CUDA_INFO"
	.align	4


	//----- nvinfo : EIATTR_REGCOUNT
	.align		4
        /*0000*/ 	.byte	0x04, 0x2f
        /*0002*/ 	.short	(.L_1 - .L_0)
	.align		4
.L_0:
        /*0004*/ 	.word	index@(matmul_kernel)
        /*0008*/ 	.word	0x00000020


	//----- nvinfo : EIATTR_FRAME_SIZE
	.align		4
.L_1:
        /*000c*/ 	.byte	0x04, 0x11
        /*000e*/ 	.short	(.L_3 - .L_2)
	.align		4
.L_2:
        /*0010*/ 	.word	index@(matmul_kernel)
        /*0014*/ 	.word	0x00002a38


	//----- nvinfo : EIATTR_MIN_STACK_SIZE
	.align		4
.L_3:
        /*0018*/ 	.byte	0x04, 0x12
        /*001a*/ 	.short	(.L_5 - .L_4)
	.align		4
.L_4:
        /*001c*/ 	.word	index@(matmul_kernel)
        /*0020*/ 	.word	0x00002a38
.L_5:


//--------------------- .nv.compat                --------------------------
	.section	.nv.compat,"",@"SHT_CUDA_COMPAT_INFO"
	.align	4
        /*0000*/ 	.byte	0x02, 0x09, 0x01, 0x00, 0x02, 0x02, 0x01, 0x00, 0x02, 0x05, 0x05, 0x00, 0x03, 0x07, 0x01, 0x01
        /*0010*/ 	.byte	0x02, 0x03, 0x00, 0x00, 0x02, 0x06, 0x01, 0x00, 0x04, 0x0b, 0x08, 0x00, 0x00, 0x00, 0x00, 0x00
        /*0020*/ 	.byte	0x00, 0x00, 0x00, 0x00


//--------------------- .nv.info.matmul_kernel    --------------------------
	.section	.nv.info.matmul_kernel,"",@"SHT_CUDA_INFO"
	.sectionflags	@""
	.align	4


	//----- nvinfo : EIATTR_CUDA_API_VERSION
	.align		4
        /*0000*/ 	.byte	0x04, 0x37
        /*0002*/ 	.short	(.L_7 - .L_6)
.L_6:
        /*0004*/ 	.word	0x00000082


	//----- nvinfo : EIATTR_KPARAM_INFO
	.align		4
.L_7:
        /*0008*/ 	.byte	0x04, 0x17
        /*000a*/ 	.short	(.L_9 - .L_8)
.L_8:
        /*000c*/ 	.word	0x00000000
        /*0010*/ 	.short	0x000d
        /*0012*/ 	.short	0x0048
        /*0014*/ 	.byte	0x00, 0xf4, 0x21, 0x00


	//----- nvinfo : EIATTR_KPARAM_INFO
	.align		4
.L_9:
        /*0018*/ 	.byte	0x04, 0x17
        /*001a*/ 	.short	(.L_11 - .L_10)
.L_10:
        /*001c*/ 	.word	0x00000000
        /*0020*/ 	.short	0x000c
        /*0022*/ 	.short	0x0040
        /*0024*/ 	.byte	0x00, 0xf4, 0x21, 0x00


	//----- nvinfo : EIATTR_KPARAM_INFO
	.align		4
.L_11:
        /*0028*/ 	.byte	0x04, 0x17
        /*002a*/ 	.short	(.L_13 - .L_12)
.L_12:
        /*002c*/ 	.word	0x00000000
        /*0030*/ 	.short	0x000b
        /*0032*/ 	.short	0x0038
        /*0034*/ 	.byte	0x00, 0xf0, 0x11, 0x00


	//----- nvinfo : EIATTR_KPARAM_INFO
	.align		4
.L_13:
        /*0038*/ 	.byte	0x04, 0x17
        /*003a*/ 	.short	(.L_15 - .L_14)
.L_14:
        /*003c*/ 	.word	0x00000000
        /*0040*/ 	.short	0x000a
        /*0042*/ 	.short	0x0034
        /*0044*/ 	.byte	0x00, 0xf0, 0x11, 0x00


	//----- nvinfo : EIATTR_KPARAM_INFO
	.align		4
.L_15:
        /*0048*/ 	.byte	0x04, 0x17
        /*004a*/ 	.short	(.L_17 - .L_16)
.L_16:
        /*004c*/ 	.word	0x00000000
        /*0050*/ 	.short	0x0009
        /*0052*/ 	.short	0x0030
        /*0054*/ 	.byte	0x00, 0xf0, 0x11, 0x00


	//----- nvinfo : EIATTR_KPARAM_INFO
	.align		4
.L_17:
        /*0058*/ 	.byte	0x04, 0x17
        /*005a*/ 	.short	(.L_19 - .L_18)
.L_18:
        /*005c*/ 	.word	0x00000000
        /*0060*/ 	.short	0x0008
        /*0062*/ 	.short	0x002c
        /*0064*/ 	.byte	0x00, 0xf0, 0x11, 0x00


	//----- nvinfo : EIATTR_KPARAM_INFO
	.align		4
.L_19:
        /*0068*/ 	.byte	0x04, 0x17
        /*006a*/ 	.short	(.L_21 - .L_20)
.L_20:
        /*006c*/ 	.word	0x00000000
        /*0070*/ 	.short	0x0007
        /*0072*/ 	.short	0x0028
        /*0074*/ 	.byte	0x00, 0xf0, 0x11, 0x00


	//----- nvinfo : EIATTR_KPARAM_INFO
	.align		4
.L_21:
        /*0078*/ 	.byte	0x04, 0x17
        /*007a*/ 	.short	(.L_23 - .L_22)
.L_22:
        /*007c*/ 	.word	0x00000000
        /*0080*/ 	.short	0x0006
        /*0082*/ 	.short	0x0024
        /*0084*/ 	.byte	0x00, 0xf0, 0x11, 0x00


	//----- nvinfo : EIATTR_KPARAM_INFO
	.align		4
.L_23:
        /*0088*/ 	.byte	0x04, 0x17
        /*008a*/ 	.short	(.L_25 - .L_24)
.L_24:
        /*008c*/ 	.word	0x00000000
        /*0090*/ 	.short	0x0005
        /*0092*/ 	.short	0x0020
        /*0094*/ 	.byte	0x00, 0xf0, 0x11, 0x00


	//----- nvinfo : EIATTR_KPARAM_INFO
	.align		4
.L_25:
        /*0098*/ 	.byte	0x04, 0x17
        /*009a*/ 	.short	(.L_27 - .L_26)
.L_26:
        /*009c*/ 	.word	0x00000000
        /*00a0*/ 	.short	0x0004
        /*00a2*/ 	.short	0x001c
        /*00a4*/ 	.byte	0x00, 0xf0, 0x11, 0x00


	//----- nvinfo : EIATTR_KPARAM_INFO
	.align		4
.L_27:
        /*00a8*/ 	.byte	0x04, 0x17
        /*00aa*/ 	.short	(.L_29 - .L_28)
.L_28:
        /*00ac*/ 	.word	0x00000000
        /*00b0*/ 	.short	0x0003
        /*00b2*/ 	.short	0x0018
        /*00b4*/ 	.byte	0x00, 0xf0, 0x11, 0x00


	//----- nvinfo : EIATTR_KPARAM_INFO
	.align		4
.L_29:
        /*00b8*/ 	.byte	0x04, 0x17
        /*00ba*/ 	.short	(.L_31 - .L_30)
.L_30:
        /*00bc*/ 	.word	0x00000000
        /*00c0*/ 	.short	0x0002
        /*00c2*/ 	.short	0x0010
        /*00c4*/ 	.byte	0x00, 0xf4, 0x21, 0x00


	//----- nvinfo : EIATTR_KPARAM_INFO
	.align		4
.L_31:
        /*00c8*/ 	.byte	0x04, 0x17
        /*00ca*/ 	.short	(.L_33 - .L_32)
.L_32:
        /*00cc*/ 	.word	0x00000000
        /*00d0*/ 	.short	0x0001
        /*00d2*/ 	.short	0x0008
        /*00d4*/ 	.byte	0x00, 0xf4, 0x21, 0x00


	//----- nvinfo : EIATTR_KPARAM_INFO
	.align		4
.L_33:
        /*00d8*/ 	.byte	0x04, 0x17
        /*00da*/ 	.short	(.L_35 - .L_34)
.L_34:
        /*00dc*/ 	.word	0x00000000
        /*00e0*/ 	.short	0x0000
        /*00e2*/ 	.short	0x0000
        /*00e4*/ 	.byte	0x00, 0xf4, 0x21, 0x00


	//----- nvinfo : EIATTR_SPARSE_MMA_MASK
	.align		4
.L_35:
        /*00e8*/ 	.byte	0x03, 0x50
        /*00ea*/ 	.short	0x0000


	//----- nvinfo : EIATTR_MAXREG_COUNT
	.align		4
        /*00ec*/ 	.byte	0x03, 0x1b
        /*00ee*/ 	.short	0x00ff


	//----- nvinfo : EIATTR_NUM_BARRIERS
	.align		4
        /*00f0*/ 	.byte	0x02, 0x4c
        /*00f2*/ 	.byte	0x01
	.zero		1


	//----- nvinfo : EIATTR_ANNOTATIONS
	.align		4
        /*00f4*/ 	.byte	0x04, 0x55
        /*00f6*/ 	.short	(.L_37 - .L_36)


	//   ....[0]....
.L_36:
        /*00f8*/ 	.word	0x00000001
        /*00fc*/ 	.byte	0x30, 0x05, 0x00, 0x00, 0x01, 0x00, 0x00, 0x00, 0x90, 0x06, 0x00, 0x00, 0x01, 0x00, 0x00, 0x00
        /* <DEDUP_REMOVED lines=1836> */
        /*73cc*/ 	.byte	0xf0, 0xd7, 0x02, 0x00, 0x01, 0x00, 0x00, 0x00, 0x10, 0xd8, 0x02, 0x00


	//----- nvinfo : EIATTR_MERCURY_ISA_VERSION
	.align		4
.L_37:
        /*73d8*/ 	.byte	0x03, 0x5f
        /*73da*/ 	.short	0x0101


	//----- nvinfo : EIATTR_EXIT_INSTR_OFFSETS
	.align		4
        /*73dc*/ 	.byte	0x04, 0x1c
        /*73de*/ 	.short	(.L_39 - .L_38)


	//   ....[0]....
.L_38:
        /*73e0*/ 	.word	0x00066c50


	//   ....[1]....
        /*73e4*/ 	.word	0x00066c80


	//----- nvinfo : EIATTR_REQNTID
	.align		4
.L_39:
        /*73e8*/ 	.byte	0x04, 0x10
        /*73ea*/ 	.short	(.L_41 - .L_40)
.L_40:
        /*73ec*/ 	.word	0x00000040
        /*73f0*/ 	.word	0x00000001
        /*73f4*/ 	.word	0x00000001


	//----- nvinfo : EIATTR_CBANK_PARAM_SIZE
	.align		4
.L_41:
        /*73f8*/ 	.byte	0x03, 0x19
        /*73fa*/ 	.short	0x0050


	//----- nvinfo : EIATTR_PARAM_CBANK
	.align		4
        /*73fc*/ 	.byte	0x04, 0x0a
        /*73fe*/ 	.short	(.L_43 - .L_42)
	.align		4
.L_42:
        /*7400*/ 	.word	index@(.nv.constant0.matmul_kernel)
        /*7404*/ 	.short	0x0210
        /*7406*/ 	.short	0x0050


	//----- nvinfo : EIATTR_SW_WAR
	.align		4
.L_43:
        /*7408*/ 	.byte	0x04, 0x36
        /*740a*/ 	.short	(.L_45 - .L_44)
.L_44:
        /*740c*/ 	.word	0x00000008
.L_45:


//--------------------- .nv.callgraph             --------------------------
	.section	.nv.callgraph,"",@"SHT_CUDA_CALLGRAPH"
	.align	4
	.sectionentsize	8
	.align		4
        /*0000*/ 	.word	0x00000000
	.align		4
        /*0004*/ 	.word	0xffffffff
	.align		4
        /*0008*/ 	.word	0x00000000
	.align		4
        /*000c*/ 	.word	0xfffffffe
	.align		4
        /*0010*/ 	.word	0x00000000
	.align		4
        /*0014*/ 	.word	0xfffffffd
	.align		4
        /*0018*/ 	.word	0x00000000
	.align		4
        /*001c*/ 	.word	0xfffffffc


//--------------------- .text.matmul_kernel       --------------------------
	.section	.text.matmul_kernel,"ax",@progbits
	.align	128
        .global         matmul_kernel
        .type           matmul_kernel,@function
        .size           matmul_kernel,(.L_x_4 - matmul_kernel)
        .other          matmul_kernel,@"STO_CUDA_ENTRY STV_DEFAULT"
matmul_kernel:
.text.matmul_kernel:
[----:B------:R-:W0:Y:S08]  /*0000*/  LDC R1, c[0x0][0x28] ;  /* 0x00000a00ff017b82 */ /* 0x000e300000000800 */
[----:B------:R-:W1:Y:S01]  /*0010*/  LDC.64 R6, c[0x0][0x228] ;  /* 0x00008a00ff067b82 */ /* 0x000e620000000a00 */
[----:B------:R-:W2:Y:S01]  /*0020*/  S2R R14, SR_TID.X ;  /* 0x00000000000e7919 */ /* 0x000ea20000002100 */
[----:B0-----:R-:W-:Y:S01]  /*0030*/  VIADD R1, R1, 0xffffd5c8 ;  /* 0xffffd5c801017836 */ /* 0x001fe20000000000 */
[----:B------:R-:W-:Y:S01]  /*0040*/  UMOV UR4, 0x400 ;  /* 0x0000040000047882 */ /* 0x000fe20000000000 */
[----:B------:R-:W-:-:S04]  /*0050*/  ULDC.64 UR10, c[0x0][0x208] ;  /* 0x00008200000a7ab9 */ /* 0x000fc80000000a00 */
[----:B------:R-:W0:Y:S01]  /*0060*/  S2UR UR5, SR_CgaCtaId ;  /* 0x00000000000579c3 */ /* 0x000e220000008800 */
[----:B-1----:R-:W-:-:S05]  /*0070*/  VIADD R0, R7, 0x1ff ;  /* 0x000001ff07007836 */ /* 0x002fca0000000000 */
[----:B------:R-:W-:Y:S01]  /*0080*/  SHF.R.S32.HI R3, RZ, 0x1f, R0 ;  /* 0x0000001fff037819 */ /* 0x000fe20000011400 */
[----:B0-----:R-:W-:-:S03]  /*0090*/  ULEA UR5, UR5, UR4, 0x18 ;  /* 0x0000000405057291 */ /* 0x001fc6000f8ec03f */
[----:B------:R-:W-:-:S04]  /*00a0*/  LEA.HI R3, R3, R0, RZ, 0x9 ;  /* 0x0000000003037211 */ /* 0x000fc800078f48ff */
[----:B------:R-:W-:Y:S02]  /*00b0*/  SHF.R.S32.HI R0, RZ, 0x9, R3 ;  /* 0x00000009ff007819 */ /* 0x000fe40000011403 */
[----:B------:R-:W0:Y:S03]  /*00c0*/  S2R R3, SR_CTAID.X ;  /* 0x0000000000037919 */ /* 0x000e260000002500 */
[----:B------:R-:W-:-:S05]  /*00d0*/  IMAD.SHL.U32 R0, R0, 0x8, RZ ;  /* 0x0000000800007824 */ /* 0x000fca00078e00ff */
[-C--:B------:R-:W-:Y:S02]  /*00e0*/  IABS R9, R0.reuse ;  /* 0x0000000000097213 */ /* 0x080fe40000000000 */
[----:B------:R-:W-:Y:S02]  /*00f0*/  IABS R12, R0 ;  /* 0x00000000000c7213 */ /* 0x000fe40000000000 */
[----:B------:R-:W1:Y:S08]  /*0100*/  I2F.RP R2, R9 ;  /* 0x0000000900027306 */ /* 0x000e700000209400 */
[----:B-1----:R-:W1:Y:S01]  /*0110*/  MUFU.RCP R2, R2 ;  /* 0x0000000200027308 */ /* 0x002e620000001000 */
[----:B0-----:R-:W-:Y:S01]  /*0120*/  IABS R10, R3 ;  /* 0x00000003000a7213 */ /* 0x001fe20000000000 */
[----:B-1----:R-:W-:-:S02]  /*0130*/  VIADD R4, R2, 0xffffffe ;  /* 0x0ffffffe02047836 */ /* 0x002fc40000000000 */
[----:B------:R-:W-:-:S04]  /*0140*/  IMAD.MOV R2, RZ, RZ, -R12 ;  /* 0x000000ffff027224 */ /* 0x000fc800078e0a0c */
[----:B------:R0:W1:Y:S02]  /*0150*/  F2I.FTZ.U32.TRUNC.NTZ R5, R4 ;  /* 0x0000000400057305 */ /* 0x000064000021f000 */
[----:B0-----:R-:W-:Y:S02]  /*0160*/  IMAD.MOV.U32 R4, RZ, RZ, RZ ;  /* 0x000000ffff047224 */ /* 0x001fe400078e00ff */
[----:B-1----:R-:W-:-:S04]  /*0170*/  IMAD.MOV R8, RZ, RZ, -R5 ;  /* 0x000000ffff087224 */ /* 0x002fc800078e0a05 */
[----:B------:R-:W-:Y:S02]  /*0180*/  IMAD R11, R8, R9, RZ ;  /* 0x00000009080b7224 */ /* 0x000fe400078e02ff */
[----:B------:R-:W-:Y:S02]  /*0190*/  IMAD.MOV.U32 R8, RZ, RZ, R10 ;  /* 0x000000ffff087224 */ /* 0x000fe400078e000a */
[----:B------:R-:W-:-:S06]  /*01a0*/  IMAD.HI.U32 R5, R5, R11, R4 ;  /* 0x0000000b05057227 */ /* 0x000fcc00078e0004 */
[----:B------:R-:W-:-:S04]  /*01b0*/  IMAD.HI.U32 R5, R5, R8, RZ ;  /* 0x0000000805057227 */ /* 0x000fc800078e00ff */
[----:B------:R-:W-:-:S05]  /*01c0*/  IMAD R2, R5, R2, R8 ;  /* 0x0000000205027224 */ /* 0x000fca00078e0208 */
[----:B------:R-:W-:-:S13]  /*01d0*/  ISETP.GT.U32.AND P1, PT, R9, R2, PT ;  /* 0x000000020900720c */ /* 0x000fda0003f24070 */
[----:B------:R-:W-:Y:S02]  /*01e0*/  @!P1 IMAD.IADD R2, R2, 0x1, -R9 ;  /* 0x0000000102029824 */ /* 0x000fe400078e0a09 */
[----:B------:R-:W-:Y:S01]  /*01f0*/  @!P1 VIADD R5, R5, 0x1 ;  /* 0x0000000105059836 */ /* 0x000fe20000000000 */
[----:B------:R-:W-:Y:S02]  /*0200*/  ISETP.NE.AND P1, PT, R0, RZ, PT ;  /* 0x000000ff0000720c */ /* 0x000fe40003f25270 */
[----:B------:R-:W-:Y:S02]  /*0210*/  ISETP.GE.U32.AND P0, PT, R2, R9, PT ;  /* 0x000000090200720c */ /* 0x000fe40003f06070 */
[----:B------:R-:W-:-:S04]  /*0220*/  LOP3.LUT R2, R3, R0, RZ, 0x3c, !PT ;  /* 0x0000000003027212 */ /* 0x000fc800078e3cff */
[----:B------:R-:W-:Y:S01]  /*0230*/  ISETP.GE.AND P2, PT, R2, RZ, PT ;  /* 0x000000ff0200720c */ /* 0x000fe20003f46270 */
[----:B------:R-:W-:-:S06]  /*0240*/  VIADD R2, R6, 0xf ;  /* 0x0000000f06027836 */ /* 0x000fcc0000000000 */
[----:B------:R-:W-:-:S04]  /*0250*/  @P0 VIADD R5, R5, 0x1 ;  /* 0x0000000105050836 */ /* 0x000fc80000000000 */
[----:B------:R-:W-:Y:S01]  /*0260*/  IMAD.MOV.U32 R4, RZ, RZ, R5 ;  /* 0x000000ffff047224 */ /* 0x000fe200078e0005 */
[----:B------:R-:W-:-:S03]  /*0270*/  SHF.R.S32.HI R5, RZ, 0x1f, R2 ;  /* 0x0000001fff057819 */ /* 0x000fc60000011402 */
[----:B------:R-:W-:Y:S01]  /*0280*/  @!P2 IMAD.MOV R4, RZ, RZ, -R4 ;  /* 0x000000ffff04a224 */ /* 0x000fe200078e0a04 */
[----:B------:R-:W-:Y:S02]  /*0290*/  @!P1 LOP3.LUT R4, RZ, R0, RZ, 0x33, !PT ;  /* 0x00000000ff049212 */ /* 0x000fe400078e33ff */
[----:B------:R-:W-:-:S03]  /*02a0*/  LEA.HI R5, R5, R2, RZ, 0x4 ;  /* 0x0000000205057211 */ /* 0x000fc600078f20ff */
[----:B------:R-:W-:Y:S02]  /*02b0*/  IMAD.SHL.U32 R2, R4, 0x8, RZ ;  /* 0x0000000804027824 */ /* 0x000fe400078e00ff */
[----:B------:R-:W-:-:S03]  /*02c0*/  IMAD.MOV R4, RZ, RZ, -R4 ;  /* 0x000000ffff047224 */ /* 0x000fc600078e0a04 */
[----:B------:R-:W-:Y:S01]  /*02d0*/  LEA.HI.SX32 R5, R5, -R2, 0x1c ;  /* 0x8000000205057211 */ /* 0x000fe200078fe2ff */
[----:B------:R-:W-:Y:S02]  /*02e0*/  IMAD R13, R0, R4, R3 ;  /* 0x00000004000d7224 */ /* 0x000fe400078e0203 */
[----:B------:R-:W-:Y:S01]  /*02f0*/  IMAD.MOV.U32 R4, RZ, RZ, RZ ;  /* 0x000000ffff047224 */ /* 0x000fe200078e00ff */
[----:B------:R-:W-:-:S04]  /*0300*/  VIMNMX R8, R5, 0x8, PT ;  /* 0x0000000805087848 */ /* 0x000fc80003fe0100 */
[-C--:B------:R-:W-:Y:S02]  /*0310*/  IABS R10, R8.reuse ;  /* 0x00000008000a7213 */ /* 0x080fe40000000000 */
[----:B------:R-:W-:Y:S02]  /*0320*/  IABS R0, R8 ;  /* 0x0000000800007213 */ /* 0x000fe40000000000 */
[----:B------:R-:W0:Y:S08]  /*0330*/  I2F.RP R9, R10 ;  /* 0x0000000a00097306 */ /* 0x000e300000209400 */
[----:B0-----:R-:W0:Y:S02]  /*0340*/  MUFU.RCP R9, R9 ;  /* 0x0000000900097308 */ /* 0x001e240000001000 */
[----:B0-----:R-:W-:-:S06]  /*0350*/  VIADD R5, R9, 0xffffffe ;  /* 0x0ffffffe09057836 */ /* 0x001fcc0000000000 */
[----:B------:R-:W0:Y:S02]  /*0360*/  F2I.FTZ.U32.TRUNC.NTZ R5, R5 ;  /* 0x0000000500057305 */ /* 0x000e24000021f000 */
[----:B0-----:R-:W-:-:S04]  /*0370*/  IMAD.MOV R11, RZ, RZ, -R5 ;  /* 0x000000ffff0b7224 */ /* 0x001fc800078e0a05 */
[----:B------:R-:W-:Y:S01]  /*0380*/  IMAD.MOV.U32 R3, RZ, RZ, R11 ;  /* 0x000000ffff037224 */ /* 0x000fe200078e000b */
[----:B------:R-:W-:-:S03]  /*0390*/  IABS R11, R13 ;  /* 0x0000000d000b7213 */ /* 0x000fc60000000000 */
[----:B------:R-:W-:-:S04]  /*03a0*/  IMAD R3, R3, R10, RZ ;  /* 0x0000000a03037224 */ /* 0x000fc800078e02ff */
[----:B------:R-:W-:-:S04]  /*03b0*/  IMAD.HI.U32 R4, R5, R3, R4 ;  /* 0x0000000305047227 */ /* 0x000fc800078e0004 */
[----:B------:R-:W-:Y:S02]  /*03c0*/  IMAD.MOV R3, RZ, RZ, -R0 ;  /* 0x000000ffff037224 */ /* 0x000fe400078e0a00 */
[----:B------:R-:W-:Y:S02]  /*03d0*/  IMAD.HI.U32 R0, R4, R11, RZ ;  /* 0x0000000b04007227 */ /* 0x000fe400078e00ff */
[----:B------:R-:W0:Y:S02]  /*03e0*/  LDC R4, c[0x0][0x230] ;  /* 0x00008c00ff047b82 */ /* 0x000e240000000800 */
[----:B------:R-:W-:-:S05]  /*03f0*/  IMAD R3, R0, R3, R11 ;  /* 0x0000000300037224 */ /* 0x000fca00078e020b */
[----:B------:R-:W-:-:S13]  /*0400*/  ISETP.GT.U32.AND P1, PT, R10, R3, PT ;  /* 0x000000030a00720c */ /* 0x000fda0003f24070 */
[----:B------:R-:W-:Y:S02]  /*0410*/  @!P1 IMAD.IADD R3, R3, 0x1, -R10 ;  /* 0x0000000103039824 */ /* 0x000fe400078e0a0a */
[----:B------:R-:W-:Y:S01]  /*0420*/  @!P1 VIADD R0, R0, 0x1 ;  /* 0x0000000100009836 */ /* 0x000fe20000000000 */
[----:B------:R-:W-:Y:S01]  /*0430*/  ISETP.NE.AND P1, PT, R8, RZ, PT ;  /* 0x000000ff0800720c */ /* 0x000fe20003f25270 */
[----:B0-----:R-:W-:Y:S01]  /*0440*/  VIADD R16, R4, 0x3f ;  /* 0x0000003f04107836 */ /* 0x001fe20000000000 */
[----:B------:R-:W-:Y:S02]  /*0450*/  ISETP.GE.U32.AND P0, PT, R3, R10, PT ;  /* 0x0000000a0300720c */ /* 0x000fe40003f06070 */
[----:B------:R-:W-:-:S04]  /*0460*/  LOP3.LUT R3, R13, R8, RZ, 0x3c, !PT ;  /* 0x000000080d037212 */ /* 0x000fc800078e3cff */
[----:B------:R-:W-:-:S07]  /*0470*/  ISETP.GE.AND P2, PT, R3, RZ, PT ;  /* 0x000000ff0300720c */ /* 0x000fce0003f46270 */
[----:B------:R-:W-:Y:S01]  /*0480*/  @P0 VIADD R0, R0, 0x1 ;  /* 0x0000000100000836 */ /* 0x000fe20000000000 */
[----:B------:R-:W-:-:S05]  /*0490*/  ISETP.GT.AND P0, PT, R16, 0x3f, PT ;  /* 0x0000003f1000780c */ /* 0x000fca0003f04270 */
[----:B------:R-:W-:Y:S01]  /*04a0*/  @!P2 IMAD.MOV R0, RZ, RZ, -R0 ;  /* 0x000000ffff00a224 */ /* 0x000fe200078e0a00 */
[----:B------:R-:W-:-:S05]  /*04b0*/  @!P1 LOP3.LUT R0, RZ, R8, RZ, 0x33, !PT ;  /* 0x00000008ff009212 */ /* 0x000fca00078e33ff */
[----:B------:R-:W-:Y:S02]  /*04c0*/  IMAD.MOV R3, RZ, RZ, -R0 ;  /* 0x000000ffff037224 */ /* 0x000fe400078e0a00 */
[----:B------:R-:W-:Y:S02]  /*04d0*/  IMAD.SHL.U32 R0, R0, 0x200, RZ ;  /* 0x0000020000007824 */ /* 0x000fe400078e00ff */
[----:B------:R-:W-:-:S04]  /*04e0*/  IMAD R3, R8, R3, R13 ;  /* 0x0000000308037224 */ /* 0x000fc800078e020d */
[----:B------:R-:W-:Y:S01]  /*04f0*/  IMAD.IADD R3, R2, 0x1, R3 ;  /* 0x0000000102037824 */ /* 0x000fe200078e0203 */
[----:B--2---:R-:W-:-:S05]  /*0500*/  LOP3.LUT R2, R14, 0xf, RZ, 0xc0, !PT ;  /* 0x0000000f0e027812 */ /* 0x004fca00078ec0ff */
[----:B------:R-:W-:Y:S01]  /*0510*/  IMAD R28, R3, 0x10, R2 ;  /* 0x00000010031c7824 */ /* 0x000fe200078e0202 */
[----:B------:R-:W-:-:S04]  /*0520*/  SHF.R.U32.HI R3, RZ, 0x4, R14 ;  /* 0x00000004ff037819 */ /* 0x000fc8000001160e */
[----:B------:R0:W-:Y:S01]  /*0530*/  STL [R1+0x17b8], R28 ;  /* 0x0017b81c01007387 */ /* 0x0001e20000100800 */
[----:B------:R-:W-:-:S04]  /*0540*/  SGXT.U32 R15, R3, 0x2 ;  /* 0x00000002030f781a */ /* 0x000fc80000000000 */
[C---:B------:R-:W-:Y:S02]  /*0550*/  LOP3.LUT R3, R15.reuse, 0x4, RZ, 0xfc, !PT ;  /* 0x000000040f037812 */ /* 0x040fe400078efcff */
[C---:B------:R-:W-:Y:S02]  /*0560*/  LOP3.LUT R2, R15.reuse, 0x8, RZ, 0xfc, !PT ;  /* 0x000000080f027812 */ /* 0x040fe400078efcff */
[C---:B------:R-:W-:Y:S02]  /*0570*/  LOP3.LUT R4, R15.reuse, 0xc, RZ, 0xfc, !PT ;  /* 0x0000000c0f047812 */ /* 0x040fe400078efcff */
[C---:B------:R-:W-:Y:S02]  /*0580*/  LOP3.LUT R3, R15.reuse, 0x10, RZ, 0xfc, !PT ;  /* 0x000000100f037812 */ /* 0x040fe400078efcff */
[C---:B------:R-:W-:Y:S02]  /*0590*/  LOP3.LUT R2, R15.reuse, 0x14, RZ, 0xfc, !PT ;  /* 0x000000140f027812 */ /* 0x040fe400078efcff */
[----:B------:R-:W-:-:S02]  /*05a0*/  LOP3.LUT R4, R15, 0x18, RZ, 0xfc, !PT ;  /* 0x000000180f047812 */ /* 0x000fc400078efcff */
[C---:B------:R-:W-:Y:S02]  /*05b0*/  LOP3.LUT R3, R15.reuse, 0x1c, RZ, 0xfc, !PT ;  /* 0x0000001c0f037812 */ /* 0x040fe400078efcff */
[C---:B------:R-:W-:Y:S02]  /*05c0*/  LOP3.LUT R2, R15.reuse, 0x20, RZ, 0xfc, !PT ;  /* 0x000000200f027812 */ /* 0x040fe400078efcff */
[C---:B------:R-:W-:Y:S02]  /*05d0*/  LOP3.LUT R4, R15.reuse, 0x24, RZ, 0xfc, !PT ;  /* 0x000000240f047812 */ /* 0x040fe400078efcff */
[C---:B------:R-:W-:Y:S02]  /*05e0*/  LOP3.LUT R3, R15.reuse, 0x28, RZ, 0xfc, !PT ;  /* 0x000000280f037812 */ /* 0x040fe400078efcff */
[C---:B------:R-:W-:Y:S02]  /*05f0*/  LOP3.LUT R2, R15.reuse, 0x2c, RZ, 0xfc, !PT ;  /* 0x0000002c0f027812 */ /* 0x040fe400078efcff */
[----:B------:R-:W-:-:S02]  /*0600*/  LOP3.LUT R4, R15, 0x30, RZ, 0xfc, !PT ;  /* 0x000000300f047812 */ /* 0x000fc400078efcff */
[C---:B------:R-:W-:Y:S02]  /*0610*/  LOP3.LUT R3, R15.reuse, 0x34, RZ, 0xfc, !PT ;  /* 0x000000340f037812 */ /* 0x040fe400078efcff */
[----:B------:R-:W-:Y:S01]  /*0620*/  LOP3.LUT R2, R15, 0x38, RZ, 0xfc, !PT ;  /* 0x000000380f027812 */ /* 0x000fe200078efcff */
[----:B0-----:R-:W-:Y:S06]  /*0630*/  @P0 BRA `(.L_x_0) ;  /* 0x0000000000e80947 */ /* 0x001fec0003800000 */
[C---:B------:R-:W-:Y:S01]  /*0640*/  IMAD.SHL.U32 R3, R14.reuse, 0x10, RZ ;  /* 0x000000100e037824 */ /* 0x040fe200078e00ff */
[----:B------:R-:W-:Y:S01]  /*0650*/  CS2R R20, SRZ ;  /* 0x0000000000147805 */ /* 0x000fe2000001ff00 */
[----:B------:R-:W-:Y:S01]  /*0660*/  IMAD.SHL.U32 R2, R14, 0x20, RZ ;  /* 0x000000200e027824 */ /* 0x000fe200078e00ff */
[----:B------:R-:W-:Y:S02]  /*0670*/  CS2R R22, SRZ ;  /* 0x0000000000167805 */ /* 0x000fe4000001ff00 */
[----:B------:R-:W-:Y:S01]  /*0680*/  CS2R R16, SRZ ;  /* 0x0000000000107805 */ /* 0x000fe2000001ff00 */
[----:B------:R0:W-:Y:S01]  /*0690*/  STL [R1+0x17ac], R3 ;  /* 0x0017ac0301007387 */ /* 0x0001e20000100800 */
[----:B------:R-:W-:Y:S02]  /*06a0*/  CS2R R18, SRZ ;  /* 0x0000000000127805 */ /* 0x000fe4000001ff00 */
[----:B------:R-:W-:Y:S02]  /*06b0*/  LOP3.LUT R2, R2, 0x60, RZ, 0xc0, !PT ;  /* 0x0000006002027812 */ /* 0x000fe400078ec0ff */
[----:B------:R-:W-:Y:S01]  /*06c0*/  CS2R R12, SRZ ;  /* 0x00000000000c7805 */ /* 0x000fe2000001ff00 */
[----:B------:R0:W-:Y:S01]  /*06d0*/  STL [R1], RZ ;  /* 0x000000ff01007387 */ /* 0x0001e20000100800 */
[----:B------:R-:W-:-:S02]  /*06e0*/  CS2R R14, SRZ ;  /* 0x00000000000e7805 */ /* 0x000fc4000001ff00 */
[----:B------:R-:W-:Y:S02]  /*06f0*/  CS2R R8, SRZ ;  /* 0x0000000000087805 */ /* 0x000fe4000001ff00 */
[----:B------:R-:W-:Y:S01]  /*0700*/  CS2R R10, SRZ ;  /* 0x00000000000a7805 */ /* 0x000fe2000001ff00 */
[----:B------:R0:W-:Y:S01]  /*0710*/  STL [R1+0x4], RZ ;  /* 0x000004ff01007387 */ /* 0x0001e20000100800 */
[----:B------:R-:W-:Y:S02]  /*0720*/  CS2R R4, SRZ ;  /* 0x0000000000047805 */ /* 0x000fe4000001ff00 */
[----:B------:R-:W-:Y:S02]  /*0730*/  CS2R R6, SRZ ;  /* 0x0000000000067805 */ /* 0x000fe4000001ff00 */
[----:B------:R-:W-:Y:S01]  /*0740*/  CS2R R24, SRZ ;  /* 0x0000000000187805 */ /* 0x000fe2000001ff00 */
[----:B------:R0:W-:Y:S01]  /*0750*/  STL [R1+0x8], RZ ;  /* 0x000008ff01007387 */ /* 0x0001e20000100800 */
[----:B------:R-:W-:-:S03]  /*0760*/  CS2R R26, SRZ ;  /* 0x00000000001a7805 */ /* 0x000fc6000001ff00 */
[----:B------:R0:W-:Y:S04]  /*0770*/  STL [R1+0xc], RZ ;  /* 0x00000cff01007387 */ /* 0x0001e80000100800 */
        /* <DEDUP_REMOVED lines=36> */
[----:B------:R0:W-:Y:S01]  /*09c0*/  STL [R1+0x17a4], R2 ;  /* 0x0017a40201007387 */ /* 0x0001e20000100800 */
[----:B------:R-:W-:Y:S05]  /*09d0*/  BRA `(.L_x_1) ;  /* 0x0000060400987947 */ /* 0x000fea0003800000 */
.L_x_0:
[----:B------:R-:W-:Y:S01]  /*09e0*/  IABS R3, R7 ;  /* 0x0000000700037213 */ /* 0x000fe20000000000 */
[C---:B------:R-:W-:Y:S01]  /*09f0*/  VIADD R10, R0.reuse, 0x1fe ;  /* 0x000001fe000a7836 */ /* 0x040fe20000000000 */
[----:B------:R0:W-:Y:S01]  /*0a00*/  STL [R1+0x1960], R7 ;  /* 0x0019600701007387 */ /* 0x0001e20000100800 */
[----:B------:R-:W-:Y:S01]  /*0a10*/  IMAD.MOV.U32 R4, RZ, RZ, RZ ;  /* 0x000000ffff047224 */ /* 0x000fe200078e00ff */
[----:B------:R-:W1:Y:S01]  /*0a20*/  I2F.RP R8, R3 ;  /* 0x0000000300087306 */ /* 0x000e620000209400 */
[----:B------:R-:W-:Y:S01]  /*0a30*/  VIADD R11, R0, 0x1ff ;  /* 0x000001ff000b7836 */ /* 0x000fe20000000000 */
[----:B------:R-:W-:Y:S01]  /*0a40*/  ISETP.GE.AND P2, PT, R10, RZ, PT ;  /* 0x000000ff0a00720c */ /* 0x000fe20003f46270 */
[----:B------:R-:W-:Y:S01]  /*0a50*/  VIADD R15, R0, 0x1fc ;  /* 0x000001fc000f7836 */ /* 0x000fe20000000000 */
[----:B------:R-:W-:Y:S01]  /*0a60*/  ULDC UR6, c[0x0][0x238] ;  /* 0x00008e0000067ab9 */ /* 0x000fe20000000800 */
[----:B------:R-:W-:Y:S01]  /*0a70*/  ULDC UR7, c[0x0][0x23c] ;  /* 0x00008f0000077ab9 */ /* 0x000fe20000000800 */
[----:B------:R-:W-:Y:S01]  /*0a80*/  IABS R12, R11 ;  /* 0x0000000b000c7213 */ /* 0x000fe20000000000 */
[----:B------:R-:W-:Y:S01]  /*0a90*/  ULDC.64 UR8, c[0x0][0x218] ;  /* 0x0000860000087ab9 */ /* 0x000fe20000000a00 */
[----:B------:R-:W-:Y:S01]  /*0aa0*/  ISETP.GE.AND P0, PT, R11, RZ, PT ;  /* 0x000000ff0b00720c */ /* 0x000fe20003f06270 */
[----:B------:R-:W-:Y:S01]  /*0ab0*/  ULDC UR4, c[0x0][0x240] ;  /* 0x0000900000047ab9 */ /* 0x000fe20000000800 */
[----:B------:R-:W-:Y:S01]  /*0ac0*/  IABS R14, R15 ;  /* 0x0000000f000e7213 */ /* 0x000fe20000000000 */
[----:B------:R-:W-:Y:S01]  /*0ad0*/  ULDC.64 UR12, c[0x0][0x210] ;  /* 0x00008400000c7ab9 */ /* 0x000fe20000000a00 */
[----:B-1----:R-:W1:Y:S02]  /*0ae0*/  MUFU.RCP R8, R8 ;  /* 0x0000000800087308 */ /* 0x002e640000001000 */
[----:B-1----:R-:W-:Y:S01]  /*0af0*/  VIADD R5, R8, 0xffffffe ;  /* 0x0ffffffe08057836 */ /* 0x002fe20000000000 */
[----:B------:R-:W-:Y:S01]  /*0b00*/  IABS R8, R10 ;  /* 0x0000000a00087213 */ /* 0x000fe20000000000 */
[----:B------:R-:W-:-:S02]  /*0b10*/  IMAD.MOV.U32 R10, RZ, RZ, R14 ;  /* 0x000000ffff0a7224 */ /* 0x000fc400078e000e */
[----:B------:R-:W-:Y:S02]  /*0b20*/  VIADD R14, R0, 0x1fa ;  /* 0x000001fa000e7836 */ /* 0x000fe40000000000 */
[----:B------:R-:W1:Y:S02]  /*0b30*/  F2I.FTZ.U32.TRUNC.NTZ R5, R5 ;  /* 0x0000000500057305 */ /* 0x000e64000021f000 */
[----:B-1----:R-:W-:-:S04]  /*0b40*/  IMAD.MOV R2, RZ, RZ, -R5 ;  /* 0x000000ffff027224 */ /* 0x002fc800078e0a05 */
[----:B------:R-:W-:Y:S02]  /*0b50*/  IMAD R9, R2, R3, RZ ;  /* 0x0000000302097224 */ /* 0x000fe400078e02ff */
[----:B------:R-:W-:Y:S02]  /*0b60*/  VIADD R2, R0, 0x1fd ;  /* 0x000001fd00027836 */ /* 0x000fe40000000000 */
[----:B------:R-:W-:-:S03]  /*0b70*/  IMAD.HI.U32 R4, R5, R9, R4 ;  /* 0x0000000905047227 */ /* 0x000fc600078e0004 */
[----:B------:R-:W-:Y:S02]  /*0b80*/  IABS R9, R2 ;  /* 0x0000000200097213 */ /* 0x000fe40000000000 */
[----:B------:R-:W-:Y:S01]  /*0b90*/  ISETP.GE.AND P1, PT, R2, RZ, PT ;  /* 0x000000ff0200720c */ /* 0x000fe20003f26270 */
[----:B------:R-:W-:-:S04]  /*0ba0*/  IMAD.HI.U32 R11, R4, R8, RZ ;  /* 0x00000008040b7227 */ /* 0x000fc800078e00ff */
[----:B------:R-:W-:Y:S02]  /*0bb0*/  IMAD.MOV R11, RZ, RZ, -R11 ;  /* 0x000000ffff0b7224 */ /* 0x000fe400078e0a0b */
[----:B------:R-:W-:-:S04]  /*0bc0*/  IMAD.HI.U32 R13, R4, R12, RZ ;  /* 0x0000000c040d7227 */ /* 0x000fc800078e00ff */
[----:B------:R-:W-:Y:S02]  /*0bd0*/  IMAD R8, R3, R11, R8 ;  /* 0x0000000b03087224 */ /* 0x000fe400078e0208 */
[----:B------:R-:W-:-:S03]  /*0be0*/  IMAD.HI.U32 R5, R4, R9, RZ ;  /* 0x0000000904057227 */ /* 0x000fc600078e00ff */
[C---:B------:R-:W-:Y:S01]  /*0bf0*/  ISETP.GT.U32.AND P5, PT, R3.reuse, R8, PT ;  /* 0x000000080300720c */ /* 0x040fe20003fa4070 */
[----:B------:R-:W-:Y:S02]  /*0c00*/  IMAD.MOV R13, RZ, RZ, -R13 ;  /* 0x000000ffff0d7224 */ /* 0x000fe400078e0a0d */
[----:B------:R-:W-:Y:S02]  /*0c10*/  IMAD.MOV R5, RZ, RZ, -R5 ;  /* 0x000000ffff057224 */ /* 0x000fe400078e0a05 */
[C---:B------:R-:W-:Y:S02]  /*0c20*/  IMAD R12, R3.reuse, R13, R12 ;  /* 0x0000000d030c7224 */ /* 0x040fe400078e020c */
[C---:B------:R-:W-:Y:S01]  /*0c30*/  IMAD R9, R3.reuse, R5, R9 ;  /* 0x0000000503097224 */ /* 0x040fe200078e0209 */
[----:B------:R-:W-:Y:S01]  /*0c40*/  IABS R5, R14 ;  /* 0x0000000e00057213 */ /* 0x000fe20000000000 */
[----:B------:R-:W-:Y:S01]  /*0c50*/  VIADD R13, R0, 0x1fb ;  /* 0x000001fb000d7836 */ /* 0x000fe20000000000 */
[C---:B------:R-:W-:Y:S01]  /*0c60*/  ISETP.GT.U32.AND P4, PT, R3.reuse, R12, PT ;  /* 0x0000000c0300720c */ /* 0x040fe20003f84070 */
[----:B------:R-:W-:Y:S01]  /*0c70*/  IMAD.HI.U32 R2, R4, R10, RZ ;  /* 0x0000000a04027227 */ /* 0x000fe200078e00ff */
[----:B------:R-:W-:-:S02]  /*0c80*/  ISETP.GT.U32.AND P3, PT, R3, R9, PT ;  /* 0x000000090300720c */ /* 0x000fc40003f64070 */
[----:B------:R-:W-:Y:S01]  /*0c90*/  IABS R16, R13 ;  /* 0x0000000d00107213 */ /* 0x000fe20000000000 */
[----:B------:R-:W-:Y:S02]  /*0ca0*/  @!P5 IMAD.IADD R8, R8, 0x1, -R3 ;  /* 0x000000010808d824 */ /* 0x000fe400078e0a03 */
[----:B------:R-:W-:Y:S02]  /*0cb0*/  IMAD.MOV R2, RZ, RZ, -R2 ;  /* 0x000000ffff027224 */ /* 0x000fe400078e0a02 */
[----:B------:R-:W-:Y:S01]  /*0cc0*/  IMAD.HI.U32 R19, R4, R16, RZ ;  /* 0x0000001004137227 */ /* 0x000fe200078e00ff */
[----:B------:R-:W-:-:S03]  /*0cd0*/  ISETP.GT.U32.AND P6, PT, R3, R8, PT ;  /* 0x000000080300720c */ /* 0x000fc60003fc4070 */
[C---:B------:R-:W-:Y:S02]  /*0ce0*/  IMAD R10, R3.reuse, R2, R10 ;  /* 0x00000002030a7224 */ /* 0x040fe400078e020a */
[C---:B------:R-:W-:Y:S02]  /*0cf0*/  VIADD R11, R0.reuse, 0x1f8 ;  /* 0x000001f8000b7836 */ /* 0x040fe40000000000 */
[----:B------:R-:W-:Y:S02]  /*0d00*/  VIADD R2, R0, 0x1f9 ;  /* 0x000001f900027836 */ /* 0x000fe40000000000 */
[----:B------:R-:W-:Y:S01]  /*0d10*/  @!P4 IMAD.IADD R12, R12, 0x1, -R3 ;  /* 0x000000010c0cc824 */ /* 0x000fe200078e0a03 */
[C---:B------:R-:W-:Y:S01]  /*0d20*/  ISETP.GT.U32.AND P4, PT, R3.reuse, R10, PT ;  /* 0x0000000a0300720c */ /* 0x040fe20003f84070 */
[----:B------:R-:W-:Y:S01]  /*0d30*/  IMAD.HI.U32 R18, R4, R5, RZ ;  /* 0x0000000504127227 */ /* 0x000fe200078e00ff */
[----:B------:R-:W-:Y:S02]  /*0d40*/  IABS R17, R2 ;  /* 0x0000000200117213 */ /* 0x000fe40000000000 */
[----:B------:R-:W-:Y:S01]  /*0d50*/  ISETP.GT.U32.AND P5, PT, R3, R12, PT ;  /* 0x0000000c0300720c */ /* 0x000fe20003fa4070 */
[----:B------:R-:W-:-:S02]  /*0d60*/  IMAD.MOV R19, RZ, RZ, -R19 ;  /* 0x000000ffff137224 */ /* 0x000fc400078e0a13 */
[----:B------:R-:W-:Y:S01]  /*0d70*/  @!P3 IMAD.IADD R9, R9, 0x1, -R3 ;  /* 0x000000010909b824 */ /* 0x000fe200078e0a03 */
[----:B------:R-:W-:Y:S01]  /*0d80*/  ISETP.GE.AND P3, PT, R15, RZ, PT ;  /* 0x000000ff0f00720c */ /* 0x000fe20003f66270 */
[----:B------:R-:W-:Y:S01]  /*0d90*/  IMAD.MOV R18, RZ, RZ, -R18 ;  /* 0x000000ffff127224 */ /* 0x000fe200078e0a12 */
[----:B------:R-:W-:Y:S01]  /*0da0*/  IABS R15, R11 ;  /* 0x0000000b000f7213 */ /* 0x000fe20000000000 */
[C---:B------:R-:W-:Y:S02]  /*0db0*/  IMAD R16, R3.reuse, R19, R16 ;  /* 0x0000001303107224 */ /* 0x040fe400078e0210 */
[C---:B------:R-:W-:Y:S02]  /*0dc0*/  IMAD R5, R3.reuse, R18, R5 ;  /* 0x0000001203057224 */ /* 0x040fe400078e0205 */
[----:B------:R-:W-:Y:S01]  /*0dd0*/  @!P6 IMAD.IADD R8, R8, 0x1, -R3 ;  /* 0x000000010808e824 */ /* 0x000fe200078e0a03 */
[----:B------:R-:W-:Y:S01]  /*0de0*/  ISETP.GT.U32.AND P6, PT, R3, R16, PT ;  /* 0x000000100300720c */ /* 0x000fe20003fc4070 */
[----:B------:R-:W-:-:S02]  /*0df0*/  IMAD.MOV.U32 R18, RZ, RZ, R15 ;  /* 0x000000ffff127224 */ /* 0x000fc400078e000f */
[----:B------:R-:W-:-:S04]  /*0e00*/  IMAD.HI.U32 R15, R4, R17, RZ ;  /* 0x00000011040f7227 */ /* 0x000fc800078e00ff */
[----:B------:R-:W-:Y:S02]  /*0e10*/  IMAD.MOV.U32 R20, RZ, RZ, R8 ;  /* 0x000000ffff147224 */ /* 0x000fe400078e0008 */
[----:B------:R-:W-:Y:S01]  /*0e20*/  @!P4 IMAD.IADD R10, R10, 0x1, -R3 ;  /* 0x000000010a0ac824 */ /* 0x000fe200078e0a03 */
[C---:B------:R-:W-:Y:S01]  /*0e30*/  ISETP.GT.U32.AND P4, PT, R3.reuse, R9, PT ;  /* 0x000000090300720c */ /* 0x040fe20003f84070 */
[----:B------:R-:W-:Y:S02]  /*0e40*/  IMAD.MOV R15, RZ, RZ, -R15 ;  /* 0x000000ffff0f7224 */ /* 0x000fe400078e0a0f */
[----:B------:R-:W-:Y:S01]  /*0e50*/  @!P2 IMAD.MOV R20, RZ, RZ, -R20 ;  /* 0x000000ffff14a224 */ /* 0x000fe200078e0a14 */
[C---:B------:R-:W-:Y:S01]  /*0e60*/  ISETP.GT.U32.AND P2, PT, R3.reuse, R5, PT ;  /* 0x000000050300720c */ /* 0x040fe20003f44070 */
[C---:B------:R-:W-:Y:S02]  /*0e70*/  IMAD R15, R3.reuse, R15, R17 ;  /* 0x0000000f030f7224 */ /* 0x040fe400078e0211 */
[--C-:B------:R-:W-:Y:S01]  /*0e80*/  @!P5 IMAD.IADD R12, R12, 0x1, -R3.reuse ;  /* 0x000000010c0cd824 */ /* 0x100fe200078e0a03 */
[C---:B------:R-:W-:Y:S01]  /*0e90*/  ISETP.GT.U32.AND P5, PT, R3.reuse, R10, PT ;  /* 0x0000000a0300720c */ /* 0x040fe20003fa4070 */
[----:B------:R-:W-:Y:S01]  /*0ea0*/  @!P6 IMAD.IADD R16, R16, 0x1, -R3 ;  /* 0x000000011010e824 */ /* 0x000fe200078e0a03 */
[----:B------:R-:W-:Y:S01]  /*0eb0*/  ISETP.GT.U32.AND P6, PT, R3, R15, PT ;  /* 0x0000000f0300720c */ /* 0x000fe20003fc4070 */
[----:B------:R-:W-:-:S02]  /*0ec0*/  IMAD.MOV.U32 R21, RZ, RZ, R12 ;  /* 0x000000ffff157224 */ /* 0x000fc400078e000c */
[----:B------:R-:W-:-:S04]  /*0ed0*/  IMAD.HI.U32 R12, R4, R18, RZ ;  /* 0x00000012040c7227 */ /* 0x000fc800078e00ff */
[--C-:B------:R-:W-:Y:S01]  /*0ee0*/  @!P4 IMAD.IADD R9, R9, 0x1, -R3.reuse ;  /* 0x000000010909c824 */ /* 0x100fe200078e0a03 */
[----:B------:R-:W-:Y:S01]  /*0ef0*/  ISETP.GE.AND P4, PT, R14, RZ, PT ;  /* 0x000000ff0e00720c */ /* 0x000fe20003f86270 */
[----:B------:R-:W-:Y:S02]  /*0f00*/  @!P2 IMAD.IADD R5, R5, 0x1, -R3 ;  /* 0x000000010505a824 */ /* 0x000fe400078e0a03 */
[----:B------:R-:W-:Y:S02]  /*0f10*/  IMAD.MOV R12, RZ, RZ, -R12 ;  /* 0x000000ffff0c7224 */ /* 0x000fe400078e0a0c */
[----:B------:R-:W-:Y:S01]  /*0f20*/  VIADD R17, R0, 0x1f7 ;  /* 0x000001f700117836 */ /* 0x000fe20000000000 */
[----:B------:R-:W-:Y:S01]  /*0f30*/  ISETP.GT.U32.AND P2, PT, R3, R5, PT ;  /* 0x000000050300720c */ /* 0x000fe20003f44070 */
[----:B0-----:R-:W-:Y:S02]  /*0f40*/  IMAD.MOV.U32 R7, RZ, RZ, R9 ;  /* 0x000000ffff077224 */ /* 0x001fe400078e0009 */
[----:B------:R-:W-:Y:S01]  /*0f50*/  @!P5 IMAD.IADD R10, R10, 0x1, -R3 ;  /* 0x000000010a0ad824 */ /* 0x000fe200078e0a03 */
[----:B------:R-:W-:Y:S01]  /*0f60*/  ISETP.GE.AND P5, PT, R2, RZ, PT ;  /* 0x000000ff0200720c */ /* 0x000fe20003fa6270 */
[----:B------:R-:W-:Y:S01]  /*0f70*/  @!P0 IMAD.MOV R21, RZ, RZ, -R21 ;  /* 0x000000ffff158224 */ /* 0x000fe200078e0a15 */
[----:B------:R-:W-:Y:S01]  /*0f80*/  ISETP.GE.AND P0, PT, R13, RZ, PT ;  /* 0x000000ff0d00720c */ /* 0x000fe20003f06270 */
[C---:B------:R-:W-:Y:S01]  /*0f90*/  IMAD R2, R3.reuse, R12, R18 ;  /* 0x0000000c03027224 */ /* 0x040fe200078e0212 */
[----:B------:R-:W-:Y:S01]  /*0fa0*/  IABS R18, R17 ;  /* 0x0000001100127213 */ /* 0x000fe20000000000 */
[----:B------:R-:W-:Y:S01]  /*0fb0*/  @!P1 IMAD.MOV R7, RZ, RZ, -R7 ;  /* 0x000000ffff079224 */ /* 0x000fe200078e0a07 */
[----:B------:R-:W-:Y:S01]  /*0fc0*/  ISETP.GT.U32.AND P1, PT, R3, R16, PT ;  /* 0x000000100300720c */ /* 0x000fe20003f24070 */
[--C-:B------:R-:W-:Y:S01]  /*0fd0*/  @!P6 IMAD.IADD R15, R15, 0x1, -R3.reuse ;  /* 0x000000010f0fe824 */ /* 0x100fe200078e0a03 */
[----:B------:R-:W-:Y:S01]  /*0fe0*/  STL [R1+0x7d0], R21 ;  /* 0x0007d01501007387 */ /* 0x000fe20000100800 */
[----:B------:R-:W-:Y:S01]  /*0ff0*/  @!P2 IMAD.IADD R5, R5, 0x1, -R3 ;  /* 0x000000010505a824 */ /* 0x000fe200078e0a03 */
[----:B------:R-:W-:Y:S01]  /*1000*/  ISETP.GE.AND P2, PT, R11, RZ, PT ;  /* 0x000000ff0b00720c */ /* 0x000fe20003f46270 */
[C---:B------:R-:W-:Y:S01]  /*1010*/  VIADD R8, R0.reuse, 0x1f6 ;  /* 0x000001f600087836 */ /* 0x040fe20000000000 */
[----:B------:R0:W-:Y:S01]  /*1020*/  STL [R1+0x7cc], R20 ;  /* 0x0007cc1401007387 */ /* 0x0001e20000100800 */
[----:B------:R-:W-:Y:S01]  /*1030*/  ISETP.GT.U32.AND P6, PT, R3, R15, PT ;  /* 0x0000000f0300720c */ /* 0x000fe20003fc4070 */
[----:B------:R-:W-:-:S02]  /*1040*/  VIADD R14, R0, 0x1f4 ;  /* 0x000001f4000e7836 */ /* 0x000fc40000000000 */
[----:B------:R-:W-:Y:S01]  /*1050*/  VIADD R12, R0, 0x1f5 ;  /* 0x000001f5000c7836 */ /* 0x000fe20000000000 */
[----:B------:R-:W-:Y:S01]  /*1060*/  IABS R19, R8 ;  /* 0x0000000800137213 */ /* 0x000fe20000000000 */
[----:B------:R1:W-:Y:S01]  /*1070*/  STL [R1+0x7c8], R7 ;  /* 0x0007c80701007387 */ /* 0x0003e20000100800 */
[----:B------:R-:W-:Y:S01]  /*1080*/  @!P1 IMAD.IADD R16, R16, 0x1, -R3 ;  /* 0x0000000110109824 */ /* 0x000fe200078e0a03 */
[----:B------:R-:W-:Y:S01]  /*1090*/  ISETP.GT.U32.AND P1, PT, R3, R2, PT ;  /* 0x000000020300720c */ /* 0x000fe20003f24070 */
[----:B------:R-:W-:Y:S01]  /*10a0*/  IMAD.MOV.U32 R22, RZ, RZ, R10 ;  /* 0x000000ffff167224 */ /* 0x000fe200078e000a */
[----:B------:R-:W-:Y:S01]  /*10b0*/  IABS R9, R14 ;  /* 0x0000000e00097213 */ /* 0x000fe20000000000 */
[----:B0-----:R-:W-:Y:S01]  /*10c0*/  IMAD.HI.U32 R20, R4, R18, RZ ;  /* 0x0000001204147227 */ /* 0x001fe200078e00ff */
[----:B------:R-:W-:-:S03]  /*10d0*/  IABS R13, R12 ;  /* 0x0000000c000d7213 */ /* 0x000fc60000000000 */
[----:B------:R-:W-:Y:S02]  /*10e0*/  IMAD.MOV R20, RZ, RZ, -R20 ;  /* 0x000000ffff147224 */ /* 0x000fe400078e0a14 */
[--C-:B------:R-:W-:Y:S02]  /*10f0*/  @!P6 IMAD.IADD R15, R15, 0x1, -R3.reuse ;  /* 0x000000010f0fe824 */ /* 0x100fe400078e0a03 */
[----:B------:R-:W-:Y:S02]  /*1100*/  IMAD R11, R3, R20, R18 ;  /* 0x00000014030b7224 */ /* 0x000fe400078e0212 */
[----:B------:R-:W-:Y:S01]  /*1110*/  @!P1 IMAD.IADD R2, R2, 0x1, -R3 ;  /* 0x0000000102029824 */ /* 0x000fe200078e0a03 */
[----:B------:R-:W-:Y:S01]  /*1120*/  ISETP.GE.AND P1, PT, R17, RZ, PT ;  /* 0x000000ff1100720c */ /* 0x000fe20003f26270 */
[----:B------:R-:W-:Y:S01]  /*1130*/  IMAD.HI.U32 R18, R4, R19, RZ ;  /* 0x0000001304127227 */ /* 0x000fe200078e00ff */
[----:B------:R-:W-:-:S03]  /*1140*/  ISETP.GT.U32.AND P6, PT, R3, R11, PT ;  /* 0x0000000b0300720c */ /* 0x000fc60003fc4070 */
[----:B------:R-:W-:-:S04]  /*1150*/  IMAD.HI.U32 R20, R4, R9, RZ ;  /* 0x0000000904147227 */ /* 0x000fc800078e00ff */
[----:B-1----:R-:W-:Y:S02]  /*1160*/  IMAD.MOV.U32 R7, RZ, RZ, R16 ;  /* 0x000000ffff077224 */ /* 0x002fe400078e0010 */
[----:B------:R-:W-:Y:S02]  /*1170*/  @!P3 IMAD.MOV R22, RZ, RZ, -R22 ;  /* 0x000000ffff16b224 */ /* 0x000fe400078e0a16 */
[----:B------:R-:W-:-:S03]  /*1180*/  IMAD.HI.U32 R21, R4, R13, RZ ;  /* 0x0000000d04157227 */ /* 0x000fc600078e00ff */
[----:B------:R-:W-:Y:S01]  /*1190*/  STL [R1+0x7c4], R22 ;  /* 0x0007c41601007387 */ /* 0x000fe20000100800 */
[----:B------:R-:W-:Y:S01]  /*11a0*/  @!P6 IMAD.IADD R11, R11, 0x1, -R3 ;  /* 0x000000010b0be824 */ /* 0x000fe200078e0a03 */
[C---:B------:R-:W-:Y:S01]  /*11b0*/  ISETP.GT.U32.AND P6, PT, R3.reuse, R2, PT ;  /* 0x000000020300720c */ /* 0x040fe20003fc4070 */
[----:B------:R-:W-:Y:S02]  /*11c0*/  IMAD.MOV R18, RZ, RZ, -R18 ;  /* 0x000000ffff127224 */ /* 0x000fe400078e0a12 */
[----:B------:R-:W-:Y:S02]  /*11d0*/  IMAD.MOV R20, RZ, RZ, -R20 ;  /* 0x000000ffff147224 */ /* 0x000fe400078e0a14 */
[----:B------:R-:W-:Y:S01]  /*11e0*/  @!P0 IMAD.MOV R7, RZ, RZ, -R7 ;  /* 0x000000ffff078224 */ /* 0x000fe200078e0a07 */
[C---:B------:R-:W-:Y:S01]  /*11f0*/  ISETP.GT.U32.AND P0, PT, R3.reuse, R11, PT ;  /* 0x0000000b0300720c */ /* 0x040fe20003f04070 */
[----:B------:R-:W-:Y:S02]  /*1200*/  IMAD.MOV R21, RZ, RZ, -R21 ;  /* 0x000000ffff157224 */ /* 0x000fe400078e0a15 */
[C---:B------:R-:W-:Y:S01]  /*1210*/  IMAD R18, R3.reuse, R18, R19 ;  /* 0x0000001203127224 */ /* 0x040fe200078e0213 */
[----:B------:R0:W-:Y:S01]  /*1220*/  STL [R1+0x7c0], R7 ;  /* 0x0007c00701007387 */ /* 0x0001e20000100800 */
[----:B------:R-:W-:-:S02]  /*1230*/  IMAD R9, R3, R20, R9 ;  /* 0x0000001403097224 */ /* 0x000fc400078e0209 */
[----:B------:R-:W-:Y:S01]  /*1240*/  IMAD.MOV.U32 R20, RZ, RZ, R5 ;  /* 0x000000ffff147224 */ /* 0x000fe200078e0005 */
[C---:B------:R-:W-:Y:S01]  /*1250*/  ISETP.GT.U32.AND P3, PT, R3.reuse, R18, PT ;  /* 0x000000120300720c */ /* 0x040fe20003f64070 */
[C---:B------:R-:W-:Y:S02]  /*1260*/  IMAD R13, R3.reuse, R21, R13 ;  /* 0x00000015030d7224 */ /* 0x040fe400078e020d */
[----:B------:R-:W-:Y:S02]  /*1270*/  VIADD R17, R0, 0x1f3 ;  /* 0x000001f300117836 */ /* 0x000fe40000000000 */
[----:B------:R-:W-:Y:S01]  /*1280*/  @!P4 IMAD.MOV R20, RZ, RZ, -R20 ;  /* 0x000000ffff14c224 */ /* 0x000fe200078e0a14 */
[C---:B------:R-:W-:Y:S01]  /*1290*/  ISETP.GT.U32.AND P4, PT, R3.reuse, R13, PT ;  /* 0x0000000d0300720c */ /* 0x040fe20003f84070 */
[----:B0-----:R-:W-:Y:S01]  /*12a0*/  IMAD.MOV.U32 R7, RZ, RZ, R15 ;  /* 0x000000ffff077224 */ /* 0x001fe200078e000f */
[----:B------:R-:W-:Y:S01]  /*12b0*/  IABS R10, R17 ;  /* 0x00000011000a7213 */ /* 0x000fe20000000000 */
[----:B------:R-:W-:Y:S01]  /*12c0*/  @!P6 IMAD.IADD R2, R2, 0x1, -R3 ;  /* 0x000000010202e824 */ /* 0x000fe200078e0a03 */
[----:B------:R-:W-:Y:S01]  /*12d0*/  STL [R1+0x7bc], R20 ;  /* 0x0007bc1401007387 */ /* 0x000fe20000100800 */
[----:B------:R-:W-:Y:S01]  /*12e0*/  @!P5 IMAD.MOV R7, RZ, RZ, -R7 ;  /* 0x000000ffff07d224 */ /* 0x000fe200078e0a07 */
[----:B------:R-:W-:Y:S01]  /*12f0*/  ISETP.GT.U32.AND P6, PT, R3, R9, PT ;  /* 0x000000090300720c */ /* 0x000fe20003fc4070 */
[----:B------:R-:W-:Y:S01]  /*1300*/  IMAD.HI.U32 R5, R4, R10, RZ ;  /* 0x0000000a04057227 */ /* 0x000fe200078e00ff */
[----:B------:R-:W-:-:S02]  /*1310*/  ISETP.GE.AND P5, PT, R8, RZ, PT ;  /* 0x000000ff0800720c */ /* 0x000fc40003fa6270 */
[----:B------:R0:W-:Y:S01]  /*1320*/  STL [R1+0x7b8], R7 ;  /* 0x0007b80701007387 */ /* 0x0001e20000100800 */
[----:B------:R-:W-:Y:S02]  /*1330*/  VIADD R19, R0, 0x1f2 ;  /* 0x000001f200137836 */ /* 0x000fe40000000000 */
[----:B------:R-:W-:Y:S02]  /*1340*/  IMAD.MOV R5, RZ, RZ, -R5 ;  /* 0x000000ffff057224 */ /* 0x000fe400078e0a05 */
[--C-:B------:R-:W-:Y:S01]  /*1350*/  @!P0 IMAD.IADD R11, R11, 0x1, -R3.reuse ;  /* 0x000000010b0b8824 */ /* 0x100fe200078e0a03 */
[----:B------:R-:W-:Y:S01]  /*1360*/  IABS R16, R19 ;  /* 0x0000001300107213 */ /* 0x000fe20000000000 */
[----:B------:R-:W-:Y:S01]  /*1370*/  @!P3 IMAD.IADD R18, R18, 0x1, -R3 ;  /* 0x000000011212b824 */ /* 0x000fe200078e0a03 */
[----:B------:R-:W-:Y:S01]  /*1380*/  ISETP.GE.AND P0, PT, R12, RZ, PT ;  /* 0x000000ff0c00720c */ /* 0x000fe20003f06270 */
[----:B------:R-:W-:Y:S01]  /*1390*/  IMAD R10, R3, R5, R10 ;  /* 0x00000005030a7224 */ /* 0x000fe200078e020a */
[----:B------:R-:W-:Y:S01]  /*13a0*/  ISETP.GE.AND P3, PT, R14, RZ, PT ;  /* 0x000000ff0e00720c */ /* 0x000fe20003f66270 */
[----:B0-----:R-:W-:-:S02]  /*13b0*/  IMAD.MOV.U32 R7, RZ, RZ, R2 ;  /* 0x000000ffff077224 */ /* 0x001fc400078e0002 */
[----:B------:R-:W-:Y:S01]  /*13c0*/  @!P4 IMAD.IADD R13, R13, 0x1, -R3 ;  /* 0x000000010d0dc824 */ /* 0x000fe200078e0a03 */
[----:B------:R-:W-:Y:S01]  /*13d0*/  ISETP.GT.U32.AND P4, PT, R3, R18, PT ;  /* 0x000000120300720c */ /* 0x000fe20003f84070 */
[----:B------:R-:W-:Y:S02]  /*13e0*/  @!P2 IMAD.MOV R7, RZ, RZ, -R7 ;  /* 0x000000ffff07a224 */ /* 0x000fe400078e0a07 */
[----:B------:R-:W-:-:S03]  /*13f0*/  IMAD.HI.U32 R8, R4, R16, RZ ;  /* 0x0000001004087227 */ /* 0x000fc600078e00ff */
[----:B------:R0:W-:Y:S01]  /*1400*/  STL [R1+0x7b4], R7 ;  /* 0x0007b40701007387 */ /* 0x0001e20000100800 */
[----:B------:R-:W-:Y:S02]  /*1410*/  IMAD.MOV R8, RZ, RZ, -R8 ;  /* 0x000000ffff087224 */ /* 0x000fe400078e0a08 */
[----:B------:R-:W-:Y:S01]  /*1420*/  @!P6 IMAD.IADD R9, R9, 0x1, -R3 ;  /* 0x000000010909e824 */ /* 0x000fe200078e0a03 */
[C---:B------:R-:W-:Y:S01]  /*1430*/  ISETP.GT.U32.AND P6, PT, R3.reuse, R13, PT ;  /* 0x0000000d0300720c */ /* 0x040fe20003fc4070 */
[C---:B------:R-:W-:Y:S02]  /*1440*/  VIADD R2, R0.reuse, 0x1f1 ;  /* 0x000001f100027836 */ /* 0x040fe40000000000 */
[C---:B------:R-:W-:Y:S01]  /*1450*/  IMAD R16, R3.reuse, R8, R16 ;  /* 0x0000000803107224 */ /* 0x040fe200078e0210 */
[----:B------:R-:W-:Y:S01]  /*1460*/  ISETP.GT.U32.AND P2, PT, R3, R9, PT ;  /* 0x000000090300720c */ /* 0x000fe20003f44070 */
[----:B------:R-:W-:Y:S01]  /*1470*/  VIADD R5, R0, 0x1f0 ;  /* 0x000001f000057836 */ /* 0x000fe20000000000 */
[----:B------:R-:W-:Y:S01]  /*1480*/  IABS R8, R2 ;  /* 0x0000000200087213 */ /* 0x000fe20000000000 */
[----:B0-----:R-:W-:-:S02]  /*1490*/  IMAD.MOV.U32 R7, RZ, RZ, R11 ;  /* 0x000000ffff077224 */ /* 0x001fc400078e000b */
[----:B------:R-:W-:Y:S01]  /*14a0*/  @!P4 IMAD.IADD R18, R18, 0x1, -R3 ;  /* 0x000000011212c824 */ /* 0x000fe200078e0a03 */
[----:B------:R-:W-:Y:S01]  /*14b0*/  IABS R11, R5 ;  /* 0x00000005000b7213 */ /* 0x000fe20000000000 */
[----:B------:R-:W-:Y:S01]  /*14c0*/  @!P1 IMAD.MOV R7, RZ, RZ, -R7 ;  /* 0x000000ffff079224 */ /* 0x000fe200078e0a07 */
[----:B------:R-:W-:Y:S01]  /*14d0*/  ISETP.GT.U32.AND P1, PT, R3, R10, PT ;  /* 0x0000000a0300720c */ /* 0x000fe20003f24070 */
[----:B------:R-:W-:Y:S01]  /*14e0*/  IMAD.HI.U32 R15, R4, R8, RZ ;  /* 0x00000008040f7227 */ /* 0x000fe200078e00ff */
[----:B------:R-:W-:Y:S02]  /*14f0*/  ISETP.GE.AND P4, PT, R17, RZ, PT ;  /* 0x000000ff1100720c */ /* 0x000fe40003f86270 */
[----:B------:R0:W-:Y:S01]  /*1500*/  STL [R1+0x68], R7 ;  /* 0x0000680701007387 */ /* 0x0001e20000100800 */
[----:B------:R-:W-:Y:S01]  /*1510*/  @!P6 IMAD.IADD R13, R13, 0x1, -R3 ;  /* 0x000000010d0de824 */ /* 0x000fe200078e0a03 */
[----:B------:R-:W-:Y:S01]  /*1520*/  ISETP.GT.U32.AND P6, PT, R3, R16, PT ;  /* 0x000000100300720c */ /* 0x000fe20003fc4070 */
[----:B------:R-:W-:-:S02]  /*1530*/  VIADD R12, R0, 0x1ef ;  /* 0x000001ef000c7836 */ /* 0x000fc40000000000 */
[----:B------:R-:W-:Y:S02]  /*1540*/  IMAD.MOV R15, RZ, RZ, -R15 ;  /* 0x000000ffff0f7224 */ /* 0x000fe400078e0a0f */
[----:B------:R-:W-:-:S04]  /*1550*/  IMAD.HI.U32 R14, R4, R11, RZ ;  /* 0x0000000b040e7227 */ /* 0x000fc800078e00ff */
[----:B------:R-:W-:Y:S01]  /*1560*/  @!P1 IMAD.IADD R10, R10, 0x1, -R3 ;  /* 0x000000010a0a9824 */ /* 0x000fe200078e0a03 */
[----:B------:R-:W-:Y:S01]  /*1570*/  ISETP.GE.AND P1, PT, R2, RZ, PT ;  /* 0x000000ff0200720c */ /* 0x000fe20003f26270 */
[----:B0-----:R-:W-:Y:S01]  /*1580*/  IMAD.MOV.U32 R7, RZ, RZ, R18 ;  /* 0x000000ffff077224 */ /* 0x001fe200078e0012 */
[----:B------:R-:W-:Y:S01]  /*1590*/  IABS R2, R12 ;  /* 0x0000000c00027213 */ /* 0x000fe20000000000 */
[C---:B------:R-:W-:Y:S02]  /*15a0*/  IMAD R8, R3.reuse, R15, R8 ;  /* 0x0000000f03087224 */ /* 0x040fe400078e0208 */
[----:B------:R-:W-:Y:S01]  /*15b0*/  @!P5 IMAD.MOV R7, RZ, RZ, -R7 ;  /* 0x000000ffff07d224 */ /* 0x000fe200078e0a07 */
[C---:B------:R-:W-:Y:S01]  /*15c0*/  ISETP.GT.U32.AND P5, PT, R3.reuse, R10, PT ;  /* 0x0000000a0300720c */ /* 0x040fe20003fa4070 */
[----:B------:R-:W-:Y:S02]  /*15d0*/  IMAD.MOV.U32 R17, RZ, RZ, R13 ;  /* 0x000000ffff117224 */ /* 0x000fe400078e000d */
[----:B------:R-:W-:Y:S01]  /*15e0*/  IMAD.MOV R14, RZ, RZ, -R14 ;  /* 0x000000ffff0e7224 */ /* 0x000fe200078e0a0e */
[----:B------:R0:W-:Y:S01]  /*15f0*/  STL [R1+0x70], R7 ;  /* 0x0000700701007387 */ /* 0x0001e20000100800 */
[----:B------:R-:W-:Y:S01]  /*1600*/  @!P0 IMAD.MOV R17, RZ, RZ, -R17 ;  /* 0x000000ffff118224 */ /* 0x000fe200078e0a11 */
[C---:B------:R-:W-:Y:S01]  /*1610*/  ISETP.GT.U32.AND P0, PT, R3.reuse, R8, PT ;  /* 0x000000080300720c */ /* 0x040fe20003f04070 */
[----:B------:R-:W-:-:S02]  /*1620*/  IMAD R13, R3, R14, R11 ;  /* 0x0000000e030d7224 */ /* 0x000fc400078e020b */
[----:B------:R-:W-:Y:S01]  /*1630*/  IMAD.HI.U32 R11, R4, R2, RZ ;  /* 0x00000002040b7227 */ /* 0x000fe200078e00ff */
[----:B------:R-:W-:Y:S03]  /*1640*/  STL [R1+0x78], R17 ;  /* 0x0000781101007387 */ /* 0x000fe60000100800 */
[----:B------:R-:W-:Y:S02]  /*1650*/  IMAD.MOV R11, RZ, RZ, -R11 ;  /* 0x000000ffff0b7224 */ /* 0x000fe400078e0a0b */
[--C-:B------:R-:W-:Y:S01]  /*1660*/  @!P5 IMAD.IADD R10, R10, 0x1, -R3.reuse ;  /* 0x000000010a0ad824 */ /* 0x100fe200078e0a03 */
[----:B------:R-:W-:Y:S01]  /*1670*/  ISETP.GT.U32.AND P5, PT, R3, R13, PT ;  /* 0x0000000d0300720c */ /* 0x000fe20003fa4070 */
[----:B------:R-:W-:Y:S01]  /*1680*/  @!P2 IMAD.IADD R9, R9, 0x1, -R3 ;  /* 0x000000010909a824 */ /* 0x000fe200078e0a03 */
[----:B------:R-:W-:Y:S01]  /*1690*/  ISETP.GE.AND P2, PT, R19, RZ, PT ;  /* 0x000000ff1300720c */ /* 0x000fe20003f46270 */
[----:B------:R-:W-:-:S02]  /*16a0*/  IMAD R11, R3, R11, R2 ;  /* 0x0000000b030b7224 */ /* 0x000fc400078e0202 */
[----:B------:R-:W-:Y:S02]  /*16b0*/  IMAD.MOV.U32 R14, RZ, RZ, R10 ;  /* 0x000000ffff0e7224 */ /* 0x000fe400078e000a */
[----:B0-----:R-:W-:Y:S02]  /*16c0*/  IMAD.MOV.U32 R7, RZ, RZ, R9 ;  /* 0x000000ffff077224 */ /* 0x001fe400078e0009 */
[----:B------:R-:W-:Y:S02]  /*16d0*/  @!P0 IMAD.IADD R8, R8, 0x1, -R3 ;  /* 0x0000000108088824 */ /* 0x000fe400078e0a03 */
[----:B------:R-:W-:Y:S01]  /*16e0*/  @!P4 IMAD.MOV R14, RZ, RZ, -R14 ;  /* 0x000000ffff0ec224 */ /* 0x000fe200078e0a0e */
[----:B------:R-:W-:Y:S01]  /*16f0*/  ISETP.GT.U32.AND P4, PT, R3, R11, PT ;  /* 0x0000000b0300720c */ /* 0x000fe20003f84070 */
[----:B------:R-:W-:Y:S01]  /*1700*/  @!P3 IMAD.MOV R7, RZ, RZ, -R7 ;  /* 0x000000ffff07b224 */ /* 0x000fe200078e0a07 */
[----:B------:R-:W-:Y:S01]  /*1710*/  ISETP.GE.AND P3, PT, R5, RZ, PT ;  /* 0x000000ff0500720c */ /* 0x000fe20003f66270 */
[--C-:B------:R-:W-:Y:S01]  /*1720*/  @!P6 IMAD.IADD R16, R16, 0x1, -R3.reuse ;  /* 0x000000011010e824 */ /* 0x100fe200078e0a03 */
[C---:B------:R-:W-:Y:S01]  /*1730*/  ISETP.GT.U32.AND P0, PT, R3.reuse, R8, PT ;  /* 0x000000080300720c */ /* 0x040fe20003f04070 */
[C---:B------:R-:W-:Y:S01]  /*1740*/  VIADD R5, R0.reuse, 0x1ee ;  /* 0x000001ee00057836 */ /* 0x040fe20000000000 */
[----:B------:R-:W-:Y:S01]  /*1750*/  STL [R1+0x84], R7 ;  /* 0x0000840701007387 */ /* 0x000fe20000100800 */
[----:B------:R-:W-:Y:S01]  /*1760*/  VIADD R9, R0, 0x1ed ;  /* 0x000001ed00097836 */ /* 0x000fe20000000000 */
[----:B------:R-:W-:Y:S01]  /*1770*/  ISETP.GT.U32.AND P6, PT, R3, R16, PT ;  /* 0x000000100300720c */ /* 0x000fe20003fc4070 */
[--C-:B------:R-:W-:Y:S01]  /*1780*/  @!P5 IMAD.IADD R13, R13, 0x1, -R3.reuse ;  /* 0x000000010d0dd824 */ /* 0x100fe200078e0a03 */
[----:B------:R-:W-:Y:S01]  /*1790*/  IABS R21, R5 ;  /* 0x0000000500157213 */ /* 0x000fe20000000000 */
[----:B------:R0:W-:Y:S01]  /*17a0*/  STL [R1+0x8c], R14 ;  /* 0x00008c0e01007387 */ /* 0x0001e20000100800 */
[----:B------:R-:W-:Y:S01]  /*17b0*/  IABS R22, R9 ;  /* 0x0000000900167213 */ /* 0x000fe20000000000 */
[----:B------:R-:W-:Y:S01]  /*17c0*/  @!P4 IMAD.IADD R11, R11, 0x1, -R3 ;  /* 0x000000010b0bc824 */ /* 0x000fe200078e0a03 */
[----:B------:R-:W-:Y:S01]  /*17d0*/  ISETP.GT.U32.AND P5, PT, R3, R13, PT ;  /* 0x0000000d0300720c */ /* 0x000fe20003fa4070 */
[----:B------:R-:W-:-:S03]  /*17e0*/  IMAD.HI.U32 R10, R4, R21, RZ ;  /* 0x00000015040a7227 */ /* 0x000fc600078e00ff */
[----:B------:R-:W-:Y:S01]  /*17f0*/  ISETP.GT.U32.AND P4, PT, R3, R11, PT ;  /* 0x0000000b0300720c */ /* 0x000fe20003f84070 */
[----:B------:R-:W-:Y:S01]  /*1800*/  @!P0 IMAD.IADD R8, R8, 0x1, -R3 ;  /* 0x0000000108088824 */ /* 0x000fe200078e0a03 */
[----:B------:R-:W-:Y:S01]  /*1810*/  ISETP.GE.AND P0, PT, R9, RZ, PT ;  /* 0x000000ff0900720c */ /* 0x000fe20003f06270 */
[----:B------:R-:W-:Y:S02]  /*1820*/  IMAD.MOV R10, RZ, RZ, -R10 ;  /* 0x000000ffff0a7224 */ /* 0x000fe400078e0a0a */
[----:B0-----:R-:W-:-:S04]  /*1830*/  IMAD.HI.U32 R14, R4, R22, RZ ;  /* 0x00000016040e7227 */ /* 0x001fc800078e00ff */
[----:B------:R-:W-:Y:S01]  /*1840*/  @!P6 IMAD.IADD R16, R16, 0x1, -R3 ;  /* 0x000000011010e824 */ /* 0x000fe200078e0a03 */
[----:B------:R-:W-:Y:S01]  /*1850*/  ISETP.GE.AND P6, PT, R12, RZ, PT ;  /* 0x000000ff0c00720c */ /* 0x000fe20003fc6270 */
[C---:B------:R-:W-:Y:S02]  /*1860*/  IMAD R21, R3.reuse, R10, R21 ;  /* 0x0000000a03157224 */ /* 0x040fe400078e0215 */
[----:B------:R-:W-:Y:S02]  /*1870*/  IMAD.MOV.U32 R15, RZ, RZ, R8 ;  /* 0x000000ffff0f7224 */ /* 0x000fe400078e0008 */
[----:B------:R-:W-:Y:S02]  /*1880*/  VIADD R12, R0, 0x1ec ;  /* 0x000001ec000c7836 */ /* 0x000fe40000000000 */
[----:B------:R-:W-:Y:S02]  /*1890*/  IMAD.MOV R9, RZ, RZ, -R14 ;  /* 0x000000ffff097224 */ /* 0x000fe400078e0a0e */
[----:B------:R-:W-:Y:S01]  /*18a0*/  IMAD.MOV.U32 R7, RZ, RZ, R16 ;  /* 0x000000ffff077224 */ /* 0x000fe200078e0010 */
[----:B------:R-:W-:Y:S01]  /*18b0*/  IABS R2, R12 ;  /* 0x0000000c00027213 */ /* 0x000fe20000000000 */
[----:B------:R-:W-:Y:S01]  /*18c0*/  @!P1 IMAD.MOV R15, RZ, RZ, -R15 ;  /* 0x000000ffff0f9224 */ /* 0x000fe200078e0a0f */
[C---:B------:R-:W-:Y:S01]  /*18d0*/  ISETP.GT.U32.AND P1, PT, R3.reuse, R21, PT ;  /* 0x000000150300720c */ /* 0x040fe20003f24070 */
[----:B------:R-:W-:-:S02]  /*18e0*/  IMAD R22, R3, R9, R22 ;  /* 0x0000000903167224 */ /* 0x000fc400078e0216 */
[----:B------:R-:W-:Y:S01]  /*18f0*/  @!P2 IMAD.MOV R7, RZ, RZ, -R7 ;  /* 0x000000ffff07a224 */ /* 0x000fe200078e0a07 */
[----:B------:R-:W-:Y:S01]  /*1900*/  ISETP.GE.AND P2, PT, R5, RZ, PT ;  /* 0x000000ff0500720c */ /* 0x000fe20003f46270 */
[--C-:B------:R-:W-:Y:S01]  /*1910*/  @!P5 IMAD.IADD R13, R13, 0x1, -R3.reuse ;  /* 0x000000010d0dd824 */ /* 0x100fe200078e0a03 */
[----:B------:R-:W-:Y:S01]  /*1920*/  ISETP.GE.AND P5, PT, R12, RZ, PT ;  /* 0x000000ff0c00720c */ /* 0x000fe20003fa6270 */
[----:B------:R-:W-:Y:S01]  /*1930*/  @!P4 IMAD.IADD R11, R11, 0x1, -R3 ;  /* 0x000000010b0bc824 */ /* 0x000fe200078e0a03 */
[----:B------:R-:W-:Y:S01]  /*1940*/  ISETP.GT.U32.AND P4, PT, R3, R22, PT ;  /* 0x000000160300720c */ /* 0x000fe20003f84070 */
[----:B------:R-:W-:Y:S01]  /*1950*/  IMAD.HI.U32 R5, R4, R2, RZ ;  /* 0x0000000204057227 */ /* 0x000fe200078e00ff */
[----:B------:R0:W-:Y:S03]  /*1960*/  STL [R1+0x94], R7 ;  /* 0x0000940701007387 */ /* 0x0001e60000100800 */
[----:B------:R-:W-:Y:S01]  /*1970*/  IMAD.MOV R5, RZ, RZ, -R5 ;  /* 0x000000ffff057224 */ /* 0x000fe200078e0a05 */
[----:B------:R1:W-:Y:S01]  /*1980*/  STL [R1+0xa0], R15 ;  /* 0x0000a00f01007387 */ /* 0x0003e20000100800 */
[----:B------:R-:W-:-:S02]  /*1990*/  @!P1 IMAD.IADD R21, R21, 0x1, -R3 ;  /* 0x0000000115159824 */ /* 0x000fc400078e0a03 */
[C---:B------:R-:W-:Y:S02]  /*19a0*/  IMAD R2, R3.reuse, R5, R2 ;  /* 0x0000000503027224 */ /* 0x040fe400078e0202 */
[C---:B------:R-:W-:Y:S01]  /*19b0*/  VIADD R8, R0.reuse, 0x1eb ;  /* 0x000001eb00087836 */ /* 0x040fe20000000000 */
[C---:B------:R-:W-:Y:S01]  /*19c0*/  ISETP.GT.U32.AND P1, PT, R3.reuse, R21, PT ;  /* 0x000000150300720c */ /* 0x040fe20003f24070 */
[----:B0-----:R-:W-:Y:S02]  /*19d0*/  IMAD.MOV.U32 R7, RZ, RZ, R13 ;  /* 0x000000ffff077224 */ /* 0x001fe400078e000d */
[----:B------:R-:W-:Y:S01]  /*19e0*/  VIADD R5, R0, 0x1ea ;  /* 0x000001ea00057836 */ /* 0x000fe20000000000 */
[----:B------:R-:W-:Y:S01]  /*19f0*/  IABS R13, R8 ;  /* 0x00000008000d7213 */ /* 0x000fe20000000000 */
[----:B------:R-:W-:Y:S01]  /*1a00*/  @!P3 IMAD.MOV R7, RZ, RZ, -R7 ;  /* 0x000000ffff07b224 */ /* 0x000fe200078e0a07 */
[----:B------:R-:W-:Y:S01]  /*1a10*/  ISETP.GE.AND P3, PT, R8, RZ, PT ;  /* 0x000000ff0800720c */ /* 0x000fe20003f66270 */
[----:B------:R-:W-:Y:S01]  /*1a20*/  @!P4 IMAD.IADD R22, R22, 0x1, -R3 ;  /* 0x000000011616c824 */ /* 0x000fe200078e0a03 */
[----:B------:R-:W-:Y:S01]  /*1a30*/  IABS R8, R5 ;  /* 0x0000000500087213 */ /* 0x000fe20000000000 */
[C---:B-1----:R-:W-:Y:S01]  /*1a40*/  IMAD.HI.U32 R15, R4.reuse, R13, RZ ;  /* 0x0000000d040f7227 */ /* 0x042fe200078e00ff */
[----:B------:R0:W-:Y:S02]  /*1a50*/  STL [R1+0xa8], R7 ;  /* 0x0000a80701007387 */ /* 0x0001e40000100800 */
[----:B------:R-:W-:Y:S01]  /*1a60*/  ISETP.GT.U32.AND P4, PT, R3, R22, PT ;  /* 0x000000160300720c */ /* 0x000fe20003f84070 */
[----:B------:R-:W-:-:S04]  /*1a70*/  IMAD.HI.U32 R12, R4, R8, RZ ;  /* 0x00000008040c7227 */ /* 0x000fc800078e00ff */
[----:B------:R-:W-:Y:S02]  /*1a80*/  IMAD.MOV R15, RZ, RZ, -R15 ;  /* 0x000000ffff0f7224 */ /* 0x000fe400078e0a0f */
[----:B------:R-:W-:Y:S02]  /*1a90*/  IMAD.MOV R12, RZ, RZ, -R12 ;  /* 0x000000ffff0c7224 */ /* 0x000fe400078e0a0c */
[----:B0-----:R-:W-:Y:S02]  /*1aa0*/  IMAD.MOV.U32 R7, RZ, RZ, R11 ;  /* 0x000000ffff077224 */ /* 0x001fe400078e000b */
[----:B------:R-:W-:Y:S01]  /*1ab0*/  @!P1 IMAD.IADD R21, R21, 0x1, -R3 ;  /* 0x0000000115159824 */ /* 0x000fe200078e0a03 */
[----:B------:R-:W-:Y:S01]  /*1ac0*/  ISETP.GE.AND P1, PT, R5, RZ, PT ;  /* 0x000000ff0500720c */ /* 0x000fe20003f26270 */
[----:B------:R-:W-:Y:S01]  /*1ad0*/  @!P6 IMAD.MOV R7, RZ, RZ, -R7 ;  /* 0x000000ffff07e224 */ /* 0x000fe200078e0a07 */
[C---:B------:R-:W-:Y:S01]  /*1ae0*/  ISETP.GT.U32.AND P6, PT, R3.reuse, R2, PT ;  /* 0x000000020300720c */ /* 0x040fe20003fc4070 */
[----:B------:R-:W-:-:S02]  /*1af0*/  IMAD R5, R3, R15, R13 ;  /* 0x0000000f03057224 */ /* 0x000fc400078e020d */
[C---:B------:R-:W-:Y:S01]  /*1b00*/  IMAD R8, R3.reuse, R12, R8 ;  /* 0x0000000c03087224 */ /* 0x040fe200078e0208 */
[----:B------:R0:W-:Y:S01]  /*1b10*/  STL [R1+0xc4], R7 ;  /* 0x0000c40701007387 */ /* 0x0001e20000100800 */
[C---:B------:R-:W-:Y:S02]  /*1b20*/  VIADD R18, R0.reuse, 0x1e9 ;  /* 0x000001e900127836 */ /* 0x040fe40000000000 */
[----:B------:R-:W-:Y:S02]  /*1b30*/  VIADD R14, R0, 0x1e8 ;  /* 0x000001e8000e7836 */ /* 0x000fe40000000000 */
[--C-:B------:R-:W-:Y:S01]  /*1b40*/  @!P4 IMAD.IADD R22, R22, 0x1, -R3.reuse ;  /* 0x000000011616c824 */ /* 0x100fe200078e0a03 */
[C---:B------:R-:W-:Y:S01]  /*1b50*/  ISETP.GT.U32.AND P4, PT, R3.reuse, R5, PT ;  /* 0x000000050300720c */ /* 0x040fe20003f84070 */
[----:B------:R-:W-:Y:S01]  /*1b60*/  VIADD R13, R0, 0x1e6 ;  /* 0x000001e6000d7836 */ /* 0x000fe20000000000 */
[----:B------:R-:W-:Y:S01]  /*1b70*/  IABS R9, R18 ;  /* 0x0000001200097213 */ /* 0x000fe20000000000 */
[----:B------:R-:W-:Y:S01]  /*1b80*/  @!P6 IMAD.IADD R2, R2, 0x1, -R3 ;  /* 0x000000010202e824 */ /* 0x000fe200078e0a03 */
[----:B------:R-:W-:Y:S01]  /*1b90*/  ISETP.GT.U32.AND P6, PT, R3, R8, PT ;  /* 0x000000080300720c */ /* 0x000fe20003fc4070 */
[----:B0-----:R-:W-:Y:S01]  /*1ba0*/  IMAD.MOV.U32 R7, RZ, RZ, R21 ;  /* 0x000000ffff077224 */ /* 0x001fe200078e0015 */
[----:B------:R-:W-:Y:S01]  /*1bb0*/  IABS R17, R14 ;  /* 0x0000000e00117213 */ /* 0x000fe20000000000 */
[----:B------:R-:W-:Y:S01]  /*1bc0*/  IMAD.HI.U32 R16, R4, R9, RZ ;  /* 0x0000000904107227 */ /* 0x000fe200078e00ff */
[----:B------:R-:W-:-:S03]  /*1bd0*/  IABS R19, R13 ;  /* 0x0000000d00137213 */ /* 0x000fc60000000000 */
[----:B------:R-:W-:-:S04]  /*1be0*/  IMAD.HI.U32 R10, R4, R17, RZ ;  /* 0x00000011040a7227 */ /* 0x000fc800078e00ff */
[----:B------:R-:W-:Y:S02]  /*1bf0*/  IMAD.MOV R11, RZ, RZ, -R16 ;  /* 0x000000ffff0b7224 */ /* 0x000fe400078e0a10 */
[----:B------:R-:W-:Y:S02]  /*1c00*/  IMAD.MOV R10, RZ, RZ, -R10 ;  /* 0x000000ffff0a7224 */ /* 0x000fe400078e0a0a */
[----:B------:R-:W-:Y:S02]  /*1c10*/  VIADD R16, R0, 0x1e7 ;  /* 0x000001e700107836 */ /* 0x000fe40000000000 */
[--C-:B------:R-:W-:Y:S01]  /*1c20*/  @!P4 IMAD.IADD R5, R5, 0x1, -R3.reuse ;  /* 0x000000010505c824 */ /* 0x100fe200078e0a03 */
[C---:B------:R-:W-:Y:S01]  /*1c30*/  ISETP.GT.U32.AND P4, PT, R3.reuse, R2, PT ;  /* 0x000000020300720c */ /* 0x040fe20003f84070 */
[----:B------:R-:W-:Y:S02]  /*1c40*/  @!P6 IMAD.IADD R8, R8, 0x1, -R3 ;  /* 0x000000010808e824 */ /* 0x000fe400078e0a03 */
[C---:B------:R-:W-:Y:S01]  /*1c50*/  IMAD R17, R3.reuse, R10, R17 ;  /* 0x0000000a03117224 */ /* 0x040fe200078e0211 */
[----:B------:R-:W-:Y:S01]  /*1c60*/  IABS R10, R16 ;  /* 0x00000010000a7213 */ /* 0x000fe20000000000 */
[----:B------:R-:W-:Y:S01]  /*1c70*/  IMAD.HI.U32 R21, R4, R19, RZ ;  /* 0x0000001304157227 */ /* 0x000fe200078e00ff */
[----:B------:R-:W-:-:S03]  /*1c80*/  ISETP.GT.U32.AND P6, PT, R3, R8, PT ;  /* 0x000000080300720c */ /* 0x000fc60003fc4070 */
[----:B------:R-:W-:Y:S01]  /*1c90*/  @!P2 IMAD.MOV R7, RZ, RZ, -R7 ;  /* 0x000000ffff07a224 */ /* 0x000fe200078e0a07 */
[----:B------:R-:W-:Y:S01]  /*1ca0*/  ISETP.GT.U32.AND P2, PT, R3, R5, PT ;  /* 0x000000050300720c */ /* 0x000fe20003f44070 */
[----:B------:R-:W-:-:S03]  /*1cb0*/  IMAD.HI.U32 R23, R4, R10, RZ ;  /* 0x0000000a04177227 */ /* 0x000fc600078e00ff */
[----:B------:R0:W-:Y:S01]  /*1cc0*/  STL [R1+0xfc], R7 ;  /* 0x0000fc0701007387 */ /* 0x0001e20000100800 */
[----:B------:R-:W-:Y:S02]  /*1cd0*/  IMAD.MOV R21, RZ, RZ, -R21 ;  /* 0x000000ffff157224 */ /* 0x000fe400078e0a15 */
[C---:B------:R-:W-:Y:S02]  /*1ce0*/  IMAD R9, R3.reuse, R11, R9 ;  /* 0x0000000b03097224 */ /* 0x040fe400078e0209 */
[----:B------:R-:W-:Y:S02]  /*1cf0*/  IMAD.MOV R23, RZ, RZ, -R23 ;  /* 0x000000ffff177224 */ /* 0x000fe400078e0a17 */
[----:B------:R-:W-:Y:S01]  /*1d00*/  @!P4 IMAD.IADD R2, R2, 0x1, -R3 ;  /* 0x000000010202c824 */ /* 0x000fe200078e0a03 */
[C---:B------:R-:W-:Y:S01]  /*1d10*/  ISETP.GT.U32.AND P4, PT, R3.reuse, R17, PT ;  /* 0x000000110300720c */ /* 0x040fe20003f84070 */
[----:B------:R-:W-:Y:S02]  /*1d20*/  IMAD R19, R3, R21, R19 ;  /* 0x0000001503137224 */ /* 0x000fe400078e0213 */
[----:B0-----:R-:W-:-:S02]  /*1d30*/  IMAD.MOV.U32 R7, RZ, RZ, R22 ;  /* 0x000000ffff077224 */ /* 0x001fc400078e0016 */
[C---:B------:R-:W-:Y:S02]  /*1d40*/  IMAD R10, R3.reuse, R23, R10 ;  /* 0x00000017030a7224 */ /* 0x040fe400078e020a */
[----:B------:R-:W-:Y:S01]  /*1d50*/  @!P0 IMAD.MOV R7, RZ, RZ, -R7 ;  /* 0x000000ffff078224 */ /* 0x000fe200078e0a07 */
[C---:B------:R-:W-:Y:S01]  /*1d60*/  ISETP.GT.U32.AND P0, PT, R3.reuse, R9, PT ;  /* 0x000000090300720c */ /* 0x040fe20003f04070 */
[--C-:B------:R-:W-:Y:S01]  /*1d70*/  @!P6 IMAD.IADD R8, R8, 0x1, -R3.reuse ;  /* 0x000000010808e824 */ /* 0x100fe200078e0a03 */
[----:B------:R-:W-:Y:S01]  /*1d80*/  ISETP.GT.U32.AND P6, PT, R3, R19, PT ;  /* 0x000000130300720c */ /* 0x000fe20003fc4070 */
[--C-:B------:R-:W-:Y:S01]  /*1d90*/  @!P2 IMAD.IADD R5, R5, 0x1, -R3.reuse ;  /* 0x000000010505a824 */ /* 0x100fe200078e0a03 */
[----:B------:R-:W-:Y:S01]  /*1da0*/  ISETP.GT.U32.AND P2, PT, R3, R10, PT ;  /* 0x0000000a0300720c */ /* 0x000fe20003f44070 */
[----:B------:R-:W-:Y:S01]  /*1db0*/  VIADD R11, R0, 0x1e4 ;  /* 0x000001e4000b7836 */ /* 0x000fe20000000000 */
[----:B------:R0:W-:Y:S01]  /*1dc0*/  STL [R1+0x104], R7 ;  /* 0x0001040701007387 */ /* 0x0001e20000100800 */
[----:B------:R-:W-:Y:S01]  /*1dd0*/  @!P4 IMAD.IADD R17, R17, 0x1, -R3 ;  /* 0x000000011111c824 */ /* 0x000fe200078e0a03 */
[----:B------:R-:W-:Y:S01]  /*1de0*/  ISETP.GE.AND P4, PT, R14, RZ, PT ;  /* 0x000000ff0e00720c */ /* 0x000fe20003f86270 */
[----:B------:R-:W-:Y:S01]  /*1df0*/  IMAD.MOV.U32 R24, RZ, RZ, R2 ;  /* 0x000000ffff187224 */ /* 0x000fe200078e0002 */
[----:B------:R-:W-:Y:S01]  /*1e00*/  IABS R12, R11 ;  /* 0x0000000b000c7213 */ /* 0x000fe20000000000 */
[----:B------:R-:W-:-:S02]  /*1e10*/  VIADD R15, R0, 0x1e5 ;  /* 0x000001e5000f7836 */ /* 0x000fc40000000000 */
[--C-:B------:R-:W-:Y:S01]  /*1e20*/  @!P0 IMAD.IADD R9, R9, 0x1, -R3.reuse ;  /* 0x0000000109098824 */ /* 0x100fe200078e0a03 */
[----:B------:R-:W-:Y:S01]  /*1e30*/  ISETP.GE.AND P0, PT, R18, RZ, PT ;  /* 0x000000ff1200720c */ /* 0x000fe20003f06270 */
[----:B------:R-:W-:Y:S01]  /*1e40*/  @!P6 IMAD.IADD R19, R19, 0x1, -R3 ;  /* 0x000000011313e824 */ /* 0x000fe200078e0a03 */
[----:B------:R-:W-:Y:S01]  /*1e50*/  ISETP.GT.U32.AND P6, PT, R3, R17, PT ;  /* 0x000000110300720c */ /* 0x000fe20003fc4070 */
[----:B------:R-:W-:Y:S01]  /*1e60*/  IMAD.HI.U32 R23, R4, R12, RZ ;  /* 0x0000000c04177227 */ /* 0x000fe200078e00ff */
[----:B------:R-:W-:-:S03]  /*1e70*/  IABS R20, R15 ;  /* 0x0000000f00147213 */ /* 0x000fc60000000000 */
[----:B0-----:R-:W-:Y:S02]  /*1e80*/  IMAD.MOV.U32 R7, RZ, RZ, R5 ;  /* 0x000000ffff077224 */ /* 0x001fe400078e0005 */
[----:B------:R-:W-:Y:S01]  /*1e90*/  @!P2 IMAD.IADD R10, R10, 0x1, -R3 ;  /* 0x000000010a0aa824 */ /* 0x000fe200078e0a03 */
[C---:B------:R-:W-:Y:S01]  /*1ea0*/  ISETP.GT.U32.AND P2, PT, R3.reuse, R9, PT ;  /* 0x000000090300720c */ /* 0x040fe20003f44070 */
[----:B------:R-:W-:Y:S02]  /*1eb0*/  @!P5 IMAD.MOV R24, RZ, RZ, -R24 ;  /* 0x000000ffff18d224 */ /* 0x000fe400078e0a18 */
[----:B------:R-:W-:Y:S01]  /*1ec0*/  IMAD.MOV R23, RZ, RZ, -R23 ;  /* 0x000000ffff177224 */ /* 0x000fe200078e0a17 */
[C---:B------:R-:W-:Y:S01]  /*1ed0*/  ISETP.GT.U32.AND P5, PT, R3.reuse, R10, PT ;  /* 0x0000000a0300720c */ /* 0x040fe20003fa4070 */
[----:B------:R-:W-:Y:S01]  /*1ee0*/  @!P3 IMAD.MOV R7, RZ, RZ, -R7 ;  /* 0x000000ffff07b224 */ /* 0x000fe200078e0a07 */
[----:B------:R-:W-:Y:S01]  /*1ef0*/  STL [R1+0x108], R24 ;  /* 0x0001081801007387 */ /* 0x000fe20000100800 */
[C---:B------:R-:W-:Y:S01]  /*1f00*/  IMAD R12, R3.reuse, R23, R12 ;  /* 0x00000017030c7224 */ /* 0x040fe200078e020c */
[----:B------:R-:W-:Y:S01]  /*1f10*/  ISETP.GT.U32.AND P3, PT, R3, R19, PT ;  /* 0x000000130300720c */ /* 0x000fe20003f64070 */
[----:B------:R-:W-:Y:S01]  /*1f20*/  VIADD R14, R0, 0x1e3 ;  /* 0x000001e3000e7836 */ /* 0x000fe20000000000 */
[----:B------:R0:W-:Y:S01]  /*1f30*/  STL [R1+0x10c], R7 ;  /* 0x00010c0701007387 */ /* 0x0001e20000100800 */
[----:B------:R-:W-:-:S03]  /*1f40*/  IMAD.HI.U32 R22, R4, R20, RZ ;  /* 0x0000001404167227 */ /* 0x000fc600078e00ff */
[----:B------:R-:W-:Y:S01]  /*1f50*/  IABS R2, R14 ;  /* 0x0000000e00027213 */ /* 0x000fe20000000000 */
[----:B------:R-:W-:Y:S02]  /*1f60*/  VIADD R18, R0, 0x1e2 ;  /* 0x000001e200127836 */ /* 0x000fe40000000000 */
[--C-:B------:R-:W-:Y:S01]  /*1f70*/  @!P6 IMAD.IADD R17, R17, 0x1, -R3.reuse ;  /* 0x000000011111e824 */ /* 0x100fe200078e0a03 */
[----:B------:R-:W-:Y:S01]  /*1f80*/  ISETP.GT.U32.AND P6, PT, R3, R12, PT ;  /* 0x0000000c0300720c */ /* 0x000fe20003fc4070 */
[----:B------:R-:W-:Y:S01]  /*1f90*/  IMAD.MOV R22, RZ, RZ, -R22 ;  /* 0x000000ffff167224 */ /* 0x000fe200078e0a16 */
[----:B------:R-:W-:Y:S01]  /*1fa0*/  IABS R5, R18 ;  /* 0x0000001200057213 */ /* 0x000fe20000000000 */
[----:B0-----:R-:W-:Y:S02]  /*1fb0*/  IMAD.MOV.U32 R7, RZ, RZ, R8 ;  /* 0x000000ffff077224 */ /* 0x001fe400078e0008 */
[----:B------:R-:W-:Y:S01]  /*1fc0*/  @!P2 IMAD.IADD R9, R9, 0x1, -R3 ;  /* 0x000000010909a824 */ /* 0x000fe200078e0a03 */
[----:B------:R-:W-:Y:S01]  /*1fd0*/  ISETP.GE.AND P2, PT, R16, RZ, PT ;  /* 0x000000ff1000720c */ /* 0x000fe20003f46270 */
[----:B------:R-:W-:-:S02]  /*1fe0*/  @!P1 IMAD.MOV R7, RZ, RZ, -R7 ;  /* 0x000000ffff079224 */ /* 0x000fc400078e0a07 */
[----:B------:R-:W-:-:S03]  /*1ff0*/  IMAD.HI.U32 R8, R4, R2, RZ ;  /* 0x0000000204087227 */ /* 0x000fc600078e00ff */
[----:B------:R0:W-:Y:S01]  /*2000*/  STL [R1+0x114], R7 ;  /* 0x0001140701007387 */ /* 0x0001e20000100800 */
[----:B------:R-:W-:Y:S02]  /*2010*/  IMAD R20, R3, R22, R20 ;  /* 0x0000001603147224 */ /* 0x000fe400078e0214 */
[----:B------:R-:W-:Y:S02]  /*2020*/  IMAD.MOV.U32 R21, RZ, RZ, R9 ;  /* 0x000000ffff157224 */ /* 0x000fe400078e0009 */
[----:B------:R-:W-:Y:S01]  /*2030*/  @!P5 IMAD.IADD R10, R10, 0x1, -R3 ;  /* 0x000000010a0ad824 */ /* 0x000fe200078e0a03 */
[----:B------:R-:W-:Y:S01]  /*2040*/  ISETP.GE.AND P5, PT, R13, RZ, PT ;  /* 0x000000ff0d00720c */ /* 0x000fe20003fa6270 */
[----:B------:R-:W-:Y:S01]  /*2050*/  IMAD.HI.U32 R13, R4, R5, RZ ;  /* 0x00000005040d7227 */ /* 0x000fe200078e00ff */
[----:B------:R-:W-:-:S03]  /*2060*/  ISETP.GT.U32.AND P1, PT, R3, R20, PT ;  /* 0x000000140300720c */ /* 0x000fc60003f24070 */
[----:B0-----:R-:W-:Y:S02]  /*2070*/  IMAD.MOV.U32 R7, RZ, RZ, R17 ;  /* 0x000000ffff077224 */ /* 0x001fe400078e0011 */
[----:B------:R-:W-:Y:S02]  /*2080*/  IMAD.MOV R8, RZ, RZ, -R8 ;  /* 0x000000ffff087224 */ /* 0x000fe400078e0a08 */
[----:B------:R-:W-:Y:S02]  /*2090*/  @!P0 IMAD.MOV R21, RZ, RZ, -R21 ;  /* 0x000000ffff158224 */ /* 0x000fe400078e0a15 */
[----:B------:R-:W-:Y:S02]  /*20a0*/  @!P4 IMAD.MOV R7, RZ, RZ, -R7 ;  /* 0x000000ffff07c224 */ /* 0x000fe400078e0a07 */
[----:B------:R-:W-:Y:S01]  /*20b0*/  @!P3 IMAD.IADD R19, R19, 0x1, -R3 ;  /* 0x000000011313b824 */ /* 0x000fe200078e0a03 */
[----:B------:R-:W-:Y:S01]  /*20c0*/  STL [R1+0x118], R21 ;  /* 0x0001181501007387 */ /* 0x000fe20000100800 */
[----:B------:R-:W-:Y:S01]  /*20d0*/  IMAD.MOV R13, RZ, RZ, -R13 ;  /* 0x000000ffff0d7224 */ /* 0x000fe200078e0a0d */
[----:B------:R-:W-:Y:S01]  /*20e0*/  ISETP.GE.AND P3, PT, R15, RZ, PT ;  /* 0x000000ff0f00720c */ /* 0x000fe20003f66270 */
[----:B------:R-:W-:Y:S01]  /*20f0*/  @!P6 IMAD.IADD R12, R12, 0x1, -R3 ;  /* 0x000000010c0ce824 */ /* 0x000fe200078e0a03 */
[----:B------:R0:W-:Y:S01]  /*2100*/  STL [R1+0x11c], R7 ;  /* 0x00011c0701007387 */ /* 0x0001e20000100800 */
[C---:B------:R-:W-:Y:S01]  /*2110*/  IMAD R2, R3.reuse, R8, R2 ;  /* 0x0000000803027224 */ /* 0x040fe200078e0202 */
[----:B------:R-:W-:Y:S01]  /*2120*/  ISETP.GE.AND P6, PT, R14, RZ, PT ;  /* 0x000000ff0e00720c */ /* 0x000fe20003fc6270 */
[----:B------:R-:W-:Y:S01]  /*2130*/  IMAD.MOV.U32 R9, RZ, RZ, R10 ;  /* 0x000000ffff097224 */ /* 0x000fe200078e000a */
[C---:B------:R-:W-:Y:S01]  /*2140*/  ISETP.GT.U32.AND P4, PT, R3.reuse, R12, PT ;  /* 0x0000000c0300720c */ /* 0x040fe20003f84070 */
[----:B------:R-:W-:-:S02]  /*2150*/  IMAD R13, R3, R13, R5 ;  /* 0x0000000d030d7224 */ /* 0x000fc400078e0205 */
[----:B------:R-:W-:Y:S01]  /*2160*/  @!P2 IMAD.MOV R9, RZ, RZ, -R9 ;  /* 0x000000ffff09a224 */ /* 0x000fe200078e0a09 */
[C---:B------:R-:W-:Y:S01]  /*2170*/  ISETP.GT.U32.AND P2, PT, R3.reuse, R2, PT ;  /* 0x000000020300720c */ /* 0x040fe20003f44070 */
[----:B------:R-:W-:Y:S02]  /*2180*/  VIADD R5, R0, 0x1e1 ;  /* 0x000001e100057836 */ /* 0x000fe40000000000 */
[----:B0-----:R-:W-:Y:S01]  /*2190*/  IMAD.MOV.U32 R7, RZ, RZ, R19 ;  /* 0x000000ffff077224 */ /* 0x001fe200078e0013 */
[----:B------:R0:W-:Y:S01]  /*21a0*/  STL [R1+0x120], R9 ;  /* 0x0001200901007387 */ /* 0x0001e20000100800 */
[----:B------:R-:W-:Y:S01]  /*21b0*/  @!P1 IMAD.IADD R20, R20, 0x1, -R3 ;  /* 0x0000000114149824 */ /* 0x000fe200078e0a03 */
[----:B------:R-:W-:Y:S01]  /*21c0*/  IABS R10, R5 ;  /* 0x00000005000a7213 */ /* 0x000fe20000000000 */
[----:B------:R-:W-:Y:S01]  /*21d0*/  @!P5 IMAD.MOV R7, RZ, RZ, -R7 ;  /* 0x000000ffff07d224 */ /* 0x000fe200078e0a07 */
[C---:B------:R-:W-:Y:S01]  /*21e0*/  ISETP.GT.U32.AND P5, PT, R3.reuse, R13, PT ;  /* 0x0000000d0300720c */ /* 0x040fe20003fa4070 */
[--C-:B------:R-:W-:Y:S01]  /*21f0*/  @!P4 IMAD.IADD R12, R12, 0x1, -R3.reuse ;  /* 0x000000010c0cc824 */ /* 0x100fe200078e0a03 */
[----:B------:R-:W-:Y:S01]  /*2200*/  ISETP.GT.U32.AND P0, PT, R3, R20, PT ;  /* 0x000000140300720c */ /* 0x000fe20003f04070 */
[----:B------:R-:W-:Y:S01]  /*2210*/  VIADD R15, R0, 0x1df ;  /* 0x000001df000f7836 */ /* 0x000fe20000000000 */
[----:B------:R-:W-:Y:S01]  /*2220*/  ISETP.GE.AND P4, PT, R5, RZ, PT ;  /* 0x000000ff0500720c */ /* 0x000fe20003f86270 */
[----:B------:R-:W-:Y:S01]  /*2230*/  @!P2 IMAD.IADD R2, R2, 0x1, -R3 ;  /* 0x000000010202a824 */ /* 0x000fe200078e0a03 */
[----:B------:R1:W-:Y:S01]  /*2240*/  STL [R1+0x128], R7 ;  /* 0x0001280701007387 */ /* 0x0003e20000100800 */
[----:B------:R-:W-:Y:S01]  /*2250*/  IMAD.MOV.U32 R5, RZ, RZ, R10 ;  /* 0x000000ffff057224 */ /* 0x000fe200078e000a */
[----:B------:R-:W-:Y:S01]  /*2260*/  ISETP.GE.AND P1, PT, R11, RZ, PT ;  /* 0x000000ff0b00720c */ /* 0x000fe20003f26270 */
[----:B0-----:R-:W-:-:S02]  /*2270*/  VIADD R9, R0, 0x1e0 ;  /* 0x000001e000097836 */ /* 0x001fc40000000000 */
[----:B------:R-:W-:-:S03]  /*2280*/  IMAD.HI.U32 R10, R4, R5, RZ ;  /* 0x00000005040a7227 */ /* 0x000fc600078e00ff */
[----:B------:R-:W-:Y:S01]  /*2290*/  IABS R8, R9 ;  /* 0x0000000900087213 */ /* 0x000fe20000000000 */
[--C-:B------:R-:W-:Y:S01]  /*22a0*/  @!P5 IMAD.IADD R13, R13, 0x1, -R3.reuse ;  /* 0x000000010d0dd824 */ /* 0x100fe200078e0a03 */
[----:B------:R-:W-:Y:S01]  /*22b0*/  ISETP.GT.U32.AND P5, PT, R3, R2, PT ;  /* 0x000000020300720c */ /* 0x000fe20003fa4070 */
[----:B------:R-:W-:Y:S01]  /*22c0*/  IMAD.MOV R10, RZ, RZ, -R10 ;  /* 0x000000ffff0a7224 */ /* 0x000fe200078e0a0a */
[----:B------:R-:W-:Y:S01]  /*22d0*/  ISETP.GE.AND P2, PT, R9, RZ, PT ;  /* 0x000000ff0900720c */ /* 0x000fe20003f46270 */
[----:B------:R-:W-:Y:S01]  /*22e0*/  @!P0 IMAD.IADD R20, R20, 0x1, -R3 ;  /* 0x0000000114148824 */ /* 0x000fe200078e0a03 */
[----:B------:R-:W-:Y:S01]  /*22f0*/  ISETP.GE.AND P0, PT, R18, RZ, PT ;  /* 0x000000ff1200720c */ /* 0x000fe20003f06270 */
[----:B------:R-:W-:Y:S02]  /*2300*/  IMAD R5, R3, R10, R5 ;  /* 0x0000000a03057224 */ /* 0x000fe400078e0205 */
[----:B-1----:R-:W-:Y:S02]  /*2310*/  IMAD.MOV.U32 R7, RZ, RZ, R20 ;  /* 0x000000ffff077224 */ /* 0x002fe400078e0014 */
[----:B------:R-:W-:-:S04]  /*2320*/  IMAD.HI.U32 R9, R4, R8, RZ ;  /* 0x0000000804097227 */ /* 0x000fc800078e00ff */
[----:B------:R-:W-:Y:S01]  /*2330*/  @!P5 IMAD.IADD R2, R2, 0x1, -R3 ;  /* 0x000000010202d824 */ /* 0x000fe200078e0a03 */
[C---:B------:R-:W-:Y:S01]  /*2340*/  ISETP.GT.U32.AND P5, PT, R3.reuse, R5, PT ;  /* 0x000000050300720c */ /* 0x040fe20003fa4070 */
[----:B------:R-:W-:Y:S01]  /*2350*/  @!P3 IMAD.MOV R7, RZ, RZ, -R7 ;  /* 0x000000ffff07b224 */ /* 0x000fe200078e0a07 */
[C---:B------:R-:W-:Y:S01]  /*2360*/  ISETP.GT.U32.AND P3, PT, R3.reuse, R13, PT ;  /* 0x0000000d0300720c */ /* 0x040fe20003f64070 */
[----:B------:R-:W-:Y:S02]  /*2370*/  IMAD.MOV R9, RZ, RZ, -R9 ;  /* 0x000000ffff097224 */ /* 0x000fe400078e0a09 */
[----:B------:R-:W-:Y:S01]  /*2380*/  IMAD.MOV.U32 R14, RZ, RZ, R2 ;  /* 0x000000ffff0e7224 */ /* 0x000fe200078e0002 */
[----:B------:R0:W-:Y:S01]  /*2390*/  STL [R1+0x12c], R7 ;  /* 0x00012c0701007387 */ /* 0x0001e20000100800 */
[----:B------:R-:W-:Y:S02]  /*23a0*/  IMAD R8, R3, R9, R8 ;  /* 0x0000000903087224 */ /* 0x000fe400078e0208 */
[----:B------:R-:W-:-:S02]  /*23b0*/  @!P6 IMAD.MOV R14, RZ, RZ, -R14 ;  /* 0x000000ffff0ee224 */ /* 0x000fc400078e0a0e */
[C---:B------:R-:W-:Y:S01]  /*23c0*/  VIADD R11, R0.reuse, 0x1dd ;  /* 0x000001dd000b7836 */ /* 0x040fe20000000000 */
[----:B------:R-:W-:Y:S01]  /*23d0*/  ISETP.GT.U32.AND P6, PT, R3, R8, PT ;  /* 0x000000080300720c */ /* 0x000fe20003fc4070 */
[--C-:B------:R-:W-:Y:S02]  /*23e0*/  @!P5 IMAD.IADD R5, R5, 0x1, -R3.reuse ;  /* 0x000000010505d824 */ /* 0x100fe400078e0a03 */
[----:B------:R-:W-:Y:S02]  /*23f0*/  @!P3 IMAD.IADD R13, R13, 0x1, -R3 ;  /* 0x000000010d0db824 */ /* 0x000fe400078e0a03 */
[----:B0-----:R-:W-:Y:S01]  /*2400*/  IMAD.MOV.U32 R7, RZ, RZ, R12 ;  /* 0x000000ffff077224 */ /* 0x001fe200078e000c */
[----:B------:R-:W-:Y:S01]  /*2410*/  ISETP.GT.U32.AND P5, PT, R3, R5, PT ;  /* 0x000000050300720c */ /* 0x000fe20003fa4070 */
[C---:B------:R-:W-:Y:S02]  /*2420*/  VIADD R9, R0.reuse, 0x1dc ;  /* 0x000001dc00097836 */ /* 0x040fe40000000000 */
[----:B------:R-:W-:Y:S01]  /*2430*/  @!P1 IMAD.MOV R7, RZ, RZ, -R7 ;  /* 0x000000ffff079224 */ /* 0x000fe200078e0a07 */
[----:B------:R-:W-:Y:S01]  /*2440*/  ISETP.GE.AND P1, PT, R15, RZ, PT ;  /* 0x000000ff0f00720c */ /* 0x000fe20003f26270 */
[----:B------:R-:W-:Y:S01]  /*2450*/  VIADD R12, R0, 0x1de ;  /* 0x000001de000c7836 */ /* 0x000fe20000000000 */
[----:B------:R-:W-:Y:S01]  /*2460*/  IABS R15, R15 ;  /* 0x0000000f000f7213 */ /* 0x000fe20000000000 */
[----:B------:R-:W-:Y:S01]  /*2470*/  @!P6 IMAD.IADD R8, R8, 0x1, -R3 ;  /* 0x000000010808e824 */ /* 0x000fe200078e0a03 */
[----:B------:R0:W-:Y:S01]  /*2480*/  STL [R1+0x130], R7 ;  /* 0x0001300701007387 */ /* 0x0001e20000100800 */
[----:B------:R-:W-:Y:S01]  /*2490*/  VIADD R17, R0, 0x1da ;  /* 0x000001da00117836 */ /* 0x000fe20000000000 */
[----:B------:R-:W-:Y:S01]  /*24a0*/  ISETP.GE.AND P3, PT, R12, RZ, PT ;  /* 0x000000ff0c00720c */ /* 0x000fe20003f66270 */
[----:B------:R-:W-:Y:S01]  /*24b0*/  IMAD.HI.U32 R10, R4, R15, RZ ;  /* 0x0000000f040a7227 */ /* 0x000fe200078e00ff */
[----:B------:R1:W-:Y:S01]  /*24c0*/  STL [R1+0x134], R14 ;  /* 0x0001340e01007387 */ /* 0x0003e20000100800 */
[----:B------:R-:W-:-:S02]  /*24d0*/  ISETP.GT.U32.AND P6, PT, R3, R8, PT ;  /* 0x000000080300720c */ /* 0x000fc40003fc4070 */
[----:B------:R-:W-:Y:S01]  /*24e0*/  IMAD.MOV R2, RZ, RZ, -R10 ;  /* 0x000000ffff027224 */ /* 0x000fe200078e0a0a */
[----:B------:R-:W-:Y:S01]  /*24f0*/  IABS R12, R12 ;  /* 0x0000000c000c7213 */ /* 0x000fe20000000000 */
[----:B------:R-:W-:Y:S01]  /*2500*/  @!P5 IMAD.IADD R5, R5, 0x1, -R3 ;  /* 0x000000010505d824 */ /* 0x000fe200078e0a03 */
[----:B------:R-:W-:Y:S01]  /*2510*/  IABS R16, R17 ;  /* 0x0000001100107213 */ /* 0x000fe20000000000 */
[----:B0-----:R-:W-:Y:S02]  /*2520*/  IMAD.MOV.U32 R7, RZ, RZ, R13 ;  /* 0x000000ffff077224 */ /* 0x001fe400078e000d */
[----:B------:R-:W-:Y:S01]  /*2530*/  IMAD R15, R3, R2, R15 ;  /* 0x00000002030f7224 */ /* 0x000fe200078e020f */
[----:B------:R-:W-:Y:S01]  /*2540*/  IABS R2, R9 ;  /* 0x0000000900027213 */ /* 0x000fe20000000000 */
[----:B------:R-:W-:Y:S01]  /*2550*/  @!P0 IMAD.MOV R7, RZ, RZ, -R7 ;  /* 0x000000ffff078224 */ /* 0x000fe200078e0a07 */
[----:B------:R-:W-:Y:S01]  /*2560*/  ISETP.GE.AND P0, PT, R11, RZ, PT ;  /* 0x000000ff0b00720c */ /* 0x000fe20003f06270 */
[----:B------:R-:W-:Y:S01]  /*2570*/  IMAD.HI.U32 R10, R4, R12, RZ ;  /* 0x0000000c040a7227 */ /* 0x000fe200078e00ff */
[----:B------:R-:W-:-:S02]  /*2580*/  IABS R11, R11 ;  /* 0x0000000b000b7213 */ /* 0x000fc40000000000 */
[----:B------:R-:W-:Y:S01]  /*2590*/  ISETP.GT.U32.AND P5, PT, R3, R15, PT ;  /* 0x0000000f0300720c */ /* 0x000fe20003fa4070 */
[C---:B------:R-:W-:Y:S01]  /*25a0*/  IMAD.HI.U32 R13, R4.reuse, R2, RZ ;  /* 0x00000002040d7227 */ /* 0x040fe200078e00ff */
[----:B------:R0:W-:Y:S03]  /*25b0*/  STL [R1+0x138], R7 ;  /* 0x0001380701007387 */ /* 0x0001e60000100800 */
[----:B-1----:R-:W-:-:S04]  /*25c0*/  IMAD.HI.U32 R14, R4, R11, RZ ;  /* 0x0000000b040e7227 */ /* 0x002fc800078e00ff */
[----:B------:R-:W-:Y:S02]  /*25d0*/  IMAD.MOV R14, RZ, RZ, -R14 ;  /* 0x000000ffff0e7224 */ /* 0x000fe400078e0a0e */
[----:B------:R-:W-:Y:S02]  /*25e0*/  IMAD.MOV R13, RZ, RZ, -R13 ;  /* 0x000000ffff0d7224 */ /* 0x000fe400078e0a0d */
[----:B0-----:R-:W-:Y:S02]  /*25f0*/  IMAD.MOV.U32 R7, RZ, RZ, R5 ;  /* 0x000000ffff077224 */ /* 0x001fe400078e0005 */
[C---:B------:R-:W-:Y:S02]  /*2600*/  IMAD R5, R3.reuse, R14, R11 ;  /* 0x0000000e03057224 */ /* 0x040fe400078e020b */
[----:B------:R-:W-:Y:S02]  /*2610*/  IMAD.MOV R10, RZ, RZ, -R10 ;  /* 0x000000ffff0a7224 */ /* 0x000fe400078e0a0a */
[----:B------:R-:W-:-:S02]  /*2620*/  IMAD R2, R3, R13, R2 ;  /* 0x0000000d03027224 */ /* 0x000fc400078e0202 */
[--C-:B------:R-:W-:Y:S01]  /*2630*/  @!P6 IMAD.IADD R8, R8, 0x1, -R3.reuse ;  /* 0x000000010808e824 */ /* 0x100fe200078e0a03 */
[C---:B------:R-:W-:Y:S01]  /*2640*/  ISETP.GT.U32.AND P6, PT, R3.reuse, R5, PT ;  /* 0x000000050300720c */ /* 0x040fe20003fc4070 */
[----:B------:R-:W-:Y:S02]  /*2650*/  IMAD R12, R3, R10, R12 ;  /* 0x0000000a030c7224 */ /* 0x000fe400078e020c */
[----:B------:R-:W-:Y:S01]  /*2660*/  @!P5 IMAD.IADD R15, R15, 0x1, -R3 ;  /* 0x000000010f0fd824 */ /* 0x000fe200078e0a03 */
[C---:B------:R-:W-:Y:S01]  /*2670*/  ISETP.GT.U32.AND P5, PT, R3.reuse, R2, PT ;  /* 0x000000020300720c */ /* 0x040fe20003fa4070 */
[----:B------:R-:W-:Y:S01]  /*2680*/  @!P4 IMAD.MOV R7, RZ, RZ, -R7 ;  /* 0x000000ffff07c224 */ /* 0x000fe200078e0a07 */
[----:B------:R-:W-:Y:S01]  /*2690*/  ISETP.GT.U32.AND P4, PT, R3, R12, PT ;  /* 0x0000000c0300720c */ /* 0x000fe20003f84070 */
[----:B------:R-:W-:-:S03]  /*26a0*/  IMAD.HI.U32 R19, R4, R16, RZ ;  /* 0x0000001004137227 */ /* 0x000fc600078e00ff */
[----:B------:R0:W-:Y:S01]  /*26b0*/  STL [R1+0x208], R7 ;  /* 0x0002080701007387 */ /* 0x0001e20000100800 */
[----:B------:R-:W-:Y:S02]  /*26c0*/  IMAD.MOV R19, RZ, RZ, -R19 ;  /* 0x000000ffff137224 */ /* 0x000fe400078e0a13 */
[--C-:B------:R-:W-:Y:S02]  /*26d0*/  @!P6 IMAD.IADD R5, R5, 0x1, -R3.reuse ;  /* 0x000000010505e824 */ /* 0x100fe400078e0a03 */
[C---:B------:R-:W-:Y:S02]  /*26e0*/  IMAD R16, R3.reuse, R19, R16 ;  /* 0x0000001303107224 */ /* 0x040fe400078e0210 */
[--C-:B------:R-:W-:Y:S01]  /*26f0*/  @!P5 IMAD.IADD R2, R2, 0x1, -R3.reuse ;  /* 0x000000010202d824 */ /* 0x100fe200078e0a03 */
[C---:B------:R-:W-:Y:S01]  /*2700*/  ISETP.GT.U32.AND P5, PT, R3.reuse, R5, PT ;  /* 0x000000050300720c */ /* 0x040fe20003fa4070 */
[----:B------:R-:W-:Y:S01]  /*2710*/  @!P4 IMAD.IADD R12, R12, 0x1, -R3 ;  /* 0x000000010c0cc824 */ /* 0x000fe200078e0a03 */
[----:B------:R-:W-:Y:S01]  /*2720*/  ISETP.GT.U32.AND P4, PT, R3, R15, PT ;  /* 0x0000000f0300720c */ /* 0x000fe20003f84070 */
[----:B0-----:R-:W-:-:S02]  /*2730*/  IMAD.MOV.U32 R7, RZ, RZ, R8 ;  /* 0x000000ffff077224 */ /* 0x001fc400078e0008 */
[C---:B------:R-:W-:Y:S01]  /*2740*/  VIADD R18, R0.reuse, 0x1db ;  /* 0x000001db00127836 */ /* 0x040fe20000000000 */
[C---:B------:R-:W-:Y:S01]  /*2750*/  ISETP.GT.U32.AND P6, PT, R3.reuse, R12, PT ;  /* 0x0000000c0300720c */ /* 0x040fe20003fc4070 */
[----:B------:R-:W-:Y:S01]  /*2760*/  @!P2 IMAD.MOV R7, RZ, RZ, -R7 ;  /* 0x000000ffff07a224 */ /* 0x000fe200078e0a07 */
[----:B------:R-:W-:Y:S01]  /*2770*/  ISETP.GT.U32.AND P2, PT, R3, R2, PT ;  /* 0x000000020300720c */ /* 0x000fe20003f44070 */
[----:B------:R-:W-:Y:S01]  /*2780*/  VIADD R13, R0, 0x1d9 ;  /* 0x000001d9000d7836 */ /* 0x000fe20000000000 */
[----:B------:R-:W-:Y:S02]  /*2790*/  IABS R10, R18 ;  /* 0x00000012000a7213 */ /* 0x000fe40000000000 */
[----:B------:R0:W-:Y:S01]  /*27a0*/  STL [R1+0x20c], R7 ;  /* 0x00020c0701007387 */ /* 0x0001e20000100800 */
[----:B------:R-:W-:Y:S01]  /*27b0*/  @!P5 IMAD.IADD R5, R5, 0x1, -R3 ;  /* 0x000000010505d824 */ /* 0x000fe200078e0a03 */
[----:B------:R-:W-:Y:S01]  /*27c0*/  ISETP.GT.U32.AND P5, PT, R3, R16, PT ;  /* 0x000000100300720c */ /* 0x000fe20003fa4070 */
[----:B------:R-:W-:Y:S01]  /*27d0*/  IMAD.HI.U32 R11, R4, R10, RZ ;  /* 0x0000000a040b7227 */ /* 0x000fe200078e00ff */
[----:B------:R-:W-:-:S03]  /*27e0*/  IABS R14, R13 ;  /* 0x0000000d000e7213 */ /* 0x000fc60000000000 */
[--C-:B------:R-:W-:Y:S01]  /*27f0*/  @!P6 IMAD.IADD R12, R12, 0x1, -R3.reuse ;  /* 0x000000010c0ce824 */ /* 0x100fe200078e0a03 */
[----:B------:R-:W-:Y:S01]  /*2800*/  ISETP.GE.AND P6, PT, R9, RZ, PT ;  /* 0x000000ff0900720c */ /* 0x000fe20003fc6270 */
[----:B------:R-:W-:Y:S02]  /*2810*/  VIADD R9, R0, 0x1d7 ;  /* 0x000001d700097836 */ /* 0x000fe40000000000 */
[----:B------:R-:W-:Y:S01]  /*2820*/  @!P2 IMAD.IADD R2, R2, 0x1, -R3 ;  /* 0x000000010202a824 */ /* 0x000fe200078e0a03 */
[----:B------:R-:W-:Y:S01]  /*2830*/  ISETP.GE.AND P2, PT, R18, RZ, PT ;  /* 0x000000ff1200720c */ /* 0x000fe20003f46270 */
[----:B------:R-:W-:Y:S01]  /*2840*/  IMAD.MOV R11, RZ, RZ, -R11 ;  /* 0x000000ffff0b7224 */ /* 0x000fe200078e0a0b */
[----:B------:R-:W-:Y:S01]  /*2850*/  IABS R18, R9 ;  /* 0x0000000900127213 */ /* 0x000fe20000000000 */
[--C-:B------:R-:W-:Y:S02]  /*2860*/  @!P5 IMAD.IADD R16, R16, 0x1, -R3.reuse ;  /* 0x000000011010d824 */ /* 0x100fe400078e0a03 */
[----:B------:R-:W-:-:S02]  /*2870*/  @!P4 IMAD.IADD R15, R15, 0x1, -R3 ;  /* 0x000000010f0fc824 */ /* 0x000fc400078e0a03 */
[C---:B------:R-:W-:Y:S01]  /*2880*/  IMAD R10, R3.reuse, R11, R10 ;  /* 0x0000000b030a7224 */ /* 0x040fe200078e020a */
[C---:B------:R-:W-:Y:S01]  /*2890*/  ISETP.GT.U32.AND P5, PT, R3.reuse, R16, PT ;  /* 0x000000100300720c */ /* 0x040fe20003fa4070 */
[----:B------:R-:W-:Y:S02]  /*28a0*/  IMAD.MOV.U32 R21, RZ, RZ, R15 ;  /* 0x000000ffff157224 */ /* 0x000fe400078e000f */
[----:B------:R-:W-:Y:S01]  /*28b0*/  IMAD.HI.U32 R15, R4, R18, RZ ;  /* 0x00000012040f7227 */ /* 0x000fe200078e00ff */
[----:B------:R-:W-:-:S03]  /*28c0*/  ISETP.GT.U32.AND P4, PT, R3, R10, PT ;  /* 0x0000000a0300720c */ /* 0x000fc60003f84070 */
[----:B------:R-:W-:Y:S02]  /*28d0*/  VIADD R11, R0, 0x1d8 ;  /* 0x000001d8000b7836 */ /* 0x000fe40000000000 */
[----:B------:R-:W-:Y:S02]  /*28e0*/  IMAD.MOV R15, RZ, RZ, -R15 ;  /* 0x000000ffff0f7224 */ /* 0x000fe400078e0a0f */
[----:B------:R-:W-:Y:S01]  /*28f0*/  IMAD.HI.U32 R19, R4, R14, RZ ;  /* 0x0000000e04137227 */ /* 0x000fe200078e00ff */
[----:B------:R-:W-:-:S03]  /*2900*/  IABS R8, R11 ;  /* 0x0000000b00087213 */ /* 0x000fc60000000000 */
[----:B------:R-:W-:Y:S02]  /*2910*/  IMAD R18, R3, R15, R18 ;  /* 0x0000000f03127224 */ /* 0x000fe400078e0212 */
[----:B0-----:R-:W-:Y:S02]  /*2920*/  IMAD.MOV.U32 R7, RZ, RZ, R12 ;  /* 0x000000ffff077224 */ /* 0x001fe400078e000c */
[----:B------:R-:W-:-:S04]  /*2930*/  IMAD.HI.U32 R20, R4, R8, RZ ;  /* 0x0000000804147227 */ /* 0x000fc800078e00ff */
[----:B------:R-:W-:Y:S02]  /*2940*/  IMAD.MOV R19, RZ, RZ, -R19 ;  /* 0x000000ffff137224 */ /* 0x000fe400078e0a13 */
[----:B------:R-:W-:Y:S01]  /*2950*/  @!P5 IMAD.IADD R16, R16, 0x1, -R3 ;  /* 0x000000011010d824 */ /* 0x000fe200078e0a03 */
[----:B------:R-:W-:Y:S01]  /*2960*/  ISETP.GT.U32.AND P5, PT, R3, R18, PT ;  /* 0x000000120300720c */ /* 0x000fe20003fa4070 */
[----:B------:R-:W-:Y:S02]  /*2970*/  @!P1 IMAD.MOV R21, RZ, RZ, -R21 ;  /* 0x000000ffff159224 */ /* 0x000fe400078e0a15 */
[----:B------:R-:W-:Y:S02]  /*2980*/  @!P3 IMAD.MOV R7, RZ, RZ, -R7 ;  /* 0x000000ffff07b224 */ /* 0x000fe400078e0a07 */
[----:B------:R-:W-:Y:S01]  /*2990*/  @!P0 IMAD.MOV R5, RZ, RZ, -R5 ;  /* 0x000000ffff058224 */ /* 0x000fe200078e0a05 */
[----:B------:R0:W-:Y:S01]  /*29a0*/  STL [R1+0x224], R21 ;  /* 0x0002241501007387 */ /* 0x0001e20000100800 */
[----:B------:R-:W-:Y:S01]  /*29b0*/  IMAD.MOV R20, RZ, RZ, -R20 ;  /* 0x000000ffff147224 */ /* 0x000fe200078e0a14 */
[----:B------:R-:W-:Y:S01]  /*29c0*/  ISETP.GE.AND P0, PT, R13, RZ, PT ;  /* 0x000000ff0d00720c */ /* 0x000fe20003f06270 */
[----:B------:R-:W-:Y:S01]  /*29d0*/  IMAD R14, R3, R19, R14 ;  /* 0x00000013030e7224 */ /* 0x000fe200078e020e */
[----:B------:R-:W-:Y:S01]  /*29e0*/  STL [R1+0x230], R7 ;  /* 0x0002300701007387 */ /* 0x000fe20000100800 */
[----:B------:R-:W-:-:S02]  /*29f0*/  @!P6 IMAD.MOV R2, RZ, RZ, -R2 ;  /* 0x000000ffff02e224 */ /* 0x000fc400078e0a02 */
[--C-:B------:R-:W-:Y:S01]  /*2a00*/  @!P4 IMAD.IADD R10, R10, 0x1, -R3.reuse ;  /* 0x000000010a0ac824 */ /* 0x100fe200078e0a03 */
[----:B------:R1:W-:Y:S01]  /*2a10*/  STL [R1+0x234], R5 ;  /* 0x0002340501007387 */ /* 0x0003e20000100800 */
[C---:B------:R-:W-:Y:S01]  /*2a20*/  IMAD R8, R3.reuse, R20, R8 ;  /* 0x0000001403087224 */ /* 0x040fe200078e0208 */
[C---:B------:R-:W-:Y:S01]  /*2a30*/  ISETP.GT.U32.AND P3, PT, R3.reuse, R14, PT ;  /* 0x0000000e0300720c */ /* 0x040fe20003f64070 */
[----:B------:R-:W-:Y:S01]  /*2a40*/  @!P5 IMAD.IADD R18, R18, 0x1, -R3 ;  /* 0x000000011212d824 */ /* 0x000fe200078e0a03 */
[----:B------:R2:W-:Y:S01]  /*2a50*/  STL [R1+0x238], R2 ;  /* 0x0002380201007387 */ /* 0x0005e20000100800 */
[C---:B------:R-:W-:Y:S01]  /*2a60*/  ISETP.GT.U32.AND P1, PT, R3.reuse, R10, PT ;  /* 0x0000000a0300720c */ /* 0x040fe20003f24070 */
[----:B0-----:R-:W-:Y:S01]  /*2a70*/  IMAD.MOV.U32 R21, RZ, RZ, R16 ;  /* 0x000000ffff157224 */ /* 0x001fe200078e0010 */
[----:B------:R-:W-:Y:S02]  /*2a80*/  ISETP.GT.U32.AND P6, PT, R3, R8, PT ;  /* 0x000000080300720c */ /* 0x000fe40003fc4070 */
[----:B------:R-:W-:Y:S01]  /*2a90*/  ISETP.GE.AND P4, PT, R17, RZ, PT ;  /* 0x000000ff1100720c */ /* 0x000fe20003f86270 */
[C---:B------:R-:W-:Y:S01]  /*2aa0*/  VIADD R17, R0.reuse, 0x1d6 ;  /* 0x000001d600117836 */ /* 0x040fe20000000000 */
[----:B------:R-:W-:Y:S01]  /*2ab0*/  ISETP.GT.U32.AND P5, PT, R3, R18, PT ;  /* 0x000000120300720c */ /* 0x000fe20003fa4070 */
[----:B-1----:R-:W-:-:S02]  /*2ac0*/  VIADD R5, R0, 0x1d4 ;  /* 0x000001d400057836 */ /* 0x002fc40000000000 */
[----:B--2---:R-:W-:Y:S01]  /*2ad0*/  VIADD R2, R0, 0x1d5 ;  /* 0x000001d500027836 */ /* 0x004fe20000000000 */
[----:B------:R-:W-:Y:S01]  /*2ae0*/  IABS R13, R17 ;  /* 0x00000011000d7213 */ /* 0x000fe20000000000 */
[--C-:B------:R-:W-:Y:S01]  /*2af0*/  @!P3 IMAD.IADD R14, R14, 0x1, -R3.reuse ;  /* 0x000000010e0eb824 */ /* 0x100fe200078e0a03 */
[----:B------:R-:W-:Y:S01]  /*2b00*/  ISETP.GE.AND P3, PT, R9, RZ, PT ;  /* 0x000000ff0900720c */ /* 0x000fe20003f66270 */
[--C-:B------:R-:W-:Y:S01]  /*2b10*/  @!P1 IMAD.IADD R10, R10, 0x1, -R3.reuse ;  /* 0x000000010a0a9824 */ /* 0x100fe200078e0a03 */
[----:B------:R-:W-:Y:S01]  /*2b20*/  IABS R15, R2 ;  /* 0x00000002000f7213 */ /* 0x000fe20000000000 */
[----:B------:R-:W-:Y:S01]  /*2b30*/  @!P6 IMAD.IADD R8, R8, 0x1, -R3 ;  /* 0x000000010808e824 */ /* 0x000fe200078e0a03 */
[----:B------:R-:W-:Y:S01]  /*2b40*/  ISETP.GT.U32.AND P6, PT, R3, R14, PT ;  /* 0x0000000e0300720c */ /* 0x000fe20003fc4070 */
[----:B------:R-:W-:Y:S01]  /*2b50*/  IMAD.MOV.U32 R7, RZ, RZ, R10 ;  /* 0x000000ffff077224 */ /* 0x000fe200078e000a */
[----:B------:R-:W-:Y:S01]  /*2b60*/  ISETP.GE.AND P1, PT, R11, RZ, PT ;  /* 0x000000ff0b00720c */ /* 0x000fe20003f26270 */
[----:B------:R-:W-:Y:S01]  /*2b70*/  IMAD.HI.U32 R12, R4, R15, RZ ;  /* 0x0000000f040c7227 */ /* 0x000fe200078e00ff */
[----:B------:R-:W-:-:S03]  /*2b80*/  IABS R10, R5 ;  /* 0x00000005000a7213 */ /* 0x000fc60000000000 */
[----:B------:R-:W-:Y:S02]  /*2b90*/  IMAD.MOV R19, RZ, RZ, -R12 ;  /* 0x000000ffff137224 */ /* 0x000fe400078e0a0c */
[----:B------:R-:W-:-:S04]  /*2ba0*/  IMAD.HI.U32 R9, R4, R13, RZ ;  /* 0x0000000d04097227 */ /* 0x000fc800078e00ff */
[C---:B------:R-:W-:Y:S02]  /*2bb0*/  IMAD R15, R3.reuse, R19, R15 ;  /* 0x00000013030f7224 */ /* 0x040fe400078e020f */
[----:B------:R-:W-:Y:S01]  /*2bc0*/  @!P2 IMAD.MOV R7, RZ, RZ, -R7 ;  /* 0x000000ffff07a224 */ /* 0x000fe200078e0a07 */
[C---:B------:R-:W-:Y:S01]  /*2bd0*/  ISETP.GT.U32.AND P2, PT, R3.reuse, R8, PT ;  /* 0x000000080300720c */ /* 0x040fe20003f44070 */
[----:B------:R-:W-:Y:S02]  /*2be0*/  IMAD.MOV R9, RZ, RZ, -R9 ;  /* 0x000000ffff097224 */ /* 0x000fe400078e0a09 */
[----:B------:R-:W-:Y:S01]  /*2bf0*/  VIADD R11, R0, 0x1d3 ;  /* 0x000001d3000b7836 */ /* 0x000fe20000000000 */
[----:B------:R0:W-:Y:S01]  /*2c00*/  STL [R1+0x23c], R7 ;  /* 0x00023c0701007387 */ /* 0x0001e20000100800 */
[----:B------:R-:W-:Y:S01]  /*2c10*/  @!P5 IMAD.IADD R18, R18, 0x1, -R3 ;  /* 0x000000011212d824 */ /* 0x000fe200078e0a03 */
[C---:B------:R-:W-:Y:S01]  /*2c20*/  ISETP.GT.U32.AND P5, PT, R3.reuse, R15, PT ;  /* 0x0000000f0300720c */ /* 0x040fe20003fa4070 */
[----:B------:R-:W-:Y:S01]  /*2c30*/  IMAD R9, R3, R9, R13 ;  /* 0x0000000903097224 */ /* 0x000fe200078e020d */
[----:B------:R-:W-:Y:S01]  /*2c40*/  IABS R13, R11 ;  /* 0x0000000b000d7213 */ /* 0x000fe20000000000 */
[----:B------:R-:W-:-:S02]  /*2c50*/  @!P6 IMAD.IADD R14, R14, 0x1, -R3 ;  /* 0x000000010e0ee824 */ /* 0x000fc400078e0a03 */
[----:B------:R-:W-:Y:S01]  /*2c60*/  IMAD.HI.U32 R19, R4, R10, RZ ;  /* 0x0000000a04137227 */ /* 0x000fe200078e00ff */
[----:B------:R-:W-:-:S03]  /*2c70*/  ISETP.GT.U32.AND P6, PT, R3, R9, PT ;  /* 0x000000090300720c */ /* 0x000fc60003fc4070 */
[----:B------:R-:W-:Y:S02]  /*2c80*/  IMAD.MOV.U32 R12, RZ, RZ, R13 ;  /* 0x000000ffff0c7224 */ /* 0x000fe400078e000d */
[----:B------:R-:W-:Y:S02]  /*2c90*/  VIADD R13, R0, 0x1d2 ;  /* 0x000001d2000d7836 */ /* 0x000fe40000000000 */
[--C-:B------:R-:W-:Y:S01]  /*2ca0*/  @!P2 IMAD.IADD R8, R8, 0x1, -R3.reuse ;  /* 0x000000010808a824 */ /* 0x100fe200078e0a03 */
[----:B------:R-:W-:Y:S01]  /*2cb0*/  ISETP.GE.AND P2, PT, R17, RZ, PT ;  /* 0x000000ff1100720c */ /* 0x000fe20003f46270 */
[----:B------:R-:W-:Y:S01]  /*2cc0*/  @!P5 IMAD.IADD R15, R15, 0x1, -R3 ;  /* 0x000000010f0fd824 */ /* 0x000fe200078e0a03 */
[----:B------:R-:W-:Y:S01]  /*2cd0*/  IABS R17, R13 ;  /* 0x0000000d00117213 */ /* 0x000fe20000000000 */
[----:B------:R-:W-:Y:S02]  /*2ce0*/  IMAD.MOV R19, RZ, RZ, -R19 ;  /* 0x000000ffff137224 */ /* 0x000fe400078e0a13 */
[----:B------:R-:W-:Y:S01]  /*2cf0*/  @!P6 IMAD.IADD R9, R9, 0x1, -R3 ;  /* 0x000000010909e824 */ /* 0x000fe200078e0a03 */
[----:B------:R-:W-:Y:S01]  /*2d00*/  ISETP.GT.U32.AND P5, PT, R3, R15, PT ;  /* 0x0000000f0300720c */ /* 0x000fe20003fa4070 */
[----:B------:R-:W-:Y:S01]  /*2d10*/  IMAD.HI.U32 R16, R4, R17, RZ ;  /* 0x0000001104107227 */ /* 0x000fe200078e00ff */
[----:B------:R-:W-:-:S03]  /*2d20*/  ISETP.GE.AND P6, PT, R2, RZ, PT ;  /* 0x000000ff0200720c */ /* 0x000fc60003fc6270 */
[----:B0-----:R-:W-:Y:S02]  /*2d30*/  IMAD.MOV.U32 R7, RZ, RZ, R14 ;  /* 0x000000ffff077224 */ /* 0x001fe400078e000e */
[----:B------:R-:W-:Y:S02]  /*2d40*/  IMAD.MOV R16, RZ, RZ, -R16 ;  /* 0x000000ffff107224 */ /* 0x000fe400078e0a10 */
[----:B------:R-:W-:-:S04]  /*2d50*/  IMAD.HI.U32 R20, R4, R12, RZ ;  /* 0x0000000c04147227 */ /* 0x000fc800078e00ff */
[----:B------:R-:W-:Y:S01]  /*2d60*/  @!P4 IMAD.MOV R21, RZ, RZ, -R21 ;  /* 0x000000ffff15c224 */ /* 0x000fe200078e0a15 */
[C---:B------:R-:W-:Y:S01]  /*2d70*/  ISETP.GT.U32.AND P4, PT, R3.reuse, R9, PT ;  /* 0x000000090300720c */ /* 0x040fe20003f84070 */
[C---:B------:R-:W-:Y:S02]  /*2d80*/  IMAD R10, R3.reuse, R19, R10 ;  /* 0x00000013030a7224 */ /* 0x040fe400078e020a */
[----:B------:R-:W-:Y:S01]  /*2d90*/  @!P0 IMAD.MOV R7, RZ, RZ, -R7 ;  /* 0x000000ffff078224 */ /* 0x000fe200078e0a07 */
[----:B------:R-:W-:Y:S01]  /*2da0*/  STL [R1+0x240], R21 ;  /* 0x0002401501007387 */ /* 0x000fe20000100800 */
[C---:B------:R-:W-:Y:S01]  /*2db0*/  IMAD R16, R3.reuse, R16, R17 ;  /* 0x0000001003107224 */ /* 0x040fe200078e0211 */
[----:B------:R-:W-:Y:S01]  /*2dc0*/  ISETP.GT.U32.AND P0, PT, R3, R10, PT ;  /* 0x0000000a0300720c */ /* 0x000fe20003f04070 */
[----:B------:R-:W-:Y:S01]  /*2dd0*/  IMAD.MOV R20, RZ, RZ, -R20 ;  /* 0x000000ffff147224 */ /* 0x000fe200078e0a14 */
[----:B------:R0:W-:Y:S01]  /*2de0*/  STL [R1+0x244], R7 ;  /* 0x0002440701007387 */ /* 0x0001e20000100800 */
[----:B------:R-:W-:Y:S01]  /*2df0*/  @!P5 IMAD.IADD R15, R15, 0x1, -R3 ;  /* 0x000000010f0fd824 */ /* 0x000fe200078e0a03 */
[----:B------:R-:W-:Y:S01]  /*2e00*/  ISETP.GT.U32.AND P5, PT, R3, R16, PT ;  /* 0x000000100300720c */ /* 0x000fe20003fa4070 */
[----:B------:R-:W-:-:S02]  /*2e10*/  VIADD R2, R0, 0x1d1 ;  /* 0x000001d100027836 */ /* 0x000fc40000000000 */
[----:B------:R-:W-:Y:S02]  /*2e20*/  IMAD R20, R3, R20, R12 ;  /* 0x0000001403147224 */ /* 0x000fe400078e020c */
[----:B------:R-:W-:Y:S01]  /*2e30*/  @!P1 IMAD.MOV R8, RZ, RZ, -R8 ;  /* 0x000000ffff089224 */ /* 0x000fe200078e0a08 */
[----:B------:R-:W-:Y:S01]  /*2e40*/  IABS R12, R2 ;  /* 0x00000002000c7213 */ /* 0x000fe20000000000 */
[----:B------:R-:W-:Y:S01]  /*2e50*/  @!P4 IMAD.IADD R9, R9, 0x1, -R3 ;  /* 0x000000010909c824 */ /* 0x000fe200078e0a03 */
[----:B------:R-:W-:Y:S01]  /*2e60*/  ISETP.GE.AND P4, PT, R11, RZ, PT ;  /* 0x000000ff0b00720c */ /* 0x000fe20003f86270 */
[----:B0-----:R-:W-:Y:S01]  /*2e70*/  IMAD.MOV.U32 R7, RZ, RZ, R18 ;  /* 0x000000ffff077224 */ /* 0x001fe200078e0012 */
[----:B------:R0:W-:Y:S01]  /*2e80*/  STL [R1+0x24c], R8 ;  /* 0x00024c0801007387 */ /* 0x0001e20000100800 */
[----:B------:R-:W-:Y:S01]  /*2e90*/  VIADD R11, R0, 0x1d0 ;  /* 0x000001d0000b7836 */ /* 0x000fe20000000000 */
[----:B------:R-:W-:Y:S01]  /*2ea0*/  ISETP.GE.AND P1, PT, R5, RZ, PT ;  /* 0x000000ff0500720c */ /* 0x000fe20003f26270 */
[----:B------:R-:W-:Y:S01]  /*2eb0*/  @!P3 IMAD.MOV R7, RZ, RZ, -R7 ;  /* 0x000000ffff07b224 */ /* 0x000fe200078e0a07 */
[----:B------:R-:W-:Y:S01]  /*2ec0*/  ISETP.GT.U32.AND P3, PT, R3, R20, PT ;  /* 0x000000140300720c */ /* 0x000fe20003f64070 */
[--C-:B------:R-:W-:Y:S01]  /*2ed0*/  @!P0 IMAD.IADD R10, R10, 0x1, -R3.reuse ;  /* 0x000000010a0a8824 */ /* 0x100fe200078e0a03 */
[----:B------:R-:W-:Y:S01]  /*2ee0*/  ISETP.GE.AND P0, PT, R13, RZ, PT ;  /* 0x000000ff0d00720c */ /* 0x000fe20003f06270 */
[----:B------:R-:W-:Y:S01]  /*2ef0*/  @!P5 IMAD.IADD R16, R16, 0x1, -R3 ;  /* 0x000000011010d824 */ /* 0x000fe200078e0a03 */
[----:B------:R1:W-:Y:S01]  /*2f00*/  STL [R1+0x250], R7 ;  /* 0x0002500701007387 */ /* 0x0003e20000100800 */
[----:B------:R-:W-:Y:S01]  /*2f10*/  IABS R13, R11 ;  /* 0x0000000b000d7213 */ /* 0x000fe20000000000 */
[----:B0-----:R-:W-:-:S02]  /*2f20*/  IMAD.HI.U32 R8, R4, R12, RZ ;  /* 0x0000000c04087227 */ /* 0x001fc400078e00ff */
[C---:B------:R-:W-:Y:S02]  /*2f30*/  ISETP.GT.U32.AND P5, PT, R3.reuse, R16, PT ;  /* 0x000000100300720c */ /* 0x040fe40003fa4070 */
[----:B------:R-:W-:Y:S02]  /*2f40*/  IMAD.MOV R8, RZ, RZ, -R8 ;  /* 0x000000ffff087224 */ /* 0x000fe400078e0a08 */
[----:B------:R-:W-:Y:S02]  /*2f50*/  VIADD R5, R0, 0x1cf ;  /* 0x000001cf00057836 */ /* 0x000fe40000000000 */
[----:B-1----:R-:W-:Y:S02]  /*2f60*/  IMAD.MOV.U32 R7, RZ, RZ, R9 ;  /* 0x000000ffff077224 */ /* 0x002fe400078e0009 */
[----:B------:R-:W-:Y:S01]  /*2f70*/  IMAD R8, R3, R8, R12 ;  /* 0x0000000803087224 */ /* 0x000fe200078e020c */
[----:B------:R-:W-:Y:S01]  /*2f80*/  IABS R9, R5 ;  /* 0x0000000500097213 */ /* 0x000fe20000000000 */
[----:B------:R-:W-:-:S02]  /*2f90*/  @!P2 IMAD.MOV R7, RZ, RZ, -R7 ;  /* 0x000000ffff07a224 */ /* 0x000fc400078e0a07 */
[--C-:B------:R-:W-:Y:S01]  /*2fa0*/  @!P3 IMAD.IADD R20, R20, 0x1, -R3.reuse ;  /* 0x000000011414b824 */ /* 0x100fe200078e0a03 */
[C---:B------:R-:W-:Y:S01]  /*2fb0*/  ISETP.GT.U32.AND P3, PT, R3.reuse, R10, PT ;  /* 0x0000000a0300720c */ /* 0x040fe20003f64070 */
[----:B------:R-:W-:Y:S01]  /*2fc0*/  IMAD.HI.U32 R12, R4, R13, RZ ;  /* 0x0000000d040c7227 */ /* 0x000fe200078e00ff */
[----:B------:R0:W-:Y:S02]  /*2fd0*/  STL [R1+0x254], R7 ;  /* 0x0002540701007387 */ /* 0x0001e40000100800 */
[----:B------:R-:W-:Y:S01]  /*2fe0*/  ISETP.GT.U32.AND P2, PT, R3, R20, PT ;  /* 0x000000140300720c */ /* 0x000fe20003f44070 */
[----:B------:R-:W-:Y:S02]  /*2ff0*/  IMAD.MOV R12, RZ, RZ, -R12 ;  /* 0x000000ffff0c7224 */ /* 0x000fe400078e0a0c */
[----:B------:R-:W-:Y:S02]  /*3000*/  @!P5 IMAD.IADD R16, R16, 0x1, -R3 ;  /* 0x000000011010d824 */ /* 0x000fe400078e0a03 */
[----:B0-----:R-:W-:-:S04]  /*3010*/  IMAD.MOV.U32 R7, RZ, RZ, R15 ;  /* 0x000000ffff077224 */ /* 0x001fc800078e000f */
[----:B------:R-:W-:Y:S01]  /*3020*/  @!P3 IMAD.IADD R10, R10, 0x1, -R3 ;  /* 0x000000010a0ab824 */ /* 0x000fe200078e0a03 */
[C---:B------:R-:W-:Y:S01]  /*3030*/  ISETP.GT.U32.AND P3, PT, R3.reuse, R8, PT ;  /* 0x000000080300720c */ /* 0x040fe20003f64070 */
[----:B------:R-:W-:Y:S01]  /*3040*/  @!P6 IMAD.MOV R7, RZ, RZ, -R7 ;  /* 0x000000ffff07e224 */ /* 0x000fe200078e0a07 */
[----:B------:R-:W-:Y:S01]  /*3050*/  ISETP.GE.AND P6, PT, R2, RZ, PT ;  /* 0x000000ff0200720c */ /* 0x000fe20003fc6270 */
[----:B------:R-:W-:Y:S02]  /*3060*/  IMAD R2, R3, R12, R13 ;  /* 0x0000000c03027224 */ /* 0x000fe400078e020d */
[----:B------:R-:W-:Y:S01]  /*3070*/  @!P2 IMAD.IADD R20, R20, 0x1, -R3 ;  /* 0x000000011414a824 */ /* 0x000fe200078e0a03 */
[----:B------:R0:W-:Y:S01]  /*3080*/  STL [R1+0x258], R7 ;  /* 0x0002580701007387 */ /* 0x0001e20000100800 */
[----:B------:R-:W-:Y:S01]  /*3090*/  ISETP.GE.AND P2, PT, R11, RZ, PT ;  /* 0x000000ff0b00720c */ /* 0x000fe20003f46270 */
[----:B------:R-:W-:Y:S01]  /*30a0*/  VIADD R11, R0, 0x1ce ;  /* 0x000001ce000b7836 */ /* 0x000fe20000000000 */
[----:B------:R-:W-:Y:S01]  /*30b0*/  ISETP.GT.U32.AND P5, PT, R3, R2, PT ;  /* 0x000000020300720c */ /* 0x000fe20003fa4070 */
[----:B------:R-:W-:-:S03]  /*30c0*/  IMAD.HI.U32 R13, R4, R9, RZ ;  /* 0x00000009040d7227 */ /* 0x000fc600078e00ff */
[----:B------:R-:W-:Y:S01]  /*30d0*/  IABS R14, R11 ;  /* 0x0000000b000e7213 */ /* 0x000fe20000000000 */
[----:B------:R-:W-:Y:S02]  /*30e0*/  IMAD.MOV R13, RZ, RZ, -R13 ;  /* 0x000000ffff0d7224 */ /* 0x000fe400078e0a0d */
[----:B0-----:R-:W-:Y:S02]  /*30f0*/  IMAD.MOV.U32 R7, RZ, RZ, R10 ;  /* 0x000000ffff077224 */ /* 0x001fe400078e000a */
[----:B------:R-:W-:Y:S01]  /*3100*/  @!P3 IMAD.IADD R8, R8, 0x1, -R3 ;  /* 0x000000010808b824 */ /* 0x000fe200078e0a03 */
[----:B------:R-:W-:Y:S01]  /*3110*/  ISETP.GE.AND P3, PT, R5, RZ, PT ;  /* 0x000000ff0500720c */ /* 0x000fe20003f66270 */
[----:B------:R-:W-:Y:S02]  /*3120*/  @!P1 IMAD.MOV R7, RZ, RZ, -R7 ;  /* 0x000000ffff079224 */ /* 0x000fe400078e0a07 */
[----:B------:R-:W-:Y:S01]  /*3130*/  @!P5 IMAD.IADD R2, R2, 0x1, -R3 ;  /* 0x000000010202d824 */ /* 0x000fe200078e0a03 */
[C---:B------:R-:W-:Y:S01]  /*3140*/  ISETP.GT.U32.AND P1, PT, R3.reuse, R8, PT ;  /* 0x000000080300720c */ /* 0x040fe20003f24070 */
[C---:B------:R-:W-:Y:S01]  /*3150*/  IMAD R9, R3.reuse, R13, R9 ;  /* 0x0000000d03097224 */ /* 0x040fe200078e0209 */
[----:B------:R0:W-:Y:S01]  /*3160*/  STL [R1+0x25c], R7 ;  /* 0x00025c0701007387 */ /* 0x0001e20000100800 */
[----:B------:R-:W-:Y:S01]  /*3170*/  IMAD.MOV.U32 R17, RZ, RZ, R20 ;  /* 0x000000ffff117224 */ /* 0x000fe200078e0014 */
[----:B------:R-:W-:Y:S01]  /*3180*/  ISETP.GT.U32.AND P5, PT, R3, R2, PT ;  /* 0x000000020300720c */ /* 0x000fe20003fa4070 */
[----:B------:R-:W-:-:S02]  /*3190*/  VIADD R12, R0, 0x1cd ;  /* 0x000001cd000c7836 */ /* 0x000fc40000000000 */
[----:B------:R-:W-:-:S03]  /*31a0*/  IMAD.HI.U32 R5, R4, R14, RZ ;  /* 0x0000000e04057227 */ /* 0x000fc600078e00ff */
[----:B------:R-:W-:Y:S01]  /*31b0*/  IABS R15, R12 ;  /* 0x0000000c000f7213 */ /* 0x000fe20000000000 */
[----:B------:R-:W-:Y:S01]  /*31c0*/  @!P4 IMAD.MOV R17, RZ, RZ, -R17 ;  /* 0x000000ffff11c224 */ /* 0x000fe200078e0a11 */
[----:B------:R-:W-:Y:S01]  /*31d0*/  ISETP.GT.U32.AND P4, PT, R3, R9, PT ;  /* 0x000000090300720c */ /* 0x000fe20003f84070 */
[----:B0-----:R-:W-:Y:S02]  /*31e0*/  IMAD.MOV.U32 R7, RZ, RZ, R16 ;  /* 0x000000ffff077224 */ /* 0x001fe400078e0010 */
[----:B------:R-:W-:Y:S01]  /*31f0*/  IMAD.HI.U32 R10, R4, R15, RZ ;  /* 0x0000000f040a7227 */ /* 0x000fe200078e00ff */
[----:B------:R0:W-:Y:S03]  /*3200*/  STL [R1+0x260], R17 ;  /* 0x0002601101007387 */ /* 0x0001e60000100800 */
[----:B------:R-:W-:Y:S01]  /*3210*/  @!P0 IMAD.MOV R7, RZ, RZ, -R7 ;  /* 0x000000ffff078224 */ /* 0x000fe200078e0a07 */
[----:B------:R-:W-:Y:S01]  /*3220*/  ISETP.GE.AND P0, PT, R11, RZ, PT ;  /* 0x000000ff0b00720c */ /* 0x000fe20003f06270 */
[----:B------:R-:W-:-:S02]  /*3230*/  IMAD.MOV R11, RZ, RZ, -R5 ;  /* 0x000000ffff0b7224 */ /* 0x000fc400078e0a05 */
[--C-:B------:R-:W-:Y:S01]  /*3240*/  @!P5 IMAD.IADD R2, R2, 0x1, -R3.reuse ;  /* 0x000000010202d824 */ /* 0x100fe200078e0a03 */
[----:B------:R1:W-:Y:S01]  /*3250*/  STL [R1+0x264], R7 ;  /* 0x0002640701007387 */ /* 0x0003e20000100800 */
[C---:B------:R-:W-:Y:S02]  /*3260*/  IMAD R14, R3.reuse, R11, R14 ;  /* 0x0000000b030e7224 */ /* 0x040fe400078e020e */
[----:B------:R-:W-:Y:S02]  /*3270*/  IMAD.MOV R10, RZ, RZ, -R10 ;  /* 0x000000ffff0a7224 */ /* 0x000fe400078e0a0a */
[--C-:B------:R-:W-:Y:S01]  /*3280*/  @!P1 IMAD.IADD R8, R8, 0x1, -R3.reuse ;  /* 0x0000000108089824 */ /* 0x100fe200078e0a03 */
[----:B------:R-:W-:Y:S01]  /*3290*/  ISETP.GT.U32.AND P5, PT, R3, R14, PT ;  /* 0x0000000e0300720c */ /* 0x000fe20003fa4070 */
[----:B------:R-:W-:Y:S01]  /*32a0*/  @!P4 IMAD.IADD R9, R9, 0x1, -R3 ;  /* 0x000000010909c824 */ /* 0x000fe200078e0a03 */
[----:B------:R-:W-:Y:S01]  /*32b0*/  ISETP.GE.AND P1, PT, R12, RZ, PT ;  /* 0x000000ff0c00720c */ /* 0x000fe20003f26270 */
[----:B------:R-:W-:-:S02]  /*32c0*/  IMAD R16, R3, R10, R15 ;  /* 0x0000000a03107224 */ /* 0x000fc400078e020f */
[----:B0-----:R-:W-:Y:S01]  /*32d0*/  IMAD.MOV.U32 R17, RZ, RZ, R8 ;  /* 0x000000ffff117224 */ /* 0x001fe200078e0008 */
[C---:B------:R-:W-:Y:S01]  /*32e0*/  ISETP.GT.U32.AND P4, PT, R3.reuse, R9, PT ;  /* 0x000000090300720c */ /* 0x040fe20003f84070 */
[----:B-1----:R-:W-:Y:S02]  /*32f0*/  IMAD.MOV.U32 R7, RZ, RZ, R2 ;  /* 0x000000ffff077224 */ /* 0x002fe400078e0002 */
[----:B------:R-:W-:Y:S01]  /*3300*/  @!P6 IMAD.MOV R17, RZ, RZ, -R17 ;  /* 0x000000ffff11e224 */ /* 0x000fe200078e0a11 */
[C---:B------:R-:W-:Y:S01]  /*3310*/  ISETP.GT.U32.AND P6, PT, R3.reuse, R16, PT ;  /* 0x000000100300720c */ /* 0x040fe20003fc4070 */
[----:B------:R-:W-:Y:S02]  /*3320*/  VIADD R5, R0, 0x1cc ;  /* 0x000001cc00057836 */ /* 0x000fe40000000000 */
[----:B------:R-:W-:Y:S01]  /*3330*/  @!P5 IMAD.IADD R14, R14, 0x1, -R3 ;  /* 0x000000010e0ed824 */ /* 0x000fe200078e0a03 */
[----:B------:R-:W-:Y:S01]  /*3340*/  STL [R1+0x268], R17 ;  /* 0x0002681101007387 */ /* 0x000fe20000100800 */
[----:B------:R-:W-:Y:S01]  /*3350*/  VIADD R11, R0, 0x1cb ;  /* 0x000001cb000b7836 */ /* 0x000fe20000000000 */
[----:B------:R-:W-:Y:S01]  /*3360*/  IABS R12, R5 ;  /* 0x00000005000c7213 */ /* 0x000fe20000000000 */
[----:B------:R-:W-:Y:S01]  /*3370*/  @!P2 IMAD.MOV R7, RZ, RZ, -R7 ;  /* 0x000000ffff07a224 */ /* 0x000fe200078e0a07 */
[----:B------:R-:W-:Y:S01]  /*3380*/  ISETP.GT.U32.AND P5, PT, R3, R14, PT ;  /* 0x0000000e0300720c */ /* 0x000fe20003fa4070 */
[----:B------:R-:W-:Y:S01]  /*3390*/  @!P4 IMAD.IADD R9, R9, 0x1, -R3 ;  /* 0x000000010909c824 */ /* 0x000fe200078e0a03 */
[----:B------:R-:W-:Y:S01]  /*33a0*/  IABS R13, R11 ;  /* 0x0000000b000d7213 */ /* 0x000fe20000000000 */
[----:B------:R-:W-:Y:S01]  /*33b0*/  IMAD.HI.U32 R2, R4, R12, RZ ;  /* 0x0000000c04027227 */ /* 0x000fe200078e00ff */
[----:B------:R0:W-:Y:S01]  /*33c0*/  STL [R1+0x280], R7 ;  /* 0x0002800701007387 */ /* 0x0001e20000100800 */
[----:B------:R-:W-:-:S02]  /*33d0*/  ISETP.GE.AND P2, PT, R5, RZ, PT ;  /* 0x000000ff0500720c */ /* 0x000fc40003f46270 */
[----:B------:R-:W-:Y:S01]  /*33e0*/  @!P6 IMAD.IADD R16, R16, 0x1, -R3 ;  /* 0x000000011010e824 */ /* 0x000fe200078e0a03 */
[----:B------:R-:W-:Y:S01]  /*33f0*/  ISETP.GE.AND P4, PT, R11, RZ, PT ;  /* 0x000000ff0b00720c */ /* 0x000fe20003f86270 */
[----:B------:R-:W-:Y:S02]  /*3400*/  VIADD R10, R0, 0x1ca ;  /* 0x000001ca000a7836 */ /* 0x000fe40000000000 */
[----:B------:R-:W-:Y:S01]  /*3410*/  IMAD.HI.U32 R5, R4, R13, RZ ;  /* 0x0000000d04057227 */ /* 0x000fe200078e00ff */
[----:B------:R-:W-:Y:S02]  /*3420*/  ISETP.GT.U32.AND P6, PT, R3, R16, PT ;  /* 0x000000100300720c */ /* 0x000fe40003fc4070 */
[----:B------:R-:W-:Y:S01]  /*3430*/  IABS R8, R10 ;  /* 0x0000000a00087213 */ /* 0x000fe20000000000 */
[----:B0-----:R-:W-:Y:S02]  /*3440*/  IMAD.MOV.U32 R7, RZ, RZ, R9 ;  /* 0x000000ffff077224 */ /* 0x001fe400078e0009 */
[----:B------:R-:W-:-:S02]  /*3450*/  IMAD.MOV R2, RZ, RZ, -R2 ;  /* 0x000000ffff027224 */ /* 0x000fc400078e0a02 */
[----:B------:R-:W-:Y:S01]  /*3460*/  @!P3 IMAD.MOV R7, RZ, RZ, -R7 ;  /* 0x000000ffff07b224 */ /* 0x000fe200078e0a07 */
[----:B------:R-:W-:Y:S01]  /*3470*/  ISETP.GE.AND P3, PT, R10, RZ, PT ;  /* 0x000000ff0a00720c */ /* 0x000fe20003f66270 */
[----:B------:R-:W-:Y:S02]  /*3480*/  IMAD.MOV R5, RZ, RZ, -R5 ;  /* 0x000000ffff057224 */ /* 0x000fe400078e0a05 */
[----:B------:R-:W-:Y:S01]  /*3490*/  @!P5 IMAD.IADD R14, R14, 0x1, -R3 ;  /* 0x000000010e0ed824 */ /* 0x000fe200078e0a03 */
[----:B------:R0:W-:Y:S01]  /*34a0*/  STL [R1+0x290], R7 ;  /* 0x0002900701007387 */ /* 0x0001e20000100800 */
[C---:B------:R-:W-:Y:S02]  /*34b0*/  IMAD R2, R3.reuse, R2, R12 ;  /* 0x0000000203027224 */ /* 0x040fe400078e020c */
[C---:B------:R-:W-:Y:S02]  /*34c0*/  IMAD R5, R3.reuse, R5, R13 ;  /* 0x0000000503057224 */ /* 0x040fe400078e020d */
[----:B------:R-:W-:Y:S01]  /*34d0*/  IMAD.HI.U32 R11, R4, R8, RZ ;  /* 0x00000008040b7227 */ /* 0x000fe200078e00ff */
[----:B------:R-:W-:-:S03]  /*34e0*/  ISETP.GT.U32.AND P5, PT, R3, R2, PT ;  /* 0x000000020300720c */ /* 0x000fc60003fa4070 */
[----:B------:R-:W-:Y:S02]  /*34f0*/  IMAD.MOV R11, RZ, RZ, -R11 ;  /* 0x000000ffff0b7224 */ /* 0x000fe400078e0a0b */
[----:B0-----:R-:W-:Y:S02]  /*3500*/  IMAD.MOV.U32 R7, RZ, RZ, R14 ;  /* 0x000000ffff077224 */ /* 0x001fe400078e000e */
[----:B------:R-:W-:Y:S02]  /*3510*/  @!P6 IMAD.IADD R16, R16, 0x1, -R3 ;  /* 0x000000011010e824 */ /* 0x000fe400078e0a03 */
[----:B------:R-:W-:Y:S01]  /*3520*/  @!P0 IMAD.MOV R7, RZ, RZ, -R7 ;  /* 0x000000ffff078224 */ /* 0x000fe200078e0a07 */
[C---:B------:R-:W-:Y:S01]  /*3530*/  ISETP.GT.U32.AND P0, PT, R3.reuse, R5, PT ;  /* 0x000000050300720c */ /* 0x040fe20003f04070 */
[----:B------:R-:W-:Y:S02]  /*3540*/  IMAD R8, R3, R11, R8 ;  /* 0x0000000b03087224 */ /* 0x000fe400078e0208 */
[----:B------:R-:W-:Y:S01]  /*3550*/  VIADD R12, R0, 0x1c9 ;  /* 0x000001c9000c7836 */ /* 0x000fe20000000000 */
[----:B------:R0:W-:Y:S01]  /*3560*/  STL [R1+0x29c], R7 ;  /* 0x00029c0701007387 */ /* 0x0001e20000100800 */
[----:B------:R-:W-:-:S02]  /*3570*/  @!P5 IMAD.IADD R2, R2, 0x1, -R3 ;  /* 0x000000010202d824 */ /* 0x000fc400078e0a03 */
[----:B------:R-:W-:Y:S01]  /*3580*/  VIADD R9, R0, 0x1c8 ;  /* 0x000001c800097836 */ /* 0x000fe20000000000 */
[----:B------:R-:W-:Y:S01]  /*3590*/  ISETP.GE.AND P6, PT, R12, RZ, PT ;  /* 0x000000ff0c00720c */ /* 0x000fe20003fc6270 */
[C---:B------:R-:W-:Y:S01]  /*35a0*/  VIADD R11, R0.reuse, 0x1c6 ;  /* 0x000001c6000b7836 */ /* 0x040fe20000000000 */
[----:B------:R-:W-:Y:S01]  /*35b0*/  ISETP.GT.U32.AND P5, PT, R3, R2, PT ;  /* 0x000000020300720c */ /* 0x000fe20003fa4070 */
[----:B------:R-:W-:Y:S01]  /*35c0*/  VIADD R10, R0, 0x1c7 ;  /* 0x000001c7000a7836 */ /* 0x000fe20000000000 */
[----:B------:R-:W-:Y:S01]  /*35d0*/  IABS R12, R12 ;  /* 0x0000000c000c7213 */ /* 0x000fe20000000000 */
[----:B------:R-:W-:Y:S01]  /*35e0*/  @!P0 IMAD.IADD R5, R5, 0x1, -R3 ;  /* 0x0000000105058824 */ /* 0x000fe200078e0a03 */
[----:B------:R-:W-:Y:S01]  /*35f0*/  IABS R13, R9 ;  /* 0x00000009000d7213 */ /* 0x000fe20000000000 */
[----:B0-----:R-:W-:Y:S01]  /*3600*/  IMAD.MOV.U32 R7, RZ, RZ, R16 ;  /* 0x000000ffff077224 */ /* 0x001fe200078e0010 */
[----:B------:R-:W-:Y:S01]  /*3610*/  IABS R15, R11 ;  /* 0x0000000b000f7213 */ /* 0x000fe20000000000 */
[----:B------:R-:W-:Y:S01]  /*3620*/  IMAD.HI.U32 R16, R4, R12, RZ ;  /* 0x0000000c04107227 */ /* 0x000fe200078e00ff */
[----:B------:R-:W-:-:S02]  /*3630*/  ISETP.GT.U32.AND P0, PT, R3, R5, PT ;  /* 0x000000050300720c */ /* 0x000fc40003f04070 */
[----:B------:R-:W-:Y:S01]  /*3640*/  IABS R14, R10 ;  /* 0x0000000a000e7213 */ /* 0x000fe20000000000 */
[----:B------:R-:W-:Y:S01]  /*3650*/  @!P1 IMAD.MOV R7, RZ, RZ, -R7 ;  /* 0x000000ffff079224 */ /* 0x000fe200078e0a07 */
[C---:B------:R-:W-:Y:S01]  /*3660*/  ISETP.GT.U32.AND P1, PT, R3.reuse, R8, PT ;  /* 0x000000080300720c */ /* 0x040fe20003f24070 */
[----:B------:R-:W-:Y:S02]  /*3670*/  IMAD.MOV R16, RZ, RZ, -R16 ;  /* 0x000000ffff107224 */ /* 0x000fe400078e0a10 */
[--C-:B------:R-:W-:Y:S01]  /*3680*/  @!P5 IMAD.IADD R2, R2, 0x1, -R3.reuse ;  /* 0x000000010202d824 */ /* 0x100fe200078e0a03 */
[----:B------:R0:W-:Y:S01]  /*3690*/  STL [R1+0x2a0], R7 ;  /* 0x0002a00701007387 */ /* 0x0001e20000100800 */
[----:B------:R-:W-:Y:S01]  /*36a0*/  IMAD R12, R3, R16, R12 ;  /* 0x00000010030c7224 */ /* 0x000fe200078e020c */
[----:B------:R-:W-:Y:S01]  /*36b0*/  ISETP.GE.AND P5, PT, R9, RZ, PT ;  /* 0x000000ff0900720c */ /* 0x000fe20003fa6270 */
[----:B------:R-:W-:Y:S02]  /*36c0*/  IMAD.MOV.U32 R19, RZ, RZ, R2 ;  /* 0x000000ffff137224 */ /* 0x000fe400078e0002 */
[----:B------:R-:W-:Y:S01]  /*36d0*/  @!P0 IMAD.IADD R5, R5, 0x1, -R3 ;  /* 0x0000000105058824 */ /* 0x000fe200078e0a03 */
[----:B------:R-:W-:Y:S01]  /*36e0*/  ISETP.GT.U32.AND P0, PT, R3, R12, PT ;  /* 0x0000000c0300720c */ /* 0x000fe20003f04070 */
[----:B------:R-:W-:-:S04]  /*36f0*/  IMAD.HI.U32 R17, R4, R13, RZ ;  /* 0x0000000d04117227 */ /* 0x000fc800078e00ff */
[----:B------:R-:W-:Y:S02]  /*3700*/  @!P1 IMAD.IADD R8, R8, 0x1, -R3 ;  /* 0x0000000108089824 */ /* 0x000fe400078e0a03 */
[----:B0-----:R-:W-:Y:S02]  /*3710*/  IMAD.MOV.U32 R7, RZ, RZ, R5 ;  /* 0x000000ffff077224 */ /* 0x001fe400078e0005 */
[----:B------:R-:W-:Y:S01]  /*3720*/  IMAD.HI.U32 R9, R4, R15, RZ ;  /* 0x0000000f04097227 */ /* 0x000fe200078e00ff */
[----:B------:R-:W-:-:S03]  /*3730*/  ISETP.GT.U32.AND P1, PT, R3, R8, PT ;  /* 0x000000080300720c */ /* 0x000fc60003f24070 */
[----:B------:R-:W-:Y:S02]  /*3740*/  @!P2 IMAD.MOV R19, RZ, RZ, -R19 ;  /* 0x000000ffff13a224 */ /* 0x000fe400078e0a13 */
[----:B------:R-:W-:Y:S01]  /*3750*/  @!P4 IMAD.MOV R7, RZ, RZ, -R7 ;  /* 0x000000ffff07c224 */ /* 0x000fe200078e0a07 */
[----:B------:R-:W-:Y:S01]  /*3760*/  ISETP.GE.AND P4, PT, R10, RZ, PT ;  /* 0x000000ff0a00720c */ /* 0x000fe20003f86270 */
[----:B------:R-:W-:Y:S01]  /*3770*/  IMAD.MOV R17, RZ, RZ, -R17 ;  /* 0x000000ffff117224 */ /* 0x000fe200078e0a11 */
[----:B------:R-:W-:Y:S01]  /*3780*/  STL [R1+0x2a4], R19 ;  /* 0x0002a41301007387 */ /* 0x000fe20000100800 */
[----:B------:R-:W-:Y:S02]  /*3790*/  IMAD.MOV R9, RZ, RZ, -R9 ;  /* 0x000000ffff097224 */ /* 0x000fe400078e0a09 */
[----:B------:R-:W-:Y:S01]  /*37a0*/  IMAD R13, R3, R17, R13 ;  /* 0x00000011030d7224 */ /* 0x000fe200078e020d */
[----:B------:R0:W-:Y:S01]  /*37b0*/  STL [R1+0x2a8], R7 ;  /* 0x0002a80701007387 */ /* 0x0001e20000100800 */
[----:B------:R-:W-:-:S02]  /*37c0*/  @!P1 IMAD.IADD R8, R8, 0x1, -R3 ;  /* 0x0000000108089824 */ /* 0x000fc400078e0a03 */
[C---:B------:R-:W-:Y:S01]  /*37d0*/  IMAD R15, R3.reuse, R9, R15 ;  /* 0x00000009030f7224 */ /* 0x040fe200078e020f */
[----:B------:R-:W-:Y:S01]  /*37e0*/  ISETP.GT.U32.AND P2, PT, R3, R13, PT ;  /* 0x0000000d0300720c */ /* 0x000fe20003f44070 */
[----:B------:R-:W-:Y:S02]  /*37f0*/  @!P0 IMAD.IADD R12, R12, 0x1, -R3 ;  /* 0x000000010c0c8824 */ /* 0x000fe400078e0a03 */
[----:B------:R-:W-:-:S03]  /*3800*/  IMAD.HI.U32 R18, R4, R14, RZ ;  /* 0x0000000e04127227 */ /* 0x000fc600078e00ff */
[C---:B------:R-:W-:Y:S01]  /*3810*/  ISETP.GT.U32.AND P0, PT, R3.reuse, R12, PT ;  /* 0x0000000c0300720c */ /* 0x040fe20003f04070 */
[----:B0-----:R-:W-:Y:S02]  /*3820*/  IMAD.MOV.U32 R7, RZ, RZ, R8 ;  /* 0x000000ffff077224 */ /* 0x001fe400078e0008 */
[C---:B------:R-:W-:Y:S02]  /*3830*/  VIADD R2, R0.reuse, 0x1c5 ;  /* 0x000001c500027836 */ /* 0x040fe40000000000 */
[----:B------:R-:W-:Y:S01]  /*3840*/  @!P3 IMAD.MOV R7, RZ, RZ, -R7 ;  /* 0x000000ffff07b224 */ /* 0x000fe200078e0a07 */
[----:B------:R-:W-:Y:S01]  /*3850*/  ISETP.GT.U32.AND P3, PT, R3, R15, PT ;  /* 0x0000000f0300720c */ /* 0x000fe20003f64070 */
[----:B------:R-:W-:Y:S01]  /*3860*/  VIADD R9, R0, 0x1c4 ;  /* 0x000001c400097836 */ /* 0x000fe20000000000 */
[----:B------:R-:W-:Y:S01]  /*3870*/  IABS R5, R2 ;  /* 0x0000000200057213 */ /* 0x000fe20000000000 */
[----:B------:R-:W-:Y:S01]  /*3880*/  IMAD.MOV R18, RZ, RZ, -R18 ;  /* 0x000000ffff127224 */ /* 0x000fe200078e0a12 */
[----:B------:R0:W-:Y:S01]  /*3890*/  STL [R1+0x2b0], R7 ;  /* 0x0002b00701007387 */ /* 0x0001e20000100800 */
[----:B------:R-:W-:Y:S01]  /*38a0*/  @!P2 IMAD.IADD R13, R13, 0x1, -R3 ;  /* 0x000000010d0da824 */ /* 0x000fe200078e0a03 */
[----:B------:R-:W-:Y:S01]  /*38b0*/  IABS R16, R9 ;  /* 0x0000000900107213 */ /* 0x000fe20000000000 */
[----:B------:R-:W-:-:S02]  /*38c0*/  IMAD R14, R3, R18, R14 ;  /* 0x00000012030e7224 */ /* 0x000fc400078e020e */
[--C-:B------:R-:W-:Y:S01]  /*38d0*/  @!P0 IMAD.IADD R12, R12, 0x1, -R3.reuse ;  /* 0x000000010c0c8824 */ /* 0x100fe200078e0a03 */
[----:B------:R-:W-:Y:S01]  /*38e0*/  ISETP.GT.U32.AND P2, PT, R3, R13, PT ;  /* 0x0000000d0300720c */ /* 0x000fe20003f44070 */
[C---:B------:R-:W-:Y:S01]  /*38f0*/  IMAD.HI.U32 R17, R4.reuse, R5, RZ ;  /* 0x0000000504117227 */ /* 0x040fe200078e00ff */
[----:B------:R-:W-:Y:S02]  /*3900*/  ISETP.GE.AND P0, PT, R11, RZ, PT ;  /* 0x000000ff0b00720c */ /* 0x000fe40003f06270 */
[----:B------:R-:W-:Y:S01]  /*3910*/  ISETP.GT.U32.AND P1, PT, R3, R14, PT ;  /* 0x0000000e0300720c */ /* 0x000fe20003f24070 */
[----:B------:R-:W-:Y:S02]  /*3920*/  @!P3 IMAD.IADD R15, R15, 0x1, -R3 ;  /* 0x000000010f0fb824 */ /* 0x000fe400078e0a03 */
[----:B------:R-:W-:-:S03]  /*3930*/  IMAD.HI.U32 R11, R4, R16, RZ ;  /* 0x00000010040b7227 */ /* 0x000fc600078e00ff */
[C---:B------:R-:W-:Y:S01]  /*3940*/  ISETP.GT.U32.AND P3, PT, R3.reuse, R15, PT ;  /* 0x0000000f0300720c */ /* 0x040fe20003f64070 */
[----:B------:R-:W-:Y:S02]  /*3950*/  IMAD.MOV R17, RZ, RZ, -R17 ;  /* 0x000000ffff117224 */ /* 0x000fe400078e0a11 */
[----:B------:R-:W-:Y:S02]  /*3960*/  IMAD.MOV R11, RZ, RZ, -R11 ;  /* 0x000000ffff0b7224 */ /* 0x000fe400078e0a0b */
[C---:B------:R-:W-:Y:S02]  /*3970*/  IMAD R5, R3.reuse, R17, R5 ;  /* 0x0000001103057224 */ /* 0x040fe400078e0205 */
[----:B------:R-:W-:Y:S02]  /*3980*/  IMAD R16, R3, R11, R16 ;  /* 0x0000000b03107224 */ /* 0x000fe400078e0210 */
[----:B------:R-:W-:Y:S01]  /*3990*/  @!P2 IMAD.IADD R13, R13, 0x1, -R3 ;  /* 0x000000010d0da824 */ /* 0x000fe200078e0a03 */
[----:B------:R-:W-:Y:S01]  /*39a0*/  ISETP.GT.U32.AND P2, PT, R3, R5, PT ;  /* 0x000000050300720c */ /* 0x000fe20003f44070 */
[----:B------:R-:W-:-:S02]  /*39b0*/  VIADD R10, R0, 0x1c3 ;  /* 0x000001c3000a7836 */ /* 0x000fc40000000000 */
[--C-:B------:R-:W-:Y:S01]  /*39c0*/  @!P3 IMAD.IADD R15, R15, 0x1, -R3.reuse ;  /* 0x000000010f0fb824 */ /* 0x100fe200078e0a03 */
[C---:B------:R-:W-:Y:S01]  /*39d0*/  ISETP.GT.U32.AND P3, PT, R3.reuse, R16, PT ;  /* 0x000000100300720c */ /* 0x040fe20003f64070 */
[----:B------:R-:W-:Y:S01]  /*39e0*/  @!P1 IMAD.IADD R14, R14, 0x1, -R3 ;  /* 0x000000010e0e9824 */ /* 0x000fe200078e0a03 */
[----:B------:R-:W-:Y:S01]  /*39f0*/  IABS R8, R10 ;  /* 0x0000000a00087213 */ /* 0x000fe20000000000 */
[----:B------:R-:W-:Y:S02]  /*3a00*/  IMAD.MOV.U32 R18, RZ, RZ, R12 ;  /* 0x000000ffff127224 */ /* 0x000fe400078e000c */
[----:B0-----:R-:W-:Y:S01]  /*3a10*/  IMAD.MOV.U32 R7, RZ, RZ, R13 ;  /* 0x000000ffff077224 */ /* 0x001fe200078e000d */
[----:B------:R-:W-:Y:S01]  /*3a20*/  ISETP.GT.U32.AND P1, PT, R3, R14, PT ;  /* 0x0000000e0300720c */ /* 0x000fe20003f24070 */
[----:B------:R-:W-:Y:S01]  /*3a30*/  @!P6 IMAD.MOV R18, RZ, RZ, -R18 ;  /* 0x000000ffff12e224 */ /* 0x000fe200078e0a12 */
[----:B------:R-:W-:Y:S01]  /*3a40*/  ISETP.GE.AND P6, PT, R2, RZ, PT ;  /* 0x000000ff0200720c */ /* 0x000fe20003fc6270 */
[----:B------:R-:W-:-:S02]  /*3a50*/  VIADD R2, R0, 0x1c2 ;  /* 0x000001c200027836 */ /* 0x000fc40000000000 */
[----:B------:R-:W-:Y:S01]  /*3a60*/  IMAD.HI.U32 R12, R4, R8, RZ ;  /* 0x00000008040c7227 */ /* 0x000fe200078e00ff */
[----:B------:R-:W-:Y:S02]  /*3a70*/  STL [R1+0x2b8], R18 ;  /* 0x0002b81201007387 */ /* 0x000fe40000100800 */
[----:B------:R-:W-:Y:S01]  /*3a80*/  IABS R11, R2 ;  /* 0x00000002000b7213 */ /* 0x000fe20000000000 */
[--C-:B------:R-:W-:Y:S02]  /*3a90*/  @!P2 IMAD.IADD R5, R5, 0x1, -R3.reuse ;  /* 0x000000010505a824 */ /* 0x100fe400078e0a03 */
[--C-:B------:R-:W-:Y:S02]  /*3aa0*/  @!P3 IMAD.IADD R16, R16, 0x1, -R3.reuse ;  /* 0x000000011010b824 */ /* 0x100fe400078e0a03 */
[----:B------:R-:W-:Y:S01]  /*3ab0*/  IMAD.MOV R12, RZ, RZ, -R12 ;  /* 0x000000ffff0c7224 */ /* 0x000fe200078e0a0c */
[C---:B------:R-:W-:Y:S01]  /*3ac0*/  ISETP.GT.U32.AND P2, PT, R3.reuse, R5, PT ;  /* 0x000000050300720c */ /* 0x040fe20003f44070 */
[----:B------:R-:W-:Y:S01]  /*3ad0*/  @!P1 IMAD.IADD R14, R14, 0x1, -R3 ;  /* 0x000000010e0e9824 */ /* 0x000fe200078e0a03 */
[C---:B------:R-:W-:Y:S01]  /*3ae0*/  ISETP.GT.U32.AND P3, PT, R3.reuse, R16, PT ;  /* 0x000000100300720c */ /* 0x040fe20003f64070 */
[----:B------:R-:W-:Y:S01]  /*3af0*/  IMAD R13, R3, R12, R8 ;  /* 0x0000000c030d7224 */ /* 0x000fe200078e0208 */
[----:B------:R-:W-:Y:S01]  /*3b00*/  ISETP.GE.AND P1, PT, R10, RZ, PT ;  /* 0x000000ff0a00720c */ /* 0x000fe20003f26270 */
[----:B------:R-:W-:-:S02]  /*3b10*/  VIADD R8, R0, 0x1c1 ;  /* 0x000001c100087836 */ /* 0x000fc40000000000 */
[----:B------:R-:W-:-:S04]  /*3b20*/  IMAD.HI.U32 R12, R4, R11, RZ ;  /* 0x0000000b040c7227 */ /* 0x000fc800078e00ff */
[----:B------:R-:W-:Y:S01]  /*3b30*/  IMAD.MOV.U32 R17, RZ, RZ, R14 ;  /* 0x000000ffff117224 */ /* 0x000fe200078e000e */
[----:B------:R-:W-:Y:S01]  /*3b40*/  IABS R14, R8 ;  /* 0x00000008000e7213 */ /* 0x000fe20000000000 */
[----:B------:R-:W-:Y:S02]  /*3b50*/  IMAD.MOV R12, RZ, RZ, -R12 ;  /* 0x000000ffff0c7224 */ /* 0x000fe400078e0a0c */
[----:B------:R-:W-:Y:S01]  /*3b60*/  @!P5 IMAD.MOV R7, RZ, RZ, -R7 ;  /* 0x000000ffff07d224 */ /* 0x000fe200078e0a07 */
[----:B------:R-:W-:Y:S01]  /*3b70*/  ISETP.GE.AND P5, PT, R9, RZ, PT ;  /* 0x000000ff0900720c */ /* 0x000fe20003fa6270 */
[----:B------:R-:W-:Y:S02]  /*3b80*/  IMAD R11, R3, R12, R11 ;  /* 0x0000000c030b7224 */ /* 0x000fe400078e020b */
[----:B------:R-:W-:Y:S01]  /*3b90*/  IMAD.HI.U32 R10, R4, R14, RZ ;  /* 0x0000000e040a7227 */ /* 0x000fe200078e00ff */
[----:B------:R0:W-:Y:S03]  /*3ba0*/  STL [R1+0x2c0], R7 ;  /* 0x0002c00701007387 */ /* 0x0001e60000100800 */
[----:B------:R-:W-:Y:S01]  /*3bb0*/  @!P4 IMAD.MOV R17, RZ, RZ, -R17 ;  /* 0x000000ffff11c224 */ /* 0x000fe200078e0a11 */
[----:B------:R-:W-:Y:S01]  /*3bc0*/  ISETP.GE.AND P4, PT, R2, RZ, PT ;  /* 0x000000ff0200720c */ /* 0x000fe20003f86270 */
[--C-:B------:R-:W-:Y:S01]  /*3bd0*/  @!P2 IMAD.IADD R5, R5, 0x1, -R3.reuse ;  /* 0x000000010505a824 */ /* 0x100fe200078e0a03 */
[C---:B------:R-:W-:Y:S01]  /*3be0*/  ISETP.GT.U32.AND P2, PT, R3.reuse, R13, PT ;  /* 0x0000000d0300720c */ /* 0x040fe20003f44070 */
[----:B------:R-:W-:Y:S01]  /*3bf0*/  @!P3 IMAD.IADD R16, R16, 0x1, -R3 ;  /* 0x000000011010b824 */ /* 0x000fe200078e0a03 */
[----:B------:R-:W-:Y:S01]  /*3c00*/  ISETP.GT.U32.AND P3, PT, R3, R11, PT ;  /* 0x0000000b0300720c */ /* 0x000fe20003f64070 */
[----:B------:R-:W-:Y:S01]  /*3c10*/  IMAD.MOV R10, RZ, RZ, -R10 ;  /* 0x000000ffff0a7224 */ /* 0x000fe200078e0a0a */
[----:B------:R1:W-:Y:S01]  /*3c20*/  STL [R1+0x2c4], R17 ;  /* 0x0002c41101007387 */ /* 0x0003e20000100800 */
[----:B0-----:R-:W-:-:S02]  /*3c30*/  IMAD.MOV.U32 R7, RZ, RZ, R15 ;  /* 0x000000ffff077224 */ /* 0x001fc400078e000f */
[----:B------:R-:W-:Y:S02]  /*3c40*/  IMAD R14, R3, R10, R14 ;  /* 0x0000000a030e7224 */ /* 0x000fe400078e020e */
[----:B------:R-:W-:Y:S01]  /*3c50*/  @!P0 IMAD.MOV R7, RZ, RZ, -R7 ;  /* 0x000000ffff078224 */ /* 0x000fe200078e0a07 */
[----:B------:R-:W-:Y:S01]  /*3c60*/  ISETP.GE.AND P0, PT, R8, RZ, PT ;  /* 0x000000ff0800720c */ /* 0x000fe20003f06270 */
[C---:B------:R-:W-:Y:S02]  /*3c70*/  VIADD R8, R0.reuse, 0x1bf ;  /* 0x000001bf00087836 */ /* 0x040fe40000000000 */
[----:B------:R-:W-:Y:S01]  /*3c80*/  VIADD R2, R0, 0x1c0 ;  /* 0x000001c000027836 */ /* 0x000fe20000000000 */
[----:B------:R0:W-:Y:S01]  /*3c90*/  STL [R1+0x2cc], R7 ;  /* 0x0002cc0701007387 */ /* 0x0001e20000100800 */
[----:B-1----:R-:W-:Y:S01]  /*3ca0*/  IMAD.MOV.U32 R17, RZ, RZ, R5 ;  /* 0x000000ffff117224 */ /* 0x002fe200078e0005 */
[----:B------:R-:W-:Y:S01]  /*3cb0*/  IABS R15, R8 ;  /* 0x00000008000f7213 */ /* 0x000fe20000000000 */
[----:B------:R-:W-:Y:S01]  /*3cc0*/  @!P2 IMAD.IADD R13, R13, 0x1, -R3 ;  /* 0x000000010d0da824 */ /* 0x000fe200078e0a03 */
[----:B------:R-:W-:Y:S01]  /*3cd0*/  IABS R9, R2 ;  /* 0x0000000200097213 */ /* 0x000fe20000000000 */
[----:B------:R-:W-:Y:S01]  /*3ce0*/  @!P6 IMAD.MOV R17, RZ, RZ, -R17 ;  /* 0x000000ffff11e224 */ /* 0x000fe200078e0a11 */
[----:B------:R-:W-:Y:S01]  /*3cf0*/  ISETP.GT.U32.AND P6, PT, R3, R14, PT ;  /* 0x0000000e0300720c */ /* 0x000fe20003fc4070 */
[----:B------:R-:W-:Y:S01]  /*3d00*/  @!P3 IMAD.IADD R11, R11, 0x1, -R3 ;  /* 0x000000010b0bb824 */ /* 0x000fe200078e0a03 */
[C---:B------:R-:W-:Y:S01]  /*3d10*/  ISETP.GT.U32.AND P2, PT, R3.reuse, R13, PT ;  /* 0x0000000d0300720c */ /* 0x040fe20003f44070 */
[----:B------:R-:W-:Y:S01]  /*3d20*/  IMAD.HI.U32 R12, R4, R15, RZ ;  /* 0x0000000f040c7227 */ /* 0x000fe200078e00ff */
[----:B------:R1:W-:Y:S02]  /*3d30*/  STL [R1+0x2d0], R17 ;  /* 0x0002d01101007387 */ /* 0x0003e40000100800 */
[----:B------:R-:W-:Y:S01]  /*3d40*/  ISETP.GT.U32.AND P3, PT, R3, R11, PT ;  /* 0x0000000b0300720c */ /* 0x000fe20003f64070 */
[----:B------:R-:W-:-:S02]  /*3d50*/  IMAD.MOV R12, RZ, RZ, -R12 ;  /* 0x000000ffff0c7224 */ /* 0x000fc400078e0a0c */
[----:B------:R-:W-:-:S04]  /*3d60*/  IMAD.HI.U32 R10, R4, R9, RZ ;  /* 0x00000009040a7227 */ /* 0x000fc800078e00ff */
[----:B0-----:R-:W-:Y:S02]  /*3d70*/  IMAD.MOV.U32 R7, RZ, RZ, R16 ;  /* 0x000000ffff077224 */ /* 0x001fe400078e0010 */
[C---:B------:R-:W-:Y:S02]  /*3d80*/  IMAD R15, R3.reuse, R12, R15 ;  /* 0x0000000c030f7224 */ /* 0x040fe400078e020f */
[----:B------:R-:W-:Y:S02]  /*3d90*/  IMAD.MOV R10, RZ, RZ, -R10 ;  /* 0x000000ffff0a7224 */ /* 0x000fe400078e0a0a */
[----:B------:R-:W-:Y:S02]  /*3da0*/  VIADD R12, R0, 0x1be ;  /* 0x000001be000c7836 */ /* 0x000fe40000000000 */
[----:B------:R-:W-:Y:S02]  /*3db0*/  @!P6 IMAD.IADD R14, R14, 0x1, -R3 ;  /* 0x000000010e0ee824 */ /* 0x000fe400078e0a03 */
[----:B------:R-:W-:Y:S01]  /*3dc0*/  @!P5 IMAD.MOV R7, RZ, RZ, -R7 ;  /* 0x000000ffff07d224 */ /* 0x000fe200078e0a07 */
[----:B------:R-:W-:Y:S01]  /*3dd0*/  ISETP.GE.AND P5, PT, R2, RZ, PT ;  /* 0x000000ff0200720c */ /* 0x000fe20003fa6270 */
[----:B------:R-:W-:Y:S01]  /*3de0*/  IMAD R2, R3, R10, R9 ;  /* 0x0000000a03027224 */ /* 0x000fe200078e0209 */
[----:B------:R-:W-:Y:S01]  /*3df0*/  IABS R16, R12 ;  /* 0x0000000c00107213 */ /* 0x000fe20000000000 */
[--C-:B------:R-:W-:Y:S01]  /*3e00*/  @!P2 IMAD.IADD R13, R13, 0x1, -R3.reuse ;  /* 0x000000010d0da824 */ /* 0x100fe200078e0a03 */
[----:B------:R-:W-:Y:S01]  /*3e10*/  ISETP.GT.U32.AND P6, PT, R3, R14, PT ;  /* 0x0000000e0300720c */ /* 0x000fe20003fc4070 */
[----:B------:R-:W-:Y:S01]  /*3e20*/  @!P3 IMAD.IADD R11, R11, 0x1, -R3 ;  /* 0x000000010b0bb824 */ /* 0x000fe200078e0a03 */
[----:B------:R-:W-:Y:S01]  /*3e30*/  ISETP.GE.AND P2, PT, R8, RZ, PT ;  /* 0x000000ff0800720c */ /* 0x000fe20003f46270 */
[----:B------:R-:W-:Y:S01]  /*3e40*/  VIADD R8, R0, 0x1bd ;  /* 0x000001bd00087836 */ /* 0x000fe20000000000 */
[----:B------:R-:W-:Y:S01]  /*3e50*/  ISETP.GT.U32.AND P3, PT, R3, R2, PT ;  /* 0x000000020300720c */ /* 0x000fe20003f64070 */
[----:B-1----:R-:W-:Y:S01]  /*3e60*/  IMAD.HI.U32 R17, R4, R16, RZ ;  /* 0x0000001004117227 */ /* 0x002fe200078e00ff */
[----:B------:R0:W-:Y:S02]  /*3e70*/  STL [R1+0x2d4], R7 ;  /* 0x0002d40701007387 */ /* 0x0001e40000100800 */
[----:B------:R-:W-:Y:S01]  /*3e80*/  IABS R23, R8 ;  /* 0x0000000800177213 */ /* 0x000fe20000000000 */
[----:B------:R-:W-:-:S02]  /*3e90*/  IMAD.MOV R17, RZ, RZ, -R17 ;  /* 0x000000ffff117224 */ /* 0x000fc400078e0a11 */
[----:B------:R-:W-:Y:S02]  /*3ea0*/  VIADD R20, R0, 0x1bc ;  /* 0x000001bc00147836 */ /* 0x000fe40000000000 */
[----:B------:R-:W-:Y:S01]  /*3eb0*/  @!P6 IMAD.IADD R14, R14, 0x1, -R3 ;  /* 0x000000010e0ee824 */ /* 0x000fe200078e0a03 */
[C---:B------:R-:W-:Y:S01]  /*3ec0*/  ISETP.GT.U32.AND P6, PT, R3.reuse, R15, PT ;  /* 0x0000000f0300720c */ /* 0x040fe20003fc4070 */
[----:B------:R-:W-:Y:S01]  /*3ed0*/  IMAD R16, R3, R17, R16 ;  /* 0x0000001103107224 */ /* 0x000fe200078e0210 */
[----:B------:R-:W-:Y:S01]  /*3ee0*/  IABS R21, R20 ;  /* 0x0000001400157213 */ /* 0x000fe20000000000 */
[----:B------:R-:W-:-:S04]  /*3ef0*/  IMAD.HI.U32 R22, R4, R23, RZ ;  /* 0x0000001704167227 */ /* 0x000fc800078e00ff */
[----:B0-----:R-:W-:Y:S02]  /*3f00*/  IMAD.MOV.U32 R7, RZ, RZ, R13 ;  /* 0x000000ffff077224 */ /* 0x001fe400078e000d */
[----:B------:R-:W-:Y:S01]  /*3f10*/  @!P3 IMAD.IADD R2, R2, 0x1, -R3 ;  /* 0x000000010202b824 */ /* 0x000fe200078e0a03 */
[C---:B------:R-:W-:Y:S01]  /*3f20*/  ISETP.GT.U32.AND P3, PT, R3.reuse, R16, PT ;  /* 0x000000100300720c */ /* 0x040fe20003f64070 */
[----:B------:R-:W-:Y:S02]  /*3f30*/  IMAD.MOV R22, RZ, RZ, -R22 ;  /* 0x000000ffff167224 */ /* 0x000fe400078e0a16 */
[----:B------:R-:W-:Y:S02]  /*3f40*/  @!P1 IMAD.MOV R7, RZ, RZ, -R7 ;  /* 0x000000ffff079224 */ /* 0x000fe400078e0a07 */
[----:B------:R-:W-:Y:S02]  /*3f50*/  VIADD R5, R0, 0x1bb ;  /* 0x000001bb00057836 */ /* 0x000fe40000000000 */
[----:B------:R-:W-:Y:S01]  /*3f60*/  IMAD R22, R3, R22, R23 ;  /* 0x0000001603167224 */ /* 0x000fe200078e0217 */
[----:B------:R0:W-:Y:S01]  /*3f70*/  STL [R1+0x2d8], R7 ;  /* 0x0002d80701007387 */ /* 0x0001e20000100800 */
[----:B------:R-:W-:Y:S01]  /*3f80*/  IMAD.HI.U32 R24, R4, R21, RZ ;  /* 0x0000001504187227 */ /* 0x000fe200078e00ff */
[----:B------:R-:W-:-:S03]  /*3f90*/  IABS R10, R5 ;  /* 0x00000005000a7213 */ /* 0x000fc60000000000 */
[----:B------:R-:W-:Y:S01]  /*3fa0*/  @!P6 IMAD.IADD R15, R15, 0x1, -R3 ;  /* 0x000000010f0fe824 */ /* 0x000fe200078e0a03 */
[C---:B------:R-:W-:Y:S01]  /*3fb0*/  ISETP.GT.U32.AND P6, PT, R3.reuse, R22, PT ;  /* 0x000000160300720c */ /* 0x040fe20003fc4070 */
[----:B------:R-:W-:Y:S02]  /*3fc0*/  VIADD R18, R0, 0x1ba ;  /* 0x000001ba00127836 */ /* 0x000fe40000000000 */
[----:B------:R-:W-:Y:S01]  /*3fd0*/  IMAD.MOV R24, RZ, RZ, -R24 ;  /* 0x000000ffff187224 */ /* 0x000fe200078e0a18 */
[C---:B------:R-:W-:Y:S01]  /*3fe0*/  ISETP.GT.U32.AND P1, PT, R3.reuse, R15, PT ;  /* 0x0000000f0300720c */ /* 0x040fe20003f24070 */
[----:B0-----:R-:W-:Y:S01]  /*3ff0*/  IMAD.MOV.U32 R7, RZ, RZ, R11 ;  /* 0x000000ffff077224 */ /* 0x001fe200078e000b */
[----:B------:R-:W-:Y:S01]  /*4000*/  IABS R9, R18 ;  /* 0x0000001200097213 */ /* 0x000fe20000000000 */
[----:B------:R-:W-:Y:S01]  /*4010*/  @!P3 IMAD.IADD R16, R16, 0x1, -R3 ;  /* 0x000000011010b824 */ /* 0x000fe200078e0a03 */
[----:B------:R-:W-:Y:S01]  /*4020*/  ISETP.GT.U32.AND P3, PT, R3, R2, PT ;  /* 0x000000020300720c */ /* 0x000fe20003f64070 */
[----:B------:R-:W-:-:S02]  /*4030*/  @!P4 IMAD.MOV R7, RZ, RZ, -R7 ;  /* 0x000000ffff07c224 */ /* 0x000fc400078e0a07 */
[----:B------:R-:W-:-:S03]  /*4040*/  IMAD.HI.U32 R19, R4, R10, RZ ;  /* 0x0000000a04137227 */ /* 0x000fc600078e00ff */
[----:B------:R0:W-:Y:S01]  /*4050*/  STL [R1+0x2dc], R7 ;  /* 0x0002dc0701007387 */ /* 0x0001e20000100800 */
[----:B------:R-:W-:Y:S02]  /*4060*/  IMAD R21, R3, R24, R21 ;  /* 0x0000001803157224 */ /* 0x000fe400078e0215 */
[----:B------:R-:W-:Y:S02]  /*4070*/  IMAD.MOV R19, RZ, RZ, -R19 ;  /* 0x000000ffff137224 */ /* 0x000fe400078e0a13 */
[----:B------:R-:W-:-:S04]  /*4080*/  IMAD.HI.U32 R17, R4, R9, RZ ;  /* 0x0000000904117227 */ /* 0x000fc800078e00ff */
[C---:B------:R-:W-:Y:S02]  /*4090*/  IMAD R10, R3.reuse, R19, R10 ;  /* 0x00000013030a7224 */ /* 0x040fe400078e020a */
[----:B0-----:R-:W-:Y:S02]  /*40a0*/  IMAD.MOV.U32 R7, RZ, RZ, R14 ;  /* 0x000000ffff077224 */ /* 0x001fe400078e000e */
[----:B------:R-:W-:Y:S01]  /*40b0*/  @!P6 IMAD.IADD R22, R22, 0x1, -R3 ;  /* 0x000000011616e824 */ /* 0x000fe200078e0a03 */
[C---:B------:R-:W-:Y:S01]  /*40c0*/  ISETP.GT.U32.AND P6, PT, R3.reuse, R16, PT ;  /* 0x000000100300720c */ /* 0x040fe20003fc4070 */
[----:B------:R-:W-:Y:S01]  /*40d0*/  @!P0 IMAD.MOV R7, RZ, RZ, -R7 ;  /* 0x000000ffff078224 */ /* 0x000fe200078e0a07 */
[C---:B------:R-:W-:Y:S01]  /*40e0*/  ISETP.GT.U32.AND P0, PT, R3.reuse, R21, PT ;  /* 0x000000150300720c */ /* 0x040fe20003f04070 */
[----:B------:R-:W-:Y:S01]  /*40f0*/  IMAD.MOV R17, RZ, RZ, -R17 ;  /* 0x000000ffff117224 */ /* 0x000fe200078e0a11 */
[C---:B------:R-:W-:Y:S01]  /*4100*/  ISETP.GT.U32.AND P4, PT, R3.reuse, R22, PT ;  /* 0x000000160300720c */ /* 0x040fe20003f84070 */
[----:B------:R-:W-:Y:S01]  /*4110*/  @!P3 IMAD.IADD R2, R2, 0x1, -R3 ;  /* 0x000000010202b824 */ /* 0x000fe200078e0a03 */
[C---:B------:R-:W-:Y:S01]  /*4120*/  ISETP.GT.U32.AND P3, PT, R3.reuse, R10, PT ;  /* 0x0000000a0300720c */ /* 0x040fe20003f64070 */
[----:B------:R-:W-:Y:S01]  /*4130*/  IMAD R9, R3, R17, R9 ;  /* 0x0000001103097224 */ /* 0x000fe200078e0209 */
[----:B------:R0:W-:Y:S01]  /*4140*/  STL [R1+0x2e0], R7 ;  /* 0x0002e00701007387 */ /* 0x0001e20000100800 */
[----:B------:R-:W-:-:S02]  /*4150*/  VIADD R17, R0, 0x1b8 ;  /* 0x000001b800117836 */ /* 0x000fc40000000000 */
[----:B------:R-:W-:Y:S02]  /*4160*/  VIADD R19, R0, 0x1b9 ;  /* 0x000001b900137836 */ /* 0x000fe40000000000 */
[----:B------:R-:W-:Y:S01]  /*4170*/  IMAD.MOV.U32 R23, RZ, RZ, R2 ;  /* 0x000000ffff177224 */ /* 0x000fe200078e0002 */
[----:B------:R-:W-:Y:S01]  /*4180*/  IABS R11, R17 ;  /* 0x00000011000b7213 */ /* 0x000fe20000000000 */
[--C-:B------:R-:W-:Y:S01]  /*4190*/  @!P0 IMAD.IADD R21, R21, 0x1, -R3.reuse ;  /* 0x0000000115158824 */ /* 0x100fe200078e0a03 */
[----:B------:R-:W-:Y:S01]  /*41a0*/  IABS R13, R19 ;  /* 0x00000013000d7213 */ /* 0x000fe20000000000 */
[--C-:B------:R-:W-:Y:S01]  /*41b0*/  @!P1 IMAD.IADD R15, R15, 0x1, -R3.reuse ;  /* 0x000000010f0f9824 */ /* 0x100fe200078e0a03 */
[----:B------:R-:W-:Y:S01]  /*41c0*/  ISETP.GE.AND P1, PT, R12, RZ, PT ;  /* 0x000000ff0c00720c */ /* 0x000fe20003f26270 */
[----:B------:R-:W-:Y:S01]  /*41d0*/  @!P6 IMAD.IADD R16, R16, 0x1, -R3 ;  /* 0x000000011010e824 */ /* 0x000fe200078e0a03 */
[C---:B------:R-:W-:Y:S01]  /*41e0*/  ISETP.GT.U32.AND P6, PT, R3.reuse, R9, PT ;  /* 0x000000090300720c */ /* 0x040fe20003fc4070 */
[----:B------:R-:W-:Y:S01]  /*41f0*/  @!P5 IMAD.MOV R23, RZ, RZ, -R23 ;  /* 0x000000ffff17d224 */ /* 0x000fe200078e0a17 */
[----:B------:R-:W-:Y:S01]  /*4200*/  ISETP.GT.U32.AND P5, PT, R3, R21, PT ;  /* 0x000000150300720c */ /* 0x000fe20003fa4070 */
[----:B------:R-:W-:Y:S01]  /*4210*/  IMAD.HI.U32 R14, R4, R11, RZ ;  /* 0x0000000b040e7227 */ /* 0x000fe200078e00ff */
[----:B------:R-:W-:-:S02]  /*4220*/  ISETP.GE.AND P0, PT, R20, RZ, PT ;  /* 0x000000ff1400720c */ /* 0x000fc40003f06270 */
[----:B------:R-:W-:Y:S01]  /*4230*/  STL [R1+0x2e4], R23 ;  /* 0x0002e41701007387 */ /* 0x000fe20000100800 */
[----:B------:R-:W-:Y:S01]  /*4240*/  @!P3 IMAD.IADD R10, R10, 0x1, -R3 ;  /* 0x000000010a0ab824 */ /* 0x000fe200078e0a03 */
[----:B------:R-:W-:Y:S01]  /*4250*/  ISETP.GE.AND P3, PT, R5, RZ, PT ;  /* 0x000000ff0500720c */ /* 0x000fe20003f66270 */
[----:B0-----:R-:W-:Y:S02]  /*4260*/  IMAD.MOV.U32 R7, RZ, RZ, R15 ;  /* 0x000000ffff077224 */ /* 0x001fe400078e000f */
[----:B------:R-:W-:Y:S01]  /*4270*/  @!P4 IMAD.IADD R22, R22, 0x1, -R3 ;  /* 0x000000011616c824 */ /* 0x000fe200078e0a03 */
[----:B------:R-:W-:Y:S01]  /*4280*/  ISETP.GE.AND P4, PT, R8, RZ, PT ;  /* 0x000000ff0800720c */ /* 0x000fe20003f86270 */
[----:B------:R-:W-:-:S04]  /*4290*/  IMAD.HI.U32 R12, R4, R13, RZ ;  /* 0x0000000d040c7227 */ /* 0x000fc800078e00ff */
[----:B------:R-:W-:Y:S02]  /*42a0*/  IMAD.MOV R14, RZ, RZ, -R14 ;  /* 0x000000ffff0e7224 */ /* 0x000fe400078e0a0e */
[----:B------:R-:W-:Y:S01]  /*42b0*/  @!P2 IMAD.MOV R7, RZ, RZ, -R7 ;  /* 0x000000ffff07a224 */ /* 0x000fe200078e0a07 */
[C---:B------:R-:W-:Y:S01]  /*42c0*/  ISETP.GT.U32.AND P2, PT, R3.reuse, R10, PT ;  /* 0x0000000a0300720c */ /* 0x040fe20003f44070 */
[----:B------:R-:W-:Y:S02]  /*42d0*/  IMAD.MOV R12, RZ, RZ, -R12 ;  /* 0x000000ffff0c7224 */ /* 0x000fe400078e0a0c */
[----:B------:R-:W-:Y:S01]  /*42e0*/  IMAD R11, R3, R14, R11 ;  /* 0x0000000e030b7224 */ /* 0x000fe200078e020b */
[----:B------:R0:W-:Y:S01]  /*42f0*/  STL [R1+0x2e8], R7 ;  /* 0x0002e80701007387 */ /* 0x0001e20000100800 */
[----:B------:R-:W-:Y:S02]  /*4300*/  @!P6 IMAD.IADD R9, R9, 0x1, -R3 ;  /* 0x000000010909e824 */ /* 0x000fe400078e0a03 */
[----:B------:R-:W-:-:S02]  /*4310*/  IMAD.MOV.U32 R8, RZ, RZ, R16 ;  /* 0x000000ffff087224 */ /* 0x000fc400078e0010 */
[C---:B------:R-:W-:Y:S01]  /*4320*/  IMAD R12, R3.reuse, R12, R13 ;  /* 0x0000000c030c7224 */ /* 0x040fe200078e020d */
[----:B------:R-:W-:Y:S01]  /*4330*/  ISETP.GT.U32.AND P6, PT, R3, R9, PT ;  /* 0x000000090300720c */ /* 0x000fe20003fc4070 */
[----:B------:R-:W-:Y:S01]  /*4340*/  @!P5 IMAD.IADD R21, R21, 0x1, -R3 ;  /* 0x000000011515d824 */ /* 0x000fe200078e0a03 */
[C---:B------:R-:W-:Y:S01]  /*4350*/  ISETP.GT.U32.AND P5, PT, R3.reuse, R11, PT ;  /* 0x0000000b0300720c */ /* 0x040fe20003fa4070 */
[----:B------:R-:W-:Y:S02]  /*4360*/  VIADD R2, R0, 0x1b7 ;  /* 0x000001b700027836 */ /* 0x000fe40000000000 */
[----:B0-----:R-:W-:Y:S02]  /*4370*/  IMAD.MOV.U32 R7, RZ, RZ, R22 ;  /* 0x000000ffff077224 */ /* 0x001fe400078e0016 */
[----:B------:R-:W-:Y:S01]  /*4380*/  @!P1 IMAD.MOV R8, RZ, RZ, -R8 ;  /* 0x000000ffff089224 */ /* 0x000fe200078e0a08 */
[----:B------:R-:W-:Y:S01]  /*4390*/  ISETP.GT.U32.AND P1, PT, R3, R12, PT ;  /* 0x0000000c0300720c */ /* 0x000fe20003f24070 */
[----:B------:R-:W-:Y:S01]  /*43a0*/  @!P4 IMAD.MOV R7, RZ, RZ, -R7 ;  /* 0x000000ffff07c224 */ /* 0x000fe200078e0a07 */
[----:B------:R-:W-:Y:S01]  /*43b0*/  IABS R13, R2 ;  /* 0x00000002000d7213 */ /* 0x000fe20000000000 */
[----:B------:R-:W-:Y:S01]  /*43c0*/  @!P2 IMAD.IADD R10, R10, 0x1, -R3 ;  /* 0x000000010a0aa824 */ /* 0x000fe200078e0a03 */
[----:B------:R0:W-:Y:S01]  /*43d0*/  STL [R1+0x2ec], R8 ;  /* 0x0002ec0801007387 */ /* 0x0001e20000100800 */
[----:B------:R-:W-:Y:S01]  /*43e0*/  IMAD.MOV.U32 R15, RZ, RZ, R21 ;  /* 0x000000ffff0f7224 */ /* 0x000fe200078e0015 */
[----:B------:R-:W-:Y:S01]  /*43f0*/  ISETP.GE.AND P4, PT, R18, RZ, PT ;  /* 0x000000ff1200720c */ /* 0x000fe20003f86270 */
[----:B------:R-:W-:Y:S01]  /*4400*/  VIADD R5, R0, 0x1b6 ;  /* 0x000001b600057836 */ /* 0x000fe20000000000 */
[----:B------:R1:W-:Y:S01]  /*4410*/  STL [R1+0x2f0], R7 ;  /* 0x0002f00701007387 */ /* 0x0003e20000100800 */
[----:B------:R-:W-:Y:S01]  /*4420*/  IMAD.HI.U32 R14, R4, R13, RZ ;  /* 0x0000000d040e7227 */ /* 0x000fe200078e00ff */
[----:B------:R-:W-:-:S03]  /*4430*/  ISETP.GE.AND P2, PT, R19, RZ, PT ;  /* 0x000000ff1300720c */ /* 0x000fc60003f46270 */
[----:B------:R-:W-:Y:S01]  /*4440*/  @!P0 IMAD.MOV R15, RZ, RZ, -R15 ;  /* 0x000000ffff0f8224 */ /* 0x000fe200078e0a0f */
[----:B0-----:R-:W-:Y:S01]  /*4450*/  IABS R8, R5 ;  /* 0x0000000500087213 */ /* 0x001fe20000000000 */
[--C-:B------:R-:W-:Y:S02]  /*4460*/  @!P5 IMAD.IADD R11, R11, 0x1, -R3.reuse ;  /* 0x000000010b0bd824 */ /* 0x100fe400078e0a03 */
[----:B------:R-:W-:Y:S01]  /*4470*/  @!P6 IMAD.IADD R9, R9, 0x1, -R3 ;  /* 0x000000010909e824 */ /* 0x000fe200078e0a03 */
[----:B------:R-:W-:Y:S01]  /*4480*/  STL [R1+0x2f4], R15 ;  /* 0x0002f40f01007387 */ /* 0x000fe20000100800 */
[----:B-1----:R-:W-:Y:S01]  /*4490*/  IMAD.MOV.U32 R7, RZ, RZ, R10 ;  /* 0x000000ffff077224 */ /* 0x002fe200078e000a */
[----:B------:R-:W-:Y:S01]  /*44a0*/  ISETP.GT.U32.AND P5, PT, R3, R11, PT ;  /* 0x0000000b0300720c */ /* 0x000fe20003fa4070 */
[----:B------:R-:W-:Y:S01]  /*44b0*/  IMAD.MOV R14, RZ, RZ, -R14 ;  /* 0x000000ffff0e7224 */ /* 0x000fe200078e0a0e */
[----:B------:R-:W-:Y:S01]  /*44c0*/  ISETP.GE.AND P6, PT, R17, RZ, PT ;  /* 0x000000ff1100720c */ /* 0x000fe20003fc6270 */
[----:B------:R-:W-:Y:S01]  /*44d0*/  @!P3 IMAD.MOV R7, RZ, RZ, -R7 ;  /* 0x000000ffff07b224 */ /* 0x000fe200078e0a07 */
[----:B------:R-:W-:Y:S01]  /*44e0*/  ISETP.GE.AND P3, PT, R5, RZ, PT ;  /* 0x000000ff0500720c */ /* 0x000fe20003f66270 */
[----:B------:R-:W-:Y:S01]  /*44f0*/  @!P1 IMAD.IADD R12, R12, 0x1, -R3 ;  /* 0x000000010c0c9824 */ /* 0x000fe200078e0a03 */
[----:B------:R-:W-:Y:S01]  /*4500*/  ISETP.GE.AND P1, PT, R2, RZ, PT ;  /* 0x000000ff0200720c */ /* 0x000fe20003f26270 */
[----:B------:R-:W-:Y:S01]  /*4510*/  IMAD.HI.U32 R2, R4, R8, RZ ;  /* 0x0000000804027227 */ /* 0x000fe200078e00ff */
[----:B------:R0:W-:Y:S02]  /*4520*/  STL [R1+0x2f8], R7 ;  /* 0x0002f80701007387 */ /* 0x0001e40000100800 */
[C---:B------:R-:W-:Y:S01]  /*4530*/  ISETP.GT.U32.AND P0, PT, R3.reuse, R12, PT ;  /* 0x0000000c0300720c */ /* 0x040fe20003f04070 */
[----:B------:R-:W-:-:S02]  /*4540*/  IMAD R13, R3, R14, R13 ;  /* 0x0000000e030d7224 */ /* 0x000fc400078e020d */
[----:B------:R-:W-:Y:S02]  /*4550*/  IMAD.MOV R2, RZ, RZ, -R2 ;  /* 0x000000ffff027224 */ /* 0x000fe400078e0a02 */
[----:B------:R-:W-:Y:S02]  /*4560*/  @!P5 IMAD.IADD R11, R11, 0x1, -R3 ;  /* 0x000000010b0bd824 */ /* 0x000fe400078e0a03 */
[C---:B------:R-:W-:Y:S02]  /*4570*/  IMAD R8, R3.reuse, R2, R8 ;  /* 0x0000000203087224 */ /* 0x040fe400078e0208 */
[----:B0-----:R-:W-:Y:S02]  /*4580*/  IMAD.MOV.U32 R7, RZ, RZ, R9 ;  /* 0x000000ffff077224 */ /* 0x001fe400078e0009 */
[----:B------:R-:W-:Y:S01]  /*4590*/  VIADD R10, R0, 0x1b5 ;  /* 0x000001b5000a7836 */ /* 0x000fe20000000000 */
[C---:B------:R-:W-:Y:S01]  /*45a0*/  ISETP.GT.U32.AND P5, PT, R3.reuse, R8, PT ;  /* 0x000000080300720c */ /* 0x040fe20003fa4070 */
[----:B------:R-:W-:Y:S01]  /*45b0*/  @!P4 IMAD.MOV R7, RZ, RZ, -R7 ;  /* 0x000000ffff07c224 */ /* 0x000fe200078e0a07 */
[----:B------:R-:W-:Y:S01]  /*45c0*/  ISETP.GT.U32.AND P4, PT, R3, R13, PT ;  /* 0x0000000d0300720c */ /* 0x000fe20003f84070 */
[----:B------:R-:W-:Y:S01]  /*45d0*/  @!P0 IMAD.IADD R12, R12, 0x1, -R3 ;  /* 0x000000010c0c8824 */ /* 0x000fe200078e0a03 */
[----:B------:R-:W-:Y:S01]  /*45e0*/  ISETP.GE.AND P0, PT, R10, RZ, PT ;  /* 0x000000ff0a00720c */ /* 0x000fe20003f06270 */
[C---:B------:R-:W-:Y:S01]  /*45f0*/  VIADD R14, R0.reuse, 0x1b4 ;  /* 0x000001b4000e7836 */ /* 0x040fe20000000000 */
[----:B------:R-:W-:Y:S01]  /*4600*/  IABS R10, R10 ;  /* 0x0000000a000a7213 */ /* 0x000fe20000000000 */
[----:B------:R0:W-:Y:S01]  /*4610*/  STL [R1+0x2fc], R7 ;  /* 0x0002fc0701007387 */ /* 0x0001e20000100800 */
[----:B------:R-:W-:-:S02]  /*4620*/  VIADD R9, R0, 0x1b3 ;  /* 0x000001b300097836 */ /* 0x000fc40000000000 */
[----:B------:R-:W-:Y:S01]  /*4630*/  IABS R2, R14 ;  /* 0x0000000e00027213 */ /* 0x000fe20000000000 */
[----:B------:R-:W-:Y:S02]  /*4640*/  IMAD.HI.U32 R15, R4, R10, RZ ;  /* 0x0000000a040f7227 */ /* 0x000fe400078e00ff */
[----:B------:R-:W-:Y:S02]  /*4650*/  IABS R5, R9 ;  /* 0x0000000900057213 */ /* 0x000fe40000000000 */
[--C-:B------:R-:W-:Y:S02]  /*4660*/  @!P4 IMAD.IADD R13, R13, 0x1, -R3.reuse ;  /* 0x000000010d0dc824 */ /* 0x100fe400078e0a03 */
[----:B0-----:R-:W-:Y:S02]  /*4670*/  IMAD.MOV.U32 R7, RZ, RZ, R12 ;  /* 0x000000ffff077224 */ /* 0x001fe400078e000c */
[----:B------:R-:W-:Y:S01]  /*4680*/  @!P5 IMAD.IADD R8, R8, 0x1, -R3 ;  /* 0x000000010808d824 */ /* 0x000fe200078e0a03 */
[C---:B------:R-:W-:Y:S01]  /*4690*/  ISETP.GT.U32.AND P4, PT, R3.reuse, R13, PT ;  /* 0x0000000d0300720c */ /* 0x040fe20003f84070 */
[----:B------:R-:W-:Y:S01]  /*46a0*/  @!P2 IMAD.MOV R7, RZ, RZ, -R7 ;  /* 0x000000ffff07a224 */ /* 0x000fe200078e0a07 */
[----:B------:R-:W-:Y:S01]  /*46b0*/  ISETP.GE.AND P2, PT, R14, RZ, PT ;  /* 0x000000ff0e00720c */ /* 0x000fe20003f46270 */
[----:B------:R-:W-:Y:S01]  /*46c0*/  IMAD.MOV R15, RZ, RZ, -R15 ;  /* 0x000000ffff0f7224 */ /* 0x000fe200078e0a0f */
[C---:B------:R-:W-:Y:S01]  /*46d0*/  ISETP.GT.U32.AND P5, PT, R3.reuse, R8, PT ;  /* 0x000000080300720c */ /* 0x040fe20003fa4070 */
[----:B------:R-:W-:Y:S01]  /*46e0*/  IMAD.HI.U32 R14, R4, R2, RZ ;  /* 0x00000002040e7227 */ /* 0x000fe200078e00ff */
[----:B------:R0:W-:Y:S03]  /*46f0*/  STL [R1+0x300], R7 ;  /* 0x0003000701007387 */ /* 0x0001e60000100800 */
[----:B------:R-:W-:-:S02]  /*4700*/  IMAD R10, R3, R15, R10 ;  /* 0x0000000f030a7224 */ /* 0x000fc400078e020a */
[----:B------:R-:W-:-:S04]  /*4710*/  IMAD.HI.U32 R12, R4, R5, RZ ;  /* 0x00000005040c7227 */ /* 0x000fc800078e00ff */
[----:B------:R-:W-:Y:S02]  /*4720*/  IMAD.MOV R14, RZ, RZ, -R14 ;  /* 0x000000ffff0e7224 */ /* 0x000fe400078e0a0e */
[----:B0-----:R-:W-:Y:S02]  /*4730*/  IMAD.MOV.U32 R7, RZ, RZ, R11 ;  /* 0x000000ffff077224 */ /* 0x001fe400078e000b */
[----:B------:R-:W-:Y:S01]  /*4740*/  @!P4 IMAD.IADD R13, R13, 0x1, -R3 ;  /* 0x000000010d0dc824 */ /* 0x000fe200078e0a03 */
[----:B------:R-:W-:Y:S01]  /*4750*/  ISETP.GT.U32.AND P4, PT, R3, R10, PT ;  /* 0x0000000a0300720c */ /* 0x000fe20003f84070 */
[----:B------:R-:W-:Y:S01]  /*4760*/  @!P6 IMAD.MOV R7, RZ, RZ, -R7 ;  /* 0x000000ffff07e224 */ /* 0x000fe200078e0a07 */
[----:B------:R-:W-:Y:S01]  /*4770*/  ISETP.GE.AND P6, PT, R9, RZ, PT ;  /* 0x000000ff0900720c */ /* 0x000fe20003fc6270 */
[----:B------:R-:W-:Y:S02]  /*4780*/  IMAD.MOV R12, RZ, RZ, -R12 ;  /* 0x000000ffff0c7224 */ /* 0x000fe400078e0a0c */
[C---:B------:R-:W-:Y:S01]  /*4790*/  IMAD R2, R3.reuse, R14, R2 ;  /* 0x0000000e03027224 */ /* 0x040fe200078e0202 */
[----:B------:R0:W-:Y:S01]  /*47a0*/  STL [R1+0x304], R7 ;  /* 0x0003040701007387 */ /* 0x0001e20000100800 */
[----:B------:R-:W-:-:S02]  /*47b0*/  IMAD R5, R3, R12, R5 ;  /* 0x0000000c03057224 */ /* 0x000fc400078e0205 */
[--C-:B------:R-:W-:Y:S01]  /*47c0*/  @!P5 IMAD.IADD R8, R8, 0x1, -R3.reuse ;  /* 0x000000010808d824 */ /* 0x100fe200078e0a03 */
[C---:B------:R-:W-:Y:S01]  /*47d0*/  ISETP.GT.U32.AND P5, PT, R3.reuse, R2, PT ;  /* 0x000000020300720c */ /* 0x040fe20003fa4070 */
[----:B------:R-:W-:Y:S02]  /*47e0*/  VIADD R16, R0, 0x1b2 ;  /* 0x000001b200107836 */ /* 0x000fe40000000000 */
[----:B------:R-:W-:Y:S02]  /*47f0*/  @!P4 IMAD.IADD R10, R10, 0x1, -R3 ;  /* 0x000000010a0ac824 */ /* 0x000fe400078e0a03 */
[C---:B------:R-:W-:Y:S01]  /*4800*/  VIADD R14, R0.reuse, 0x1b1 ;  /* 0x000001b1000e7836 */ /* 0x040fe20000000000 */
[----:B------:R-:W-:Y:S01]  /*4810*/  IABS R18, R16 ;  /* 0x0000001000127213 */ /* 0x000fe20000000000 */
[----:B0-----:R-:W-:Y:S01]  /*4820*/  IMAD.MOV.U32 R7, RZ, RZ, R13 ;  /* 0x000000ffff077224 */ /* 0x001fe200078e000d */
[C---:B------:R-:W-:Y:S01]  /*4830*/  ISETP.GT.U32.AND P4, PT, R3.reuse, R10, PT ;  /* 0x0000000a0300720c */ /* 0x040fe20003f84070 */
[----:B------:R-:W-:Y:S01]  /*4840*/  VIADD R9, R0, 0x1b0 ;  /* 0x000001b000097836 */ /* 0x000fe20000000000 */
[----:B------:R-:W-:Y:S01]  /*4850*/  IABS R17, R14 ;  /* 0x0000000e00117213 */ /* 0x000fe20000000000 */
[----:B------:R-:W-:Y:S01]  /*4860*/  @!P1 IMAD.MOV R7, RZ, RZ, -R7 ;  /* 0x000000ffff079224 */ /* 0x000fe200078e0a07 */
[----:B------:R-:W-:Y:S01]  /*4870*/  ISETP.GT.U32.AND P1, PT, R3, R5, PT ;  /* 0x000000050300720c */ /* 0x000fe20003f24070 */
[----:B------:R-:W-:Y:S01]  /*4880*/  IMAD.HI.U32 R13, R4, R18, RZ ;  /* 0x00000012040d7227 */ /* 0x000fe200078e00ff */
[----:B------:R-:W-:-:S02]  /*4890*/  IABS R11, R9 ;  /* 0x00000009000b7213 */ /* 0x000fc40000000000 */
[----:B------:R0:W-:Y:S01]  /*48a0*/  STL [R1+0x308], R7 ;  /* 0x0003080701007387 */ /* 0x0001e20000100800 */
[----:B------:R-:W-:Y:S02]  /*48b0*/  @!P5 IMAD.IADD R2, R2, 0x1, -R3 ;  /* 0x000000010202d824 */ /* 0x000fe400078e0a03 */
[----:B------:R-:W-:Y:S02]  /*48c0*/  VIADD R12, R0, 0x1af ;  /* 0x000001af000c7836 */ /* 0x000fe40000000000 */
[----:B------:R-:W-:Y:S01]  /*48d0*/  IMAD.MOV R13, RZ, RZ, -R13 ;  /* 0x000000ffff0d7224 */ /* 0x000fe200078e0a0d */
[----:B------:R-:W-:Y:S01]  /*48e0*/  ISETP.GT.U32.AND P5, PT, R3, R2, PT ;  /* 0x000000020300720c */ /* 0x000fe20003fa4070 */
[--C-:B------:R-:W-:Y:S01]  /*48f0*/  @!P4 IMAD.IADD R10, R10, 0x1, -R3.reuse ;  /* 0x000000010a0ac824 */ /* 0x100fe200078e0a03 */
[----:B------:R-:W-:Y:S01]  /*4900*/  IABS R15, R12 ;  /* 0x0000000c000f7213 */ /* 0x000fe20000000000 */
[----:B------:R-:W-:Y:S02]  /*4910*/  @!P1 IMAD.IADD R5, R5, 0x1, -R3 ;  /* 0x0000000105059824 */ /* 0x000fe400078e0a03 */
[----:B0-----:R-:W-:-:S02]  /*4920*/  IMAD.MOV.U32 R7, RZ, RZ, R8 ;  /* 0x000000ffff077224 */ /* 0x001fc400078e0008 */
[C---:B------:R-:W-:Y:S01]  /*4930*/  IMAD R8, R3.reuse, R13, R18 ;  /* 0x0000000d03087224 */ /* 0x040fe200078e0212 */
[C---:B------:R-:W-:Y:S01]  /*4940*/  ISETP.GT.U32.AND P1, PT, R3.reuse, R5, PT ;  /* 0x000000050300720c */ /* 0x040fe20003f24070 */
[----:B------:R-:W-:Y:S01]  /*4950*/  @!P3 IMAD.MOV R7, RZ, RZ, -R7 ;  /* 0x000000ffff07b224 */ /* 0x000fe200078e0a07 */
[----:B------:R-:W-:Y:S01]  /*4960*/  ISETP.GE.AND P3, PT, R16, RZ, PT ;  /* 0x000000ff1000720c */ /* 0x000fe20003f66270 */
[----:B------:R-:W-:Y:S01]  /*4970*/  IMAD.MOV.U32 R13, RZ, RZ, R15 ;  /* 0x000000ffff0d7224 */ /* 0x000fe200078e000f */
[----:B------:R-:W-:Y:S01]  /*4980*/  ISETP.GT.U32.AND P4, PT, R3, R8, PT ;  /* 0x000000080300720c */ /* 0x000fe20003f84070 */
[C---:B------:R-:W-:Y:S01]  /*4990*/  IMAD.HI.U32 R18, R4.reuse, R17, RZ ;  /* 0x0000001104127227 */ /* 0x040fe200078e00ff */
[----:B------:R0:W-:Y:S03]  /*49a0*/  STL [R1+0x30c], R7 ;  /* 0x00030c0701007387 */ /* 0x0001e60000100800 */
[----:B------:R-:W-:-:S04]  /*49b0*/  IMAD.HI.U32 R16, R4, R11, RZ ;  /* 0x0000000b04107227 */ /* 0x000fc800078e00ff */
[----:B------:R-:W-:-:S04]  /*49c0*/  IMAD.HI.U32 R15, R4, R13, RZ ;  /* 0x0000000d040f7227 */ /* 0x000fc800078e00ff */
[----:B0-----:R-:W-:Y:S02]  /*49d0*/  IMAD.MOV.U32 R7, RZ, RZ, R10 ;  /* 0x000000ffff077224 */ /* 0x001fe400078e000a */
[----:B------:R-:W-:Y:S02]  /*49e0*/  IMAD.MOV R18, RZ, RZ, -R18 ;  /* 0x000000ffff127224 */ /* 0x000fe400078e0a12 */
[----:B------:R-:W-:Y:S02]  /*49f0*/  IMAD.MOV R16, RZ, RZ, -R16 ;  /* 0x000000ffff107224 */ /* 0x000fe400078e0a10 */
[----:B------:R-:W-:Y:S01]  /*4a00*/  @!P5 IMAD.IADD R2, R2, 0x1, -R3 ;  /* 0x000000010202d824 */ /* 0x000fe200078e0a03 */
[----:B------:R-:W-:Y:S01]  /*4a10*/  ISETP.GE.AND P5, PT, R14, RZ, PT ;  /* 0x000000ff0e00720c */ /* 0x000fe20003fa6270 */
[----:B------:R-:W-:Y:S02]  /*4a20*/  @!P0 IMAD.MOV R7, RZ, RZ, -R7 ;  /* 0x000000ffff078224 */ /* 0x000fe400078e0a07 */
[----:B------:R-:W-:-:S02]  /*4a30*/  IMAD R14, R3, R18, R17 ;  /* 0x00000012030e7224 */ /* 0x000fc400078e0211 */
[----:B------:R-:W-:Y:S01]  /*4a40*/  IMAD.MOV R15, RZ, RZ, -R15 ;  /* 0x000000ffff0f7224 */ /* 0x000fe200078e0a0f */
[----:B------:R0:W-:Y:S01]  /*4a50*/  STL [R1+0x310], R7 ;  /* 0x0003100701007387 */ /* 0x0001e20000100800 */
[C---:B------:R-:W-:Y:S01]  /*4a60*/  IMAD R11, R3.reuse, R16, R11 ;  /* 0x00000010030b7224 */ /* 0x040fe200078e020b */
[----:B------:R-:W-:Y:S01]  /*4a70*/  ISETP.GT.U32.AND P0, PT, R3, R14, PT ;  /* 0x0000000e0300720c */ /* 0x000fe20003f04070 */
[--C-:B------:R-:W-:Y:S02]  /*4a80*/  @!P1 IMAD.IADD R5, R5, 0x1, -R3.reuse ;  /* 0x0000000105059824 */ /* 0x100fe400078e0a03 */
[----:B------:R-:W-:Y:S01]  /*4a90*/  @!P4 IMAD.IADD R8, R8, 0x1, -R3 ;  /* 0x000000010808c824 */ /* 0x000fe200078e0a03 */
[C---:B------:R-:W-:Y:S01]  /*4aa0*/  ISETP.GT.U32.AND P1, PT, R3.reuse, R11, PT ;  /* 0x0000000b0300720c */ /* 0x040fe20003f24070 */
[C---:B------:R-:W-:Y:S02]  /*4ab0*/  IMAD R10, R3.reuse, R15, R13 ;  /* 0x0000000f030a7224 */ /* 0x040fe400078e020d */
[----:B------:R-:W-:Y:S01]  /*4ac0*/  IMAD.MOV.U32 R15, RZ, RZ, R2 ;  /* 0x000000ffff0f7224 */ /* 0x000fe200078e0002 */
[----:B------:R-:W-:Y:S01]  /*4ad0*/  ISETP.GT.U32.AND P4, PT, R3, R8, PT ;  /* 0x000000080300720c */ /* 0x000fe20003f84070 */
[----:B0-----:R-:W-:-:S02]  /*4ae0*/  IMAD.MOV.U32 R7, RZ, RZ, R5 ;  /* 0x000000ffff077224 */ /* 0x001fc400078e0005 */
[C---:B------:R-:W-:Y:S02]  /*4af0*/  VIADD R16, R0.reuse, 0x1ae ;  /* 0x000001ae00107836 */ /* 0x040fe40000000000 */
[----:B------:R-:W-:Y:S01]  /*4b00*/  @!P6 IMAD.MOV R7, RZ, RZ, -R7 ;  /* 0x000000ffff07e224 */ /* 0x000fe200078e0a07 */
[----:B------:R-:W-:Y:S01]  /*4b10*/  ISETP.GT.U32.AND P6, PT, R3, R10, PT ;  /* 0x0000000a0300720c */ /* 0x000fe20003fc4070 */
[----:B------:R-:W-:Y:S01]  /*4b20*/  @!P2 IMAD.MOV R15, RZ, RZ, -R15 ;  /* 0x000000ffff0fa224 */ /* 0x000fe200078e0a0f */
[----:B------:R-:W-:Y:S01]  /*4b30*/  ISETP.GE.AND P2, PT, R9, RZ, PT ;  /* 0x000000ff0900720c */ /* 0x000fe20003f46270 */
[----:B------:R-:W-:Y:S01]  /*4b40*/  VIADD R9, R0, 0x1ad ;  /* 0x000001ad00097836 */ /* 0x000fe20000000000 */
[----:B------:R-:W-:Y:S01]  /*4b50*/  IABS R13, R16 ;  /* 0x00000010000d7213 */ /* 0x000fe20000000000 */
[--C-:B------:R-:W-:Y:S01]  /*4b60*/  @!P0 IMAD.IADD R14, R14, 0x1, -R3.reuse ;  /* 0x000000010e0e8824 */ /* 0x100fe200078e0a03 */
[----:B------:R0:W-:Y:S01]  /*4b70*/  STL [R1+0x314], R15 ;  /* 0x0003140f01007387 */ /* 0x0001e20000100800 */
[----:B------:R-:W-:Y:S01]  /*4b80*/  @!P1 IMAD.IADD R11, R11, 0x1, -R3 ;  /* 0x000000010b0b9824 */ /* 0x000fe200078e0a03 */
[----:B------:R-:W-:Y:S01]  /*4b90*/  ISETP.GE.AND P0, PT, R16, RZ, PT ;  /* 0x000000ff1000720c */ /* 0x000fe20003f06270 */
[----:B------:R-:W-:Y:S01]  /*4ba0*/  IMAD.MOV.U32 R2, RZ, RZ, R13 ;  /* 0x000000ffff027224 */ /* 0x000fe200078e000d */
[C---:B------:R-:W-:Y:S01]  /*4bb0*/  ISETP.GT.U32.AND P1, PT, R3.reuse, R14, PT ;  /* 0x0000000e0300720c */ /* 0x040fe20003f24070 */
[--C-:B------:R-:W-:Y:S01]  /*4bc0*/  @!P4 IMAD.IADD R8, R8, 0x1, -R3.reuse ;  /* 0x000000010808c824 */ /* 0x100fe200078e0a03 */
[----:B------:R-:W-:Y:S01]  /*4bd0*/  ISETP.GE.AND P4, PT, R12, RZ, PT ;  /* 0x000000ff0c00720c */ /* 0x000fe20003f86270 */
[----:B------:R-:W-:Y:S01]  /*4be0*/  @!P6 IMAD.IADD R10, R10, 0x1, -R3 ;  /* 0x000000010a0ae824 */ /* 0x000fe200078e0a03 */
[----:B------:R-:W-:Y:S01]  /*4bf0*/  ISETP.GT.U32.AND P6, PT, R3, R11, PT ;  /* 0x0000000b0300720c */ /* 0x000fe20003fc4070 */
[----:B------:R-:W-:Y:S01]  /*4c00*/  IMAD.HI.U32 R5, R4, R2, RZ ;  /* 0x0000000204057227 */ /* 0x000fe200078e00ff */
[----:B0-----:R-:W-:Y:S01]  /*4c10*/  IABS R15, R9 ;  /* 0x00000009000f7213 */ /* 0x001fe20000000000 */
[----:B------:R0:W-:Y:S02]  /*4c20*/  STL [R1+0x318], R7 ;  /* 0x0003180701007387 */ /* 0x0001e40000100800 */
[----:B------:R-:W-:-:S02]  /*4c30*/  IMAD.MOV R5, RZ, RZ, -R5 ;  /* 0x000000ffff057224 */ /* 0x000fc400078e0a05 */
[----:B------:R-:W-:-:S04]  /*4c40*/  IMAD.HI.U32 R12, R4, R15, RZ ;  /* 0x0000000f040c7227 */ /* 0x000fc800078e00ff */
[----:B------:R-:W-:Y:S02]  /*4c50*/  IMAD.MOV R12, RZ, RZ, -R12 ;  /* 0x000000ffff0c7224 */ /* 0x000fe400078e0a0c */
[----:B0-----:R-:W-:Y:S02]  /*4c60*/  IMAD.MOV.U32 R7, RZ, RZ, R8 ;  /* 0x000000ffff077224 */ /* 0x001fe400078e0008 */
[C---:B------:R-:W-:Y:S02]  /*4c70*/  IMAD R2, R3.reuse, R5, R2 ;  /* 0x0000000503027224 */ /* 0x040fe400078e0202 */
[----:B------:R-:W-:Y:S01]  /*4c80*/  @!P3 IMAD.MOV R7, RZ, RZ, -R7 ;  /* 0x000000ffff07b224 */ /* 0x000fe200078e0a07 */
[C---:B------:R-:W-:Y:S01]  /*4c90*/  ISETP.GT.U32.AND P3, PT, R3.reuse, R10, PT ;  /* 0x0000000a0300720c */ /* 0x040fe20003f64070 */
[C---:B------:R-:W-:Y:S02]  /*4ca0*/  IMAD R15, R3.reuse, R12, R15 ;  /* 0x0000000c030f7224 */ /* 0x040fe400078e020f */
[--C-:B------:R-:W-:Y:S01]  /*4cb0*/  @!P1 IMAD.IADD R14, R14, 0x1, -R3.reuse ;  /* 0x000000010e0e9824 */ /* 0x100fe200078e0a03 */
[----:B------:R-:W-:Y:S01]  /*4cc0*/  ISETP.GT.U32.AND P1, PT, R3, R2, PT ;  /* 0x000000020300720c */ /* 0x000fe20003f24070 */
[----:B------:R-:W-:Y:S01]  /*4cd0*/  @!P6 IMAD.IADD R11, R11, 0x1, -R3 ;  /* 0x000000010b0be824 */ /* 0x000fe200078e0a03 */
[----:B------:R-:W-:Y:S01]  /*4ce0*/  ISETP.GT.U32.AND P6, PT, R3, R15, PT ;  /* 0x0000000f0300720c */ /* 0x000fe20003fc4070 */
[C---:B------:R-:W-:Y:S01]  /*4cf0*/  VIADD R5, R0.reuse, 0x1aa ;  /* 0x000001aa00057836 */ /* 0x040fe20000000000 */
[----:B------:R0:W-:Y:S01]  /*4d00*/  STL [R1+0x320], R7 ;  /* 0x0003200701007387 */ /* 0x0001e20000100800 */
[----:B------:R-:W-:-:S02]  /*4d10*/  VIADD R13, R0, 0x1ac ;  /* 0x000001ac000d7836 */ /* 0x000fc40000000000 */
[----:B------:R-:W-:Y:S01]  /*4d20*/  VIADD R8, R0, 0x1ab ;  /* 0x000001ab00087836 */ /* 0x000fe20000000000 */
[----:B------:R-:W-:Y:S01]  /*4d30*/  IABS R17, R5 ;  /* 0x0000000500117213 */ /* 0x000fe20000000000 */
[----:B------:R-:W-:Y:S01]  /*4d40*/  @!P3 IMAD.IADD R10, R10, 0x1, -R3 ;  /* 0x000000010a0ab824 */ /* 0x000fe200078e0a03 */
[----:B------:R-:W-:Y:S01]  /*4d50*/  IABS R16, R13 ;  /* 0x0000000d00107213 */ /* 0x000fe20000000000 */
[----:B------:R-:W-:Y:S01]  /*4d60*/  @!P2 IMAD.MOV R11, RZ, RZ, -R11 ;  /* 0x000000ffff0ba224 */ /* 0x000fe200078e0a0b */
[----:B------:R-:W-:Y:S01]  /*4d70*/  ISETP.GE.AND P3, PT, R9, RZ, PT ;  /* 0x000000ff0900720c */ /* 0x000fe20003f66270 */
[----:B------:R-:W-:Y:S01]  /*4d80*/  IMAD.MOV.U32 R9, RZ, RZ, R17 ;  /* 0x000000ffff097224 */ /* 0x000fe200078e0011 */
[----:B------:R-:W-:Y:S01]  /*4d90*/  IABS R12, R8 ;  /* 0x00000008000c7213 */ /* 0x000fe20000000000 */
[----:B------:R-:W-:-:S04]  /*4da0*/  IMAD.HI.U32 R17, R4, R16, RZ ;  /* 0x0000001004117227 */ /* 0x000fc800078e00ff */
[--C-:B------:R-:W-:Y:S01]  /*4db0*/  @!P1 IMAD.IADD R2, R2, 0x1, -R3.reuse ;  /* 0x0000000102029824 */ /* 0x100fe200078e0a03 */
[----:B------:R-:W-:Y:S01]  /*4dc0*/  ISETP.GE.AND P1, PT, R13, RZ, PT ;  /* 0x000000ff0d00720c */ /* 0x000fe20003f26270 */
[----:B0-----:R-:W-:Y:S02]  /*4dd0*/  IMAD.MOV.U32 R7, RZ, RZ, R14 ;  /* 0x000000ffff077224 */ /* 0x001fe400078e000e */
[----:B------:R-:W-:Y:S02]  /*4de0*/  @!P6 IMAD.IADD R15, R15, 0x1, -R3 ;  /* 0x000000010f0fe824 */ /* 0x000fe400078e0a03 */
[----:B------:R-:W-:-:S03]  /*4df0*/  IMAD.HI.U32 R18, R4, R12, RZ ;  /* 0x0000000c04127227 */ /* 0x000fc600078e00ff */
[C---:B------:R-:W-:Y:S01]  /*4e00*/  ISETP.GT.U32.AND P6, PT, R3.reuse, R15, PT ;  /* 0x0000000f0300720c */ /* 0x040fe20003fc4070 */
[----:B------:R-:W-:Y:S02]  /*4e10*/  IMAD.MOV R17, RZ, RZ, -R17 ;  /* 0x000000ffff117224 */ /* 0x000fe400078e0a11 */
[----:B------:R-:W-:Y:S01]  /*4e20*/  @!P5 IMAD.MOV R7, RZ, RZ, -R7 ;  /* 0x000000ffff07d224 */ /* 0x000fe200078e0a07 */
[----:B------:R-:W-:Y:S01]  /*4e30*/  ISETP.GT.U32.AND P5, PT, R3, R2, PT ;  /* 0x000000020300720c */ /* 0x000fe20003fa4070 */
[----:B------:R-:W-:-:S03]  /*4e40*/  IMAD.HI.U32 R13, R4, R9, RZ ;  /* 0x00000009040d7227 */ /* 0x000fc600078e00ff */
[----:B------:R0:W-:Y:S01]  /*4e50*/  STL [R1+0x324], R7 ;  /* 0x0003240701007387 */ /* 0x0001e20000100800 */
[----:B------:R-:W-:Y:S02]  /*4e60*/  IMAD.MOV R18, RZ, RZ, -R18 ;  /* 0x000000ffff127224 */ /* 0x000fe400078e0a12 */
[C---:B------:R-:W-:Y:S01]  /*4e70*/  IMAD R16, R3.reuse, R17, R16 ;  /* 0x0000001103107224 */ /* 0x040fe200078e0210 */
[----:B------:R1:W-:Y:S01]  /*4e80*/  STL [R1+0x328], R11 ;  /* 0x0003280b01007387 */ /* 0x0003e20000100800 */
[----:B------:R-:W-:Y:S02]  /*4e90*/  IMAD.MOV R13, RZ, RZ, -R13 ;  /* 0x000000ffff0d7224 */ /* 0x000fe400078e0a0d */
[C---:B------:R-:W-:Y:S01]  /*4ea0*/  IMAD R12, R3.reuse, R18, R12 ;  /* 0x00000012030c7224 */ /* 0x040fe200078e020c */
[C---:B------:R-:W-:Y:S01]  /*4eb0*/  ISETP.GT.U32.AND P2, PT, R3.reuse, R16, PT ;  /* 0x000000100300720c */ /* 0x040fe20003f44070 */
[----:B------:R-:W-:Y:S02]  /*4ec0*/  IMAD R9, R3, R13, R9 ;  /* 0x0000000d03097224 */ /* 0x000fe400078e0209 */
[----:B0-----:R-:W-:-:S02]  /*4ed0*/  IMAD.MOV.U32 R7, RZ, RZ, R10 ;  /* 0x000000ffff077224 */ /* 0x001fc400078e000a */
[----:B------:R-:W-:Y:S01]  /*4ee0*/  @!P5 IMAD.IADD R2, R2, 0x1, -R3 ;  /* 0x000000010202d824 */ /* 0x000fe200078e0a03 */
[----:B------:R-:W-:Y:S01]  /*4ef0*/  ISETP.GE.AND P5, PT, R8, RZ, PT ;  /* 0x000000ff0800720c */ /* 0x000fe20003fa6270 */
[----:B------:R-:W-:Y:S01]  /*4f00*/  @!P4 IMAD.MOV R7, RZ, RZ, -R7 ;  /* 0x000000ffff07c224 */ /* 0x000fe200078e0a07 */
[----:B------:R-:W-:Y:S01]  /*4f10*/  ISETP.GT.U32.AND P4, PT, R3, R12, PT ;  /* 0x0000000c0300720c */ /* 0x000fe20003f84070 */
[--C-:B------:R-:W-:Y:S01]  /*4f20*/  @!P6 IMAD.IADD R15, R15, 0x1, -R3.reuse ;  /* 0x000000010f0fe824 */ /* 0x100fe200078e0a03 */
[----:B------:R-:W-:Y:S01]  /*4f30*/  ISETP.GT.U32.AND P6, PT, R3, R9, PT ;  /* 0x000000090300720c */ /* 0x000fe20003fc4070 */
[C---:B------:R-:W-:Y:S01]  /*4f40*/  VIADD R17, R0.reuse, 0x1a9 ;  /* 0x000001a900117836 */ /* 0x040fe20000000000 */
[----:B------:R0:W-:Y:S01]  /*4f50*/  STL [R1+0x32c], R7 ;  /* 0x00032c0701007387 */ /* 0x0001e20000100800 */
[----:B------:R-:W-:Y:S02]  /*4f60*/  VIADD R8, R0, 0x1a8 ;  /* 0x000001a800087836 */ /* 0x000fe40000000000 */
[----:B------:R-:W-:Y:S01]  /*4f70*/  @!P2 IMAD.IADD R16, R16, 0x1, -R3 ;  /* 0x000000011010a824 */ /* 0x000fe200078e0a03 */
[----:B------:R-:W-:Y:S01]  /*4f80*/  IABS R10, R17 ;  /* 0x00000011000a7213 */ /* 0x000fe20000000000 */
[----:B-1----:R-:W-:Y:S01]  /*4f90*/  VIADD R11, R0, 0x1a7 ;  /* 0x000001a7000b7836 */ /* 0x002fe20000000000 */
[----:B------:R-:W-:Y:S01]  /*4fa0*/  IABS R13, R8 ;  /* 0x00000008000d7213 */ /* 0x000fe20000000000 */
[----:B------:R-:W-:Y:S01]  /*4fb0*/  @!P3 IMAD.MOV R15, RZ, RZ, -R15 ;  /* 0x000000ffff0fb224 */ /* 0x000fe200078e0a0f */
[----:B------:R-:W-:Y:S01]  /*4fc0*/  ISETP.GE.AND P2, PT, R5, RZ, PT ;  /* 0x000000ff0500720c */ /* 0x000fe20003f46270 */
[----:B------:R-:W-:Y:S01]  /*4fd0*/  @!P4 IMAD.IADD R12, R12, 0x1, -R3 ;  /* 0x000000010c0cc824 */ /* 0x000fe200078e0a03 */
[----:B------:R-:W-:Y:S01]  /*4fe0*/  ISETP.GT.U32.AND P4, PT, R3, R16, PT ;  /* 0x000000100300720c */ /* 0x000fe20003f84070 */
[----:B------:R-:W-:Y:S01]  /*4ff0*/  IMAD.HI.U32 R14, R4, R10, RZ ;  /* 0x0000000a040e7227 */ /* 0x000fe200078e00ff */
[----:B------:R-:W-:-:S03]  /*5000*/  IABS R19, R11 ;  /* 0x0000000b00137213 */ /* 0x000fc60000000000 */
[----:B------:R-:W-:Y:S02]  /*5010*/  IMAD.MOV.U32 R5, RZ, RZ, R13 ;  /* 0x000000ffff057224 */ /* 0x000fe400078e000d */
[----:B------:R-:W-:Y:S01]  /*5020*/  @!P6 IMAD.IADD R9, R9, 0x1, -R3 ;  /* 0x000000010909e824 */ /* 0x000fe200078e0a03 */
[----:B------:R-:W-:Y:S01]  /*5030*/  ISETP.GT.U32.AND P6, PT, R3, R12, PT ;  /* 0x0000000c0300720c */ /* 0x000fe20003fc4070 */
[----:B------:R-:W-:Y:S02]  /*5040*/  IMAD.MOV R14, RZ, RZ, -R14 ;  /* 0x000000ffff0e7224 */ /* 0x000fe400078e0a0e */
[----:B------:R-:W-:-:S04]  /*5050*/  IMAD.HI.U32 R13, R4, R5, RZ ;  /* 0x00000005040d7227 */ /* 0x000fc800078e00ff */
[----:B0-----:R-:W-:Y:S02]  /*5060*/  IMAD.MOV.U32 R7, RZ, RZ, R2 ;  /* 0x000000ffff077224 */ /* 0x001fe400078e0002 */
[C---:B------:R-:W-:Y:S02]  /*5070*/  IMAD R2, R3.reuse, R14, R10 ;  /* 0x0000000e03027224 */ /* 0x040fe400078e020a */
[----:B------:R-:W-:Y:S02]  /*5080*/  IMAD.MOV R10, RZ, RZ, -R13 ;  /* 0x000000ffff0a7224 */ /* 0x000fe400078e0a0d */
[----:B------:R-:W-:Y:S01]  /*5090*/  @!P4 IMAD.IADD R16, R16, 0x1, -R3 ;  /* 0x000000011010c824 */ /* 0x000fe200078e0a03 */
[C---:B------:R-:W-:Y:S01]  /*50a0*/  ISETP.GT.U32.AND P4, PT, R3.reuse, R2, PT ;  /* 0x000000020300720c */ /* 0x040fe20003f84070 */
[----:B------:R-:W-:Y:S02]  /*50b0*/  IMAD R5, R3, R10, R5 ;  /* 0x0000000a03057224 */ /* 0x000fe400078e0205 */
[----:B------:R-:W-:-:S02]  /*50c0*/  @!P6 IMAD.IADD R12, R12, 0x1, -R3 ;  /* 0x000000010c0ce824 */ /* 0x000fc400078e0a03 */
[----:B------:R-:W-:Y:S01]  /*50d0*/  @!P0 IMAD.MOV R7, RZ, RZ, -R7 ;  /* 0x000000ffff078224 */ /* 0x000fe200078e0a07 */
[C---:B------:R-:W-:Y:S01]  /*50e0*/  ISETP.GT.U32.AND P6, PT, R3.reuse, R5, PT ;  /* 0x000000050300720c */ /* 0x040fe20003fc4070 */
[----:B------:R-:W-:Y:S01]  /*50f0*/  VIADD R13, R0, 0x1a6 ;  /* 0x000001a6000d7836 */ /* 0x000fe20000000000 */
[----:B------:R-:W-:Y:S01]  /*5100*/  ISETP.GT.U32.AND P0, PT, R3, R9, PT ;  /* 0x000000090300720c */ /* 0x000fe20003f04070 */
[----:B------:R-:W-:Y:S01]  /*5110*/  IMAD.HI.U32 R20, R4, R19, RZ ;  /* 0x0000001304147227 */ /* 0x000fe200078e00ff */
[----:B------:R0:W-:Y:S02]  /*5120*/  STL [R1+0x330], R7 ;  /* 0x0003300701007387 */ /* 0x0001e40000100800 */
[----:B------:R-:W-:Y:S01]  /*5130*/  IABS R10, R13 ;  /* 0x0000000d000a7213 */ /* 0x000fe20000000000 */
[----:B------:R-:W-:Y:S01]  /*5140*/  @!P4 IMAD.IADD R2, R2, 0x1, -R3 ;  /* 0x000000010202c824 */ /* 0x000fe200078e0a03 */
[----:B------:R-:W-:Y:S01]  /*5150*/  ISETP.GE.AND P4, PT, R8, RZ, PT ;  /* 0x000000ff0800720c */ /* 0x000fe20003f86270 */
[----:B------:R-:W-:Y:S01]  /*5160*/  IMAD.MOV R20, RZ, RZ, -R20 ;  /* 0x000000ffff147224 */ /* 0x000fe200078e0a14 */
[----:B------:R-:W-:Y:S01]  /*5170*/  STL [R1+0x334], R15 ;  /* 0x0003340f01007387 */ /* 0x000fe20000100800 */
[----:B------:R-:W-:-:S04]  /*5180*/  IMAD.HI.U32 R18, R4, R10, RZ ;  /* 0x0000000a04127227 */ /* 0x000fc800078e00ff */
[----:B0-----:R-:W-:Y:S02]  /*5190*/  IMAD.MOV.U32 R7, RZ, RZ, R16 ;  /* 0x000000ffff077224 */ /* 0x001fe400078e0010 */
[----:B------:R-:W-:Y:S01]  /*51a0*/  @!P6 IMAD.IADD R5, R5, 0x1, -R3 ;  /* 0x000000010505e824 */ /* 0x000fe200078e0a03 */
[----:B------:R-:W-:Y:S01]  /*51b0*/  ISETP.GT.U32.AND P6, PT, R3, R2, PT ;  /* 0x000000020300720c */ /* 0x000fe20003fc4070 */
[----:B------:R-:W-:Y:S02]  /*51c0*/  @!P1 IMAD.MOV R7, RZ, RZ, -R7 ;  /* 0x000000ffff079224 */ /* 0x000fe400078e0a07 */
[----:B------:R-:W-:Y:S01]  /*51d0*/  @!P0 IMAD.IADD R9, R9, 0x1, -R3 ;  /* 0x0000000109098824 */ /* 0x000fe200078e0a03 */
[----:B------:R-:W-:Y:S01]  /*51e0*/  ISETP.GE.AND P0, PT, R17, RZ, PT ;  /* 0x000000ff1100720c */ /* 0x000fe20003f06270 */
[C---:B------:R-:W-:Y:S01]  /*51f0*/  IMAD R8, R3.reuse, R20, R19 ;  /* 0x0000001403087224 */ /* 0x040fe200078e0213 */
[----:B------:R0:W-:Y:S01]  /*5200*/  STL [R1+0x338], R7 ;  /* 0x0003380701007387 */ /* 0x0001e20000100800 */
[----:B------:R-:W-:Y:S01]  /*5210*/  IMAD.MOV R18, RZ, RZ, -R18 ;  /* 0x000000ffff127224 */ /* 0x000fe200078e0a12 */
[C---:B------:R-:W-:Y:S01]  /*5220*/  ISETP.GT.U32.AND P1, PT, R3.reuse, R5, PT ;  /* 0x000000050300720c */ /* 0x040fe20003f24070 */
[----:B------:R-:W-:Y:S01]  /*5230*/  VIADD R14, R0, 0x1a5 ;  /* 0x000001a5000e7836 */ /* 0x000fe20000000000 */
[C---:B------:R-:W-:Y:S01]  /*5240*/  ISETP.GT.U32.AND P3, PT, R3.reuse, R8, PT ;  /* 0x000000080300720c */ /* 0x040fe20003f64070 */
[----:B------:R-:W-:-:S02]  /*5250*/  IMAD R10, R3, R18, R10 ;  /* 0x00000012030a7224 */ /* 0x000fc400078e020a */
[----:B------:R-:W-:Y:S01]  /*5260*/  @!P5 IMAD.MOV R12, RZ, RZ, -R12 ;  /* 0x000000ffff0cd224 */ /* 0x000fe200078e0a0c */
[----:B------:R-:W-:Y:S01]  /*5270*/  IABS R17, R14 ;  /* 0x0000000e00117213 */ /* 0x000fe20000000000 */
[----:B------:R-:W-:Y:S01]  /*5280*/  @!P6 IMAD.IADD R2, R2, 0x1, -R3 ;  /* 0x000000010202e824 */ /* 0x000fe200078e0a03 */
[----:B------:R-:W-:Y:S01]  /*5290*/  ISETP.GT.U32.AND P6, PT, R3, R10, PT ;  /* 0x0000000a0300720c */ /* 0x000fe20003fc4070 */
[----:B0-----:R-:W-:Y:S01]  /*52a0*/  IMAD.MOV.U32 R7, RZ, RZ, R9 ;  /* 0x000000ffff077224 */ /* 0x001fe200078e0009 */
[----:B------:R0:W-:Y:S01]  /*52b0*/  STL [R1+0x34c], R12 ;  /* 0x00034c0c01007387 */ /* 0x0001e20000100800 */
[----:B------:R-:W-:Y:S01]  /*52c0*/  IMAD.HI.U32 R9, R4, R17, RZ ;  /* 0x0000001104097227 */ /* 0x000fe200078e00ff */
[----:B------:R-:W-:-:S03]  /*52d0*/  ISETP.GE.AND P5, PT, R11, RZ, PT ;  /* 0x000000ff0b00720c */ /* 0x000fc60003fa6270 */
[----:B------:R-:W-:Y:S01]  /*52e0*/  @!P2 IMAD.MOV R7, RZ, RZ, -R7 ;  /* 0x000000ffff07a224 */ /* 0x000fe200078e0a07 */
[----:B------:R-:W-:Y:S01]  /*52f0*/  ISETP.GE.AND P2, PT, R13, RZ, PT ;  /* 0x000000ff0d00720c */ /* 0x000fe20003f46270 */
[----:B------:R-:W-:Y:S02]  /*5300*/  VIADD R11, R0, 0x1a4 ;  /* 0x000001a4000b7836 */ /* 0x000fe40000000000 */
[----:B------:R-:W-:Y:S01]  /*5310*/  IMAD.MOV R9, RZ, RZ, -R9 ;  /* 0x000000ffff097224 */ /* 0x000fe200078e0a09 */
[----:B------:R1:W-:Y:S01]  /*5320*/  STL [R1+0x374], R7 ;  /* 0x0003740701007387 */ /* 0x0003e20000100800 */
[--C-:B------:R-:W-:Y:S01]  /*5330*/  @!P1 IMAD.IADD R5, R5, 0x1, -R3.reuse ;  /* 0x0000000105059824 */ /* 0x100fe200078e0a03 */
[----:B0-----:R-:W-:Y:S01]  /*5340*/  IABS R12, R11 ;  /* 0x0000000b000c7213 */ /* 0x001fe20000000000 */
[----:B------:R-:W-:Y:S01]  /*5350*/  @!P3 IMAD.IADD R8, R8, 0x1, -R3 ;  /* 0x000000010808b824 */ /* 0x000fe200078e0a03 */
[----:B------:R-:W-:Y:S01]  /*5360*/  ISETP.GE.AND P1, PT, R14, RZ, PT ;  /* 0x000000ff0e00720c */ /* 0x000fe20003f26270 */
[----:B------:R-:W-:Y:S01]  /*5370*/  IMAD R15, R3, R9, R17 ;  /* 0x00000009030f7224 */ /* 0x000fe200078e0211 */
[----:B------:R-:W-:Y:S01]  /*5380*/  ISETP.GE.AND P3, PT, R11, RZ, PT ;  /* 0x000000ff0b00720c */ /* 0x000fe20003f66270 */
[----:B------:R-:W-:Y:S01]  /*5390*/  @!P6 IMAD.IADD R10, R10, 0x1, -R3 ;  /* 0x000000010a0ae824 */ /* 0x000fe200078e0a03 */
[----:B------:R-:W-:Y:S01]  /*53a0*/  ISETP.GT.U32.AND P6, PT, R3, R8, PT ;  /* 0x000000080300720c */ /* 0x000fe20003fc4070 */
[----:B------:R-:W-:-:S04]  /*53b0*/  IMAD.HI.U32 R14, R4, R12, RZ ;  /* 0x0000000c040e7227 */ /* 0x000fc800078e00ff */
[----:B-1----:R-:W-:Y:S02]  /*53c0*/  IMAD.MOV.U32 R7, RZ, RZ, R2 ;  /* 0x000000ffff077224 */ /* 0x002fe400078e0002 */
[C---:B------:R-:W-:Y:S02]  /*53d0*/  VIADD R11, R0.reuse, 0x1a3 ;  /* 0x000001a3000b7836 */ /* 0x040fe40000000000 */
[----:B------:R-:W-:Y:S01]  /*53e0*/  @!P0 IMAD.MOV R7, RZ, RZ, -R7 ;  /* 0x000000ffff078224 */ /* 0x000fe200078e0a07 */
[----:B------:R-:W-:Y:S01]  /*53f0*/  ISETP.GT.U32.AND P0, PT, R3, R10, PT ;  /* 0x0000000a0300720c */ /* 0x000fe20003f04070 */
[C---:B------:R-:W-:Y:S01]  /*5400*/  VIADD R9, R0.reuse, 0x1a2 ;  /* 0x000001a200097836 */ /* 0x040fe20000000000 */
[----:B------:R-:W-:Y:S01]  /*5410*/  IABS R2, R11 ;  /* 0x0000000b00027213 */ /* 0x000fe20000000000 */
[----:B------:R-:W-:Y:S01]  /*5420*/  VIADD R18, R0, 0x1a1 ;  /* 0x000001a100127836 */ /* 0x000fe20000000000 */
[----:B------:R0:W-:Y:S01]  /*5430*/  STL [R1+0x390], R7 ;  /* 0x0003900701007387 */ /* 0x0001e20000100800 */
[----:B------:R-:W-:Y:S01]  /*5440*/  @!P6 IMAD.IADD R8, R8, 0x1, -R3 ;  /* 0x000000010808e824 */ /* 0x000fe200078e0a03 */
[----:B------:R-:W-:Y:S01]  /*5450*/  IABS R13, R9 ;  /* 0x00000009000d7213 */ /* 0x000fe20000000000 */
[----:B------:R-:W-:-:S04]  /*5460*/  IMAD.HI.U32 R16, R4, R2, RZ ;  /* 0x0000000204107227 */ /* 0x000fc800078e00ff */
[----:B------:R-:W-:Y:S02]  /*5470*/  IMAD.MOV R16, RZ, RZ, -R16 ;  /* 0x000000ffff107224 */ /* 0x000fe400078e0a10 */
[----:B------:R-:W-:Y:S01]  /*5480*/  @!P0 IMAD.IADD R10, R10, 0x1, -R3 ;  /* 0x000000010a0a8824 */ /* 0x000fe200078e0a03 */
[----:B------:R-:W-:Y:S01]  /*5490*/  ISETP.GE.AND P0, PT, R11, RZ, PT ;  /* 0x000000ff0b00720c */ /* 0x000fe20003f06270 */
[----:B0-----:R-:W-:Y:S02]  /*54a0*/  IMAD.MOV.U32 R7, RZ, RZ, R5 ;  /* 0x000000ffff077224 */ /* 0x001fe400078e0005 */
[----:B------:R-:W-:Y:S01]  /*54b0*/  IMAD.MOV R5, RZ, RZ, -R14 ;  /* 0x000000ffff057224 */ /* 0x000fe200078e0a0e */
[----:B------:R-:W-:Y:S01]  /*54c0*/  IABS R14, R18 ;  /* 0x00000012000e7213 */ /* 0x000fe20000000000 */
[----:B------:R-:W-:Y:S01]  /*54d0*/  @!P4 IMAD.MOV R7, RZ, RZ, -R7 ;  /* 0x000000ffff07c224 */ /* 0x000fe200078e0a07 */
[C---:B------:R-:W-:Y:S01]  /*54e0*/  ISETP.GT.U32.AND P4, PT, R3.reuse, R15, PT ;  /* 0x0000000f0300720c */ /* 0x040fe20003f84070 */
[----:B------:R-:W-:-:S02]  /*54f0*/  IMAD R5, R3, R5, R12 ;  /* 0x0000000503057224 */ /* 0x000fc400078e020c */
[----:B------:R-:W-:Y:S01]  /*5500*/  IMAD.MOV.U32 R12, RZ, RZ, R13 ;  /* 0x000000ffff0c7224 */ /* 0x000fe200078e000d */
[----:B------:R0:W-:Y:S01]  /*5510*/  STL [R1+0x394], R7 ;  /* 0x0003940701007387 */ /* 0x0001e20000100800 */
[----:B------:R-:W-:Y:S01]  /*5520*/  IMAD.MOV.U32 R13, RZ, RZ, R14 ;  /* 0x000000ffff0d7224 */ /* 0x000fe200078e000e */
[----:B------:R-:W-:Y:S01]  /*5530*/  ISETP.GT.U32.AND P6, PT, R3, R5, PT ;  /* 0x000000050300720c */ /* 0x000fe20003fc4070 */
[----:B------:R-:W-:-:S04]  /*5540*/  IMAD.HI.U32 R14, R4, R12, RZ ;  /* 0x0000000c040e7227 */ /* 0x000fc800078e00ff */
[----:B------:R-:W-:-:S04]  /*5550*/  IMAD.HI.U32 R11, R4, R13, RZ ;  /* 0x0000000d040b7227 */ /* 0x000fc800078e00ff */
[----:B------:R-:W-:Y:S01]  /*5560*/  @!P4 IMAD.IADD R15, R15, 0x1, -R3 ;  /* 0x000000010f0fc824 */ /* 0x000fe200078e0a03 */
[----:B------:R-:W-:Y:S01]  /*5570*/  ISETP.GE.AND P4, PT, R9, RZ, PT ;  /* 0x000000ff0900720c */ /* 0x000fe20003f86270 */
[----:B0-----:R-:W-:Y:S02]  /*5580*/  IMAD.MOV.U32 R7, RZ, RZ, R8 ;  /* 0x000000ffff077224 */ /* 0x001fe400078e0008 */
[----:B------:R-:W-:Y:S02]  /*5590*/  IMAD.MOV R14, RZ, RZ, -R14 ;  /* 0x000000ffff0e7224 */ /* 0x000fe400078e0a0e */
[----:B------:R-:W-:Y:S01]  /*55a0*/  @!P5 IMAD.MOV R7, RZ, RZ, -R7 ;  /* 0x000000ffff07d224 */ /* 0x000fe200078e0a07 */
[C---:B------:R-:W-:Y:S01]  /*55b0*/  ISETP.GT.U32.AND P5, PT, R3.reuse, R15, PT ;  /* 0x0000000f0300720c */ /* 0x040fe20003fa4070 */
[----:B------:R-:W-:Y:S02]  /*55c0*/  IMAD R2, R3, R16, R2 ;  /* 0x0000001003027224 */ /* 0x000fe400078e0202 */
[----:B------:R-:W-:Y:S01]  /*55d0*/  @!P6 IMAD.IADD R5, R5, 0x1, -R3 ;  /* 0x000000010505e824 */ /* 0x000fe200078e0a03 */
[----:B------:R0:W-:Y:S01]  /*55e0*/  STL [R1+0x398], R7 ;  /* 0x0003980701007387 */ /* 0x0001e20000100800 */
[----:B------:R-:W-:-:S02]  /*55f0*/  IMAD.MOV R8, RZ, RZ, -R11 ;  /* 0x000000ffff087224 */ /* 0x000fc400078e0a0b */
[C---:B------:R-:W-:Y:S01]  /*5600*/  IMAD R11, R3.reuse, R14, R12 ;  /* 0x0000000e030b7224 */ /* 0x040fe200078e020c */
[C---:B------:R-:W-:Y:S01]  /*5610*/  ISETP.GT.U32.AND P6, PT, R3.reuse, R5, PT ;  /* 0x000000050300720c */ /* 0x040fe20003fc4070 */
[C---:B------:R-:W-:Y:S02]  /*5620*/  VIADD R12, R0.reuse, 0x1a0 ;  /* 0x000001a0000c7836 */ /* 0x040fe40000000000 */
[----:B------:R-:W-:Y:S02]  /*5630*/  IMAD R13, R3, R8, R13 ;  /* 0x00000008030d7224 */ /* 0x000fe400078e020d */
[----:B------:R-:W-:Y:S01]  /*5640*/  @!P5 IMAD.IADD R15, R15, 0x1, -R3 ;  /* 0x000000010f0fd824 */ /* 0x000fe200078e0a03 */
[----:B------:R-:W-:Y:S01]  /*5650*/  ISETP.GT.U32.AND P5, PT, R3, R11, PT ;  /* 0x0000000b0300720c */ /* 0x000fe20003fa4070 */
[----:B0-----:R-:W-:Y:S01]  /*5660*/  IMAD.MOV.U32 R7, RZ, RZ, R10 ;  /* 0x000000ffff077224 */ /* 0x001fe200078e000a */
[----:B------:R-:W-:Y:S01]  /*5670*/  IABS R10, R12 ;  /* 0x0000000c000a7213 */ /* 0x000fe20000000000 */
[----:B------:R-:W-:-:S02]  /*5680*/  VIADD R8, R0, 0x19e ;  /* 0x0000019e00087836 */ /* 0x000fc40000000000 */
[----:B------:R-:W-:Y:S01]  /*5690*/  @!P2 IMAD.MOV R7, RZ, RZ, -R7 ;  /* 0x000000ffff07a224 */ /* 0x000fe200078e0a07 */
[----:B------:R-:W-:Y:S01]  /*56a0*/  ISETP.GT.U32.AND P2, PT, R3, R2, PT ;  /* 0x000000020300720c */ /* 0x000fe20003f44070 */
[--C-:B------:R-:W-:Y:S01]  /*56b0*/  @!P6 IMAD.IADD R5, R5, 0x1, -R3.reuse ;  /* 0x000000010505e824 */ /* 0x100fe200078e0a03 */
[----:B------:R-:W-:Y:S01]  /*56c0*/  ISETP.GT.U32.AND P6, PT, R3, R13, PT ;  /* 0x0000000d0300720c */ /* 0x000fe20003fc4070 */
[----:B------:R-:W-:Y:S01]  /*56d0*/  IMAD.HI.U32 R17, R4, R10, RZ ;  /* 0x0000000a04117227 */ /* 0x000fe200078e00ff */
[----:B------:R-:W-:Y:S01]  /*56e0*/  IABS R19, R8 ;  /* 0x0000000800137213 */ /* 0x000fe20000000000 */
[----:B------:R0:W-:Y:S02]  /*56f0*/  STL [R1+0x39c], R7 ;  /* 0x00039c0701007387 */ /* 0x0001e40000100800 */
[----:B------:R-:W-:Y:S02]  /*5700*/  @!P5 IMAD.IADD R11, R11, 0x1, -R3 ;  /* 0x000000010b0bd824 */ /* 0x000fe400078e0a03 */
[----:B------:R-:W-:-:S02]  /*5710*/  VIADD R14, R0, 0x19f ;  /* 0x0000019f000e7836 */ /* 0x000fc40000000000 */
[----:B------:R-:W-:Y:S02]  /*5720*/  IMAD.MOV R17, RZ, RZ, -R17 ;  /* 0x000000ffff117224 */ /* 0x000fe400078e0a11 */
[--C-:B------:R-:W-:Y:S01]  /*5730*/  @!P2 IMAD.IADD R2, R2, 0x1, -R3.reuse ;  /* 0x000000010202a824 */ /* 0x100fe200078e0a03 */
[----:B------:R-:W-:Y:S01]  /*5740*/  IABS R16, R14 ;  /* 0x0000000e00107213 */ /* 0x000fe20000000000 */
[----:B------:R-:W-:Y:S01]  /*5750*/  IMAD R10, R3, R17, R10 ;  /* 0x00000011030a7224 */ /* 0x000fe200078e020a */
[----:B------:R-:W-:Y:S01]  /*5760*/  ISETP.GE.AND P2, PT, R18, RZ, PT ;  /* 0x000000ff1200720c */ /* 0x000fe20003f46270 */
[----:B------:R-:W-:Y:S01]  /*5770*/  @!P6 IMAD.IADD R13, R13, 0x1, -R3 ;  /* 0x000000010d0de824 */ /* 0x000fe200078e0a03 */
[C---:B------:R-:W-:Y:S01]  /*5780*/  ISETP.GT.U32.AND P5, PT, R3.reuse, R2, PT ;  /* 0x000000020300720c */ /* 0x040fe20003fa4070 */
[----:B------:R-:W-:Y:S01]  /*5790*/  IMAD.MOV.U32 R18, RZ, RZ, R19 ;  /* 0x000000ffff127224 */ /* 0x000fe200078e0013 */
[----:B------:R-:W-:Y:S01]  /*57a0*/  ISETP.GT.U32.AND P6, PT, R3, R11, PT ;  /* 0x0000000b0300720c */ /* 0x000fe20003fc4070 */
[----:B------:R-:W-:-:S02]  /*57b0*/  VIADD R9, R0, 0x19d ;  /* 0x0000019d00097836 */ /* 0x000fc40000000000 */
[----:B------:R-:W-:-:S03]  /*57c0*/  IMAD.HI.U32 R19, R4, R16, RZ ;  /* 0x0000001004137227 */ /* 0x000fc600078e00ff */
[----:B------:R-:W-:Y:S01]  /*57d0*/  IABS R20, R9 ;  /* 0x0000000900147213 */ /* 0x000fe20000000000 */
[----:B------:R-:W-:Y:S02]  /*57e0*/  IMAD.MOV.U32 R21, RZ, RZ, R15 ;  /* 0x000000ffff157224 */ /* 0x000fe400078e000f */
[----:B------:R-:W-:Y:S02]  /*57f0*/  IMAD.MOV R19, RZ, RZ, -R19 ;  /* 0x000000ffff137224 */ /* 0x000fe400078e0a13 */
[----:B------:R-:W-:Y:S01]  /*5800*/  @!P5 IMAD.IADD R2, R2, 0x1, -R3 ;  /* 0x000000010202d824 */ /* 0x000fe200078e0a03 */
[C---:B------:R-:W-:Y:S01]  /*5810*/  ISETP.GT.U32.AND P5, PT, R3.reuse, R10, PT ;  /* 0x0000000a0300720c */ /* 0x040fe20003fa4070 */
[----:B0-----:R-:W-:Y:S02]  /*5820*/  IMAD.MOV.U32 R7, RZ, RZ, R5 ;  /* 0x000000ffff077224 */ /* 0x001fe400078e0005 */
[----:B------:R-:W-:Y:S01]  /*5830*/  @!P1 IMAD.MOV R21, RZ, RZ, -R21 ;  /* 0x000000ffff159224 */ /* 0x000fe200078e0a15 */
[C---:B------:R-:W-:Y:S01]  /*5840*/  ISETP.GT.U32.AND P1, PT, R3.reuse, R13, PT ;  /* 0x0000000d0300720c */ /* 0x040fe20003f24070 */
[----:B------:R-:W-:Y:S01]  /*5850*/  @!P3 IMAD.MOV R7, RZ, RZ, -R7 ;  /* 0x000000ffff07b224 */ /* 0x000fe200078e0a07 */
[----:B------:R-:W-:Y:S01]  /*5860*/  ISETP.GE.AND P3, PT, R12, RZ, PT ;  /* 0x000000ff0c00720c */ /* 0x000fe20003f66270 */
[----:B------:R-:W-:Y:S01]  /*5870*/  IMAD R16, R3, R19, R16 ;  /* 0x0000001303107224 */ /* 0x000fe200078e0210 */
[----:B------:R-:W-:Y:S01]  /*5880*/  STL [R1+0x3a0], R21 ;  /* 0x0003a01501007387 */ /* 0x000fe20000100800 */
[----:B------:R-:W-:-:S03]  /*5890*/  IMAD.HI.U32 R15, R4, R20, RZ ;  /* 0x00000014040f7227 */ /* 0x000fc600078e00ff */
[----:B------:R0:W-:Y:S01]  /*58a0*/  STL [R1+0x3a4], R7 ;  /* 0x0003a40701007387 */ /* 0x0001e20000100800 */
[----:B------:R-:W-:Y:S01]  /*58b0*/  @!P6 IMAD.IADD R11, R11, 0x1, -R3 ;  /* 0x000000010b0be824 */ /* 0x000fe200078e0a03 */
[C---:B------:R-:W-:Y:S01]  /*58c0*/  ISETP.GT.U32.AND P6, PT, R3.reuse, R16, PT ;  /* 0x000000100300720c */ /* 0x040fe20003fc4070 */
[----:B------:R-:W-:Y:S02]  /*58d0*/  IMAD.MOV R15, RZ, RZ, -R15 ;  /* 0x000000ffff0f7224 */ /* 0x000fe400078e0a0f */
[----:B------:R-:W-:Y:S02]  /*58e0*/  @!P5 IMAD.IADD R10, R10, 0x1, -R3 ;  /* 0x000000010a0ad824 */ /* 0x000fe400078e0a03 */
[----:B------:R-:W-:Y:S02]  /*58f0*/  IMAD R15, R3, R15, R20 ;  /* 0x0000000f030f7224 */ /* 0x000fe400078e0214 */
[----:B------:R-:W-:-:S04]  /*5900*/  IMAD.HI.U32 R12, R4, R18, RZ ;  /* 0x00000012040c7227 */ /* 0x000fc800078e00ff */
[----:B0-----:R-:W-:Y:S02]  /*5910*/  IMAD.MOV.U32 R7, RZ, RZ, R2 ;  /* 0x000000ffff077224 */ /* 0x001fe400078e0002 */
[----:B------:R-:W-:Y:S02]  /*5920*/  VIADD R5, R0, 0x19c ;  /* 0x0000019c00057836 */ /* 0x000fe40000000000 */
[----:B------:R-:W-:Y:S01]  /*5930*/  @!P0 IMAD.MOV R7, RZ, RZ, -R7 ;  /* 0x000000ffff078224 */ /* 0x000fe200078e0a07 */
[----:B------:R-:W-:Y:S01]  /*5940*/  ISETP.GT.U32.AND P0, PT, R3, R10, PT ;  /* 0x0000000a0300720c */ /* 0x000fe20003f04070 */
[----:B------:R-:W-:Y:S01]  /*5950*/  @!P1 IMAD.IADD R13, R13, 0x1, -R3 ;  /* 0x000000010d0d9824 */ /* 0x000fe200078e0a03 */
[----:B------:R-:W-:Y:S01]  /*5960*/  ISETP.GE.AND P1, PT, R14, RZ, PT ;  /* 0x000000ff0e00720c */ /* 0x000fe20003f26270 */
[----:B------:R-:W-:Y:S01]  /*5970*/  @!P4 IMAD.MOV R11, RZ, RZ, -R11 ;  /* 0x000000ffff0bc224 */ /* 0x000fe200078e0a0b */
[C---:B------:R-:W-:Y:S01]  /*5980*/  ISETP.GT.U32.AND P4, PT, R3.reuse, R15, PT ;  /* 0x0000000f0300720c */ /* 0x040fe20003f84070 */
[----:B------:R-:W-:Y:S01]  /*5990*/  IMAD.MOV R12, RZ, RZ, -R12 ;  /* 0x000000ffff0c7224 */ /* 0x000fe200078e0a0c */
[----:B------:R0:W-:Y:S01]  /*59a0*/  STL [R1+0x3a8], R7 ;  /* 0x0003a80701007387 */ /* 0x0001e20000100800 */
[----:B------:R-:W-:Y:S01]  /*59b0*/  @!P6 IMAD.IADD R16, R16, 0x1, -R3 ;  /* 0x000000011010e824 */ /* 0x000fe200078e0a03 */
[----:B------:R-:W-:Y:S01]  /*59c0*/  IABS R14, R5 ;  /* 0x00000005000e7213 */ /* 0x000fe20000000000 */
[C---:B------:R-:W-:Y:S01]  /*59d0*/  IMAD R12, R3.reuse, R12, R18 ;  /* 0x0000000c030c7224 */ /* 0x040fe200078e0212 */
[----:B------:R-:W-:Y:S01]  /*59e0*/  STL [R1+0x3ac], R11 ;  /* 0x0003ac0b01007387 */ /* 0x000fe20000100800 */
[----:B------:R-:W-:Y:S01]  /*59f0*/  VIADD R17, R0, 0x19b ;  /* 0x0000019b00117836 */ /* 0x000fe20000000000 */
[C---:B------:R-:W-:Y:S01]  /*5a00*/  ISETP.GT.U32.AND P6, PT, R3.reuse, R16, PT ;  /* 0x000000100300720c */ /* 0x040fe20003fc4070 */
[----:B------:R-:W-:Y:S01]  /*5a10*/  IMAD.HI.U32 R18, R4, R14, RZ ;  /* 0x0000000e04127227 */ /* 0x000fe200078e00ff */
[----:B------:R-:W-:-:S02]  /*5a20*/  ISETP.GT.U32.AND P5, PT, R3, R12, PT ;  /* 0x0000000c0300720c */ /* 0x000fc40003fa4070 */
[----:B------:R-:W-:Y:S01]  /*5a30*/  IABS R2, R17 ;  /* 0x0000001100027213 */ /* 0x000fe20000000000 */
[----:B0-----:R-:W-:Y:S02]  /*5a40*/  IMAD.MOV.U32 R7, RZ, RZ, R13 ;  /* 0x000000ffff077224 */ /* 0x001fe400078e000d */
[----:B------:R-:W-:Y:S01]  /*5a50*/  @!P0 IMAD.IADD R10, R10, 0x1, -R3 ;  /* 0x000000010a0a8824 */ /* 0x000fe200078e0a03 */
[----:B------:R-:W-:Y:S01]  /*5a60*/  ISETP.GE.AND P0, PT, R9, RZ, PT ;  /* 0x000000ff0900720c */ /* 0x000fe20003f06270 */
[----:B------:R-:W-:Y:S01]  /*5a70*/  @!P2 IMAD.MOV R7, RZ, RZ, -R7 ;  /* 0x000000ffff07a224 */ /* 0x000fe200078e0a07 */
[----:B------:R-:W-:Y:S01]  /*5a80*/  ISETP.GE.AND P2, PT, R8, RZ, PT ;  /* 0x000000ff0800720c */ /* 0x000fe20003f46270 */
[----:B------:R-:W-:Y:S02]  /*5a90*/  IMAD.MOV R18, RZ, RZ, -R18 ;  /* 0x000000ffff127224 */ /* 0x000fe400078e0a12 */
[----:B------:R-:W-:Y:S01]  /*5aa0*/  @!P4 IMAD.IADD R15, R15, 0x1, -R3 ;  /* 0x000000010f0fc824 */ /* 0x000fe200078e0a03 */
[----:B------:R0:W-:Y:S01]  /*5ab0*/  STL [R1+0x3b0], R7 ;  /* 0x0003b00701007387 */ /* 0x0001e20000100800 */
[----:B------:R-:W-:Y:S01]  /*5ac0*/  IMAD R14, R3, R18, R14 ;  /* 0x00000012030e7224 */ /* 0x000fe200078e020e */
[----:B------:R-:W-:Y:S01]  /*5ad0*/  ISETP.GE.AND P4, PT, R5, RZ, PT ;  /* 0x000000ff0500720c */ /* 0x000fe20003f86270 */
[----:B------:R-:W-:-:S04]  /*5ae0*/  IMAD.HI.U32 R8, R4, R2, RZ ;  /* 0x0000000204087227 */ /* 0x000fc800078e00ff */
[--C-:B------:R-:W-:Y:S01]  /*5af0*/  @!P6 IMAD.IADD R16, R16, 0x1, -R3.reuse ;  /* 0x000000011010e824 */ /* 0x100fe200078e0a03 */
[C---:B------:R-:W-:Y:S01]  /*5b00*/  ISETP.GT.U32.AND P6, PT, R3.reuse, R14, PT ;  /* 0x0000000e0300720c */ /* 0x040fe20003fc4070 */
[----:B------:R-:W-:Y:S02]  /*5b10*/  @!P5 IMAD.IADD R12, R12, 0x1, -R3 ;  /* 0x000000010c0cd824 */ /* 0x000fe400078e0a03 */
[----:B0-----:R-:W-:Y:S02]  /*5b20*/  IMAD.MOV.U32 R7, RZ, RZ, R10 ;  /* 0x000000ffff077224 */ /* 0x001fe400078e000a */
[----:B------:R-:W-:Y:S01]  /*5b30*/  IMAD.MOV R8, RZ, RZ, -R8 ;  /* 0x000000ffff087224 */ /* 0x000fe200078e0a08 */
[C---:B------:R-:W-:Y:S01]  /*5b40*/  ISETP.GT.U32.AND P5, PT, R3.reuse, R12, PT ;  /* 0x0000000c0300720c */ /* 0x040fe20003fa4070 */
[----:B------:R-:W-:Y:S01]  /*5b50*/  @!P3 IMAD.MOV R7, RZ, RZ, -R7 ;  /* 0x000000ffff07b224 */ /* 0x000fe200078e0a07 */
[C---:B------:R-:W-:Y:S01]  /*5b60*/  ISETP.GT.U32.AND P3, PT, R3.reuse, R15, PT ;  /* 0x0000000f0300720c */ /* 0x040fe20003f64070 */
[----:B------:R-:W-:-:S02]  /*5b70*/  IMAD R2, R3, R8, R2 ;  /* 0x0000000803027224 */ /* 0x000fc400078e0202 */
[----:B------:R-:W-:Y:S01]  /*5b80*/  VIADD R10, R0, 0x19a ;  /* 0x0000019a000a7836 */ /* 0x000fe20000000000 */
[----:B------:R0:W-:Y:S01]  /*5b90*/  STL [R1+0x3b4], R7 ;  /* 0x0003b40701007387 */ /* 0x0001e20000100800 */
[--C-:B------:R-:W-:Y:S02]  /*5ba0*/  @!P6 IMAD.IADD R14, R14, 0x1, -R3.reuse ;  /* 0x000000010e0ee824 */ /* 0x100fe400078e0a03 */
[C---:B------:R-:W-:Y:S01]  /*5bb0*/  VIADD R9, R0.reuse, 0x199 ;  /* 0x0000019900097836 */ /* 0x040fe20000000000 */
[----:B------:R-:W-:Y:S01]  /*5bc0*/  IABS R19, R10 ;  /* 0x0000000a00137213 */ /* 0x000fe20000000000 */
[----:B------:R-:W-:Y:S01]  /*5bd0*/  VIADD R8, R0, 0x198 ;  /* 0x0000019800087836 */ /* 0x000fe20000000000 */
[----:B------:R-:W-:Y:S01]  /*5be0*/  ISETP.GT.U32.AND P6, PT, R3, R14, PT ;  /* 0x0000000e0300720c */ /* 0x000fe20003fc4070 */
[--C-:B------:R-:W-:Y:S01]  /*5bf0*/  @!P5 IMAD.IADD R12, R12, 0x1, -R3.reuse ;  /* 0x000000010c0cd824 */ /* 0x100fe200078e0a03 */
[----:B------:R-:W-:Y:S01]  /*5c00*/  ISETP.GE.AND P5, PT, R17, RZ, PT ;  /* 0x000000ff1100720c */ /* 0x000fe20003fa6270 */
[----:B------:R-:W-:Y:S01]  /*5c10*/  @!P3 IMAD.IADD R15, R15, 0x1, -R3 ;  /* 0x000000010f0fb824 */ /* 0x000fe200078e0a03 */
[----:B------:R-:W-:Y:S01]  /*5c20*/  ISETP.GT.U32.AND P3, PT, R3, R2, PT ;  /* 0x000000020300720c */ /* 0x000fe20003f64070 */
[----:B0-----:R-:W-:-:S02]  /*5c30*/  IMAD.MOV.U32 R7, RZ, RZ, R16 ;  /* 0x000000ffff077224 */ /* 0x001fc400078e0010 */
[----:B------:R-:W-:Y:S01]  /*5c40*/  IMAD.MOV.U32 R11, RZ, RZ, R12 ;  /* 0x000000ffff0b7224 */ /* 0x000fe200078e000c */
[----:B------:R-:W-:Y:S01]  /*5c50*/  IABS R12, R9 ;  /* 0x00000009000c7213 */ /* 0x000fe20000000000 */
[----:B------:R-:W-:Y:S01]  /*5c60*/  @!P1 IMAD.MOV R7, RZ, RZ, -R7 ;  /* 0x000000ffff079224 */ /* 0x000fe200078e0a07 */
[----:B------:R-:W-:Y:S01]  /*5c70*/  ISETP.GE.AND P1, PT, R10, RZ, PT ;  /* 0x000000ff0a00720c */ /* 0x000fe20003f26270 */
[----:B------:R-:W-:Y:S02]  /*5c80*/  VIADD R5, R0, 0x197 ;  /* 0x0000019700057836 */ /* 0x000fe40000000000 */
[----:B------:R-:W-:Y:S01]  /*5c90*/  @!P2 IMAD.MOV R11, RZ, RZ, -R11 ;  /* 0x000000ffff0ba224 */ /* 0x000fe200078e0a0b */
[----:B------:R0:W-:Y:S01]  /*5ca0*/  STL [R1+0x3b8], R7 ;  /* 0x0003b80701007387 */ /* 0x0001e20000100800 */
[----:B------:R-:W-:Y:S01]  /*5cb0*/  ISETP.GE.AND P2, PT, R9, RZ, PT ;  /* 0x000000ff0900720c */ /* 0x000fe20003f46270 */
[----:B------:R-:W-:Y:S02]  /*5cc0*/  IMAD.HI.U32 R9, R4, R19, RZ ;  /* 0x0000001304097227 */ /* 0x000fe400078e00ff */
[----:B------:R-:W-:Y:S02]  /*5cd0*/  STL [R1+0x3c8], R11 ;  /* 0x0003c80b01007387 */ /* 0x000fe40000100800 */
[----:B------:R-:W-:-:S02]  /*5ce0*/  @!P3 IMAD.IADD R2, R2, 0x1, -R3 ;  /* 0x000000010202b824 */ /* 0x000fc400078e0a03 */
[----:B------:R-:W-:Y:S01]  /*5cf0*/  @!P6 IMAD.IADD R14, R14, 0x1, -R3 ;  /* 0x000000010e0ee824 */ /* 0x000fe200078e0a03 */
[----:B------:R-:W-:Y:S01]  /*5d00*/  ISETP.GE.AND P6, PT, R5, RZ, PT ;  /* 0x000000ff0500720c */ /* 0x000fe20003fc6270 */
[----:B0-----:R-:W-:Y:S01]  /*5d10*/  IMAD.MOV.U32 R7, RZ, RZ, R15 ;  /* 0x000000ffff077224 */ /* 0x001fe200078e000f */
[----:B------:R-:W-:Y:S01]  /*5d20*/  ISETP.GT.U32.AND P3, PT, R3, R2, PT ;  /* 0x000000020300720c */ /* 0x000fe20003f64070 */
[----:B------:R-:W-:Y:S01]  /*5d30*/  IMAD.HI.U32 R10, R4, R12, RZ ;  /* 0x0000000c040a7227 */ /* 0x000fe200078e00ff */
[----:B------:R-:W-:-:S03]  /*5d40*/  IABS R15, R5 ;  /* 0x00000005000f7213 */ /* 0x000fc60000000000 */
[----:B------:R-:W-:Y:S01]  /*5d50*/  @!P0 IMAD.MOV R7, RZ, RZ, -R7 ;  /* 0x000000ffff078224 */ /* 0x000fe200078e0a07 */
[----:B------:R-:W-:Y:S01]  /*5d60*/  ISETP.GE.AND P0, PT, R8, RZ, PT ;  /* 0x000000ff0800720c */ /* 0x000fe20003f06270 */
[----:B------:R-:W-:Y:S01]  /*5d70*/  IMAD.MOV R5, RZ, RZ, -R9 ;  /* 0x000000ffff057224 */ /* 0x000fe200078e0a09 */
[----:B------:R-:W-:Y:S01]  /*5d80*/  IABS R8, R8 ;  /* 0x0000000800087213 */ /* 0x000fe20000000000 */
[----:B------:R-:W-:Y:S01]  /*5d90*/  IMAD.MOV R10, RZ, RZ, -R10 ;  /* 0x000000ffff0a7224 */ /* 0x000fe200078e0a0a */
[----:B------:R0:W-:Y:S01]  /*5da0*/  STL [R1+0x3cc], R7 ;  /* 0x0003cc0701007387 */ /* 0x0001e20000100800 */
[----:B------:R-:W-:Y:S02]  /*5db0*/  IMAD R19, R3, R5, R19 ;  /* 0x0000000503137224 */ /* 0x000fe400078e0213 */
[----:B------:R-:W-:-:S04]  /*5dc0*/  IMAD.HI.U32 R9, R4, R8, RZ ;  /* 0x0000000804097227 */ /* 0x000fc800078e00ff */
[----:B------:R-:W-:Y:S02]  /*5dd0*/  @!P3 IMAD.IADD R2, R2, 0x1, -R3 ;  /* 0x000000010202b824 */ /* 0x000fe400078e0a03 */
[C---:B------:R-:W-:Y:S02]  /*5de0*/  IMAD R12, R3.reuse, R10, R12 ;  /* 0x0000000a030c7224 */ /* 0x040fe400078e020c */
        /* <DEDUP_REMOVED lines=8> */
[----:B------:R-:W-:-:S04]  /*5e70*/  IMAD.HI.U32 R5, R4, R15, RZ ;  /* 0x0000000f04057227 */ /* 0x000fc800078e00ff */
[----:B------:R-:W-:Y:S02]  /*5e80*/  IMAD.MOV R5, RZ, RZ, -R5 ;  /* 0x000000ffff057224 */ /* 0x000fe400078e0a05 */
[----:B------:R-:W-:Y:S02]  /*5e90*/  VIADD R20, R0, 0x196 ;  /* 0x0000019600147836 */ /* 0x000fe40000000000 */
[----:B------:R-:W-:Y:S02]  /*5ea0*/  @!P4 IMAD.IADD R19, R19, 0x1, -R3 ;  /* 0x000000011313c824 */ /* 0x000fe400078e0a03 */
[----:B0-----:R-:W-:Y:S01]  /*5eb0*/  IMAD.MOV.U32 R7, RZ, RZ, R2 ;  /* 0x000000ffff077224 */ /* 0x001fe200078e0002 */
[----:B------:R-:W-:Y:S01]  /*5ec0*/  IABS R2, R16 ;  /* 0x0000001000027213 */ /* 0x000fe20000000000 */
[C---:B------:R-:W-:Y:S01]  /*5ed0*/  IMAD R15, R3.reuse, R5, R15 ;  /* 0x00000005030f7224 */ /* 0x040fe200078e020f */
[C---:B------:R-:W-:Y:S01]  /*5ee0*/  ISETP.GT.U32.AND P4, PT, R3.reuse, R19, PT ;  /* 0x000000130300720c */ /* 0x040fe20003f84070 */
[----:B------:R-:W-:Y:S01]  /*5ef0*/  @!P5 IMAD.MOV R7, RZ, RZ, -R7 ;  /* 0x000000ffff07d224 */ /* 0x000fe200078e0a07 */
[----:B------:R-:W-:Y:S01]  /*5f00*/  ISETP.GT.U32.AND P5, PT, R3, R14, PT ;  /* 0x0000000e0300720c */ /* 0x000fe20003fa4070 */
[----:B------:R-:W-:Y:S01]  /*5f10*/  IMAD.HI.U32 R9, R4, R2, RZ ;  /* 0x0000000204097227 */ /* 0x000fe200078e00ff */
[----:B------:R-:W-:-:S02]  /*5f20*/  IABS R5, R20 ;  /* 0x0000001400057213 */ /* 0x000fc40000000000 */
[----:B------:R0:W-:Y:S01]  /*5f30*/  STL [R1+0x3d4], R7 ;  /* 0x0003d40701007387 */ /* 0x0001e20000100800 */
[----:B------:R-:W-:Y:S02]  /*5f40*/  @!P3 IMAD.IADD R12, R12, 0x1, -R3 ;  /* 0x000000010c0cb824 */ /* 0x000fe400078e0a03 */
[----:B------:R-:W-:Y:S02]  /*5f50*/  IMAD.MOV R9, RZ, RZ, -R9 ;  /* 0x000000ffff097224 */ /* 0x000fe400078e0a09 */
[----:B------:R-:W-:Y:S01]  /*5f60*/  IMAD.HI.U32 R17, R4, R5, RZ ;  /* 0x0000000504117227 */ /* 0x000fe200078e00ff */
[----:B------:R-:W-:-:S03]  /*5f70*/  ISETP.GT.U32.AND P3, PT, R3, R12, PT ;  /* 0x0000000c0300720c */ /* 0x000fc60003f64070 */
[--C-:B------:R-:W-:Y:S02]  /*5f80*/  @!P5 IMAD.IADD R14, R14, 0x1, -R3.reuse ;  /* 0x000000010e0ed824 */ /* 0x100fe400078e0a03 */
[----:B------:R-:W-:Y:S01]  /*5f90*/  @!P4 IMAD.IADD R19, R19, 0x1, -R3 ;  /* 0x000000011313c824 */ /* 0x000fe200078e0a03 */
[C---:B------:R-:W-:Y:S01]  /*5fa0*/  ISETP.GT.U32.AND P4, PT, R3.reuse, R15, PT ;  /* 0x0000000f0300720c */ /* 0x040fe20003f84070 */
[C---:B------:R-:W-:Y:S01]  /*5fb0*/  IMAD R2, R3.reuse, R9, R2 ;  /* 0x0000000903027224 */ /* 0x040fe200078e0202 */
[C---:B------:R-:W-:Y:S01]  /*5fc0*/  ISETP.GT.U32.AND P5, PT, R3.reuse, R14, PT ;  /* 0x0000000e0300720c */ /* 0x040fe20003fa4070 */
[----:B------:R-:W-:Y:S02]  /*5fd0*/  IMAD.MOV R17, RZ, RZ, -R17 ;  /* 0x000000ffff117224 */ /* 0x000fe400078e0a11 */
[----:B------:R-:W-:Y:S02]  /*5fe0*/  VIADD R11, R0, 0x194 ;  /* 0x00000194000b7836 */ /* 0x000fe40000000000 */
[----:B------:R-:W-:-:S02]  /*5ff0*/  IMAD R5, R3, R17, R5 ;  /* 0x0000001103057224 */ /* 0x000fc400078e0205 */
[----:B0-----:R-:W-:Y:S01]  /*6000*/  IMAD.MOV.U32 R7, RZ, RZ, R19 ;  /* 0x000000ffff077224 */ /* 0x001fe200078e0013 */
[----:B------:R-:W-:Y:S01]  /*6010*/  IABS R8, R11 ;  /* 0x0000000b00087213 */ /* 0x000fe20000000000 */
[--C-:B------:R-:W-:Y:S01]  /*6020*/  @!P3 IMAD.IADD R12, R12, 0x1, -R3.reuse ;  /* 0x000000010c0cb824 */ /* 0x100fe200078e0a03 */
[----:B------:R-:W-:Y:S01]  /*6030*/  ISETP.GT.U32.AND P3, PT, R3, R5, PT ;  /* 0x000000050300720c */ /* 0x000fe20003f64070 */
[--C-:B------:R-:W-:Y:S01]  /*6040*/  @!P4 IMAD.IADD R15, R15, 0x1, -R3.reuse ;  /* 0x000000010f0fc824 */ /* 0x100fe200078e0a03 */
[----:B------:R-:W-:Y:S01]  /*6050*/  ISETP.GE.AND P4, PT, R20, RZ, PT ;  /* 0x000000ff1400720c */ /* 0x000fe20003f86270 */
[----:B------:R-:W-:Y:S01]  /*6060*/  @!P5 IMAD.IADD R14, R14, 0x1, -R3 ;  /* 0x000000010e0ed824 */ /* 0x000fe200078e0a03 */
[----:B------:R-:W-:Y:S01]  /*6070*/  ISETP.GT.U32.AND P5, PT, R3, R2, PT ;  /* 0x000000020300720c */ /* 0x000fe20003fa4070 */
[C---:B------:R-:W-:Y:S02]  /*6080*/  VIADD R13, R0.reuse, 0x193 ;  /* 0x00000193000d7836 */ /* 0x040fe40000000000 */
[----:B------:R-:W-:-:S02]  /*6090*/  VIADD R9, R0, 0x192 ;  /* 0x0000019200097836 */ /* 0x000fc40000000000 */
[----:B------:R-:W-:Y:S01]  /*60a0*/  @!P1 IMAD.MOV R7, RZ, RZ, -R7 ;  /* 0x000000ffff079224 */ /* 0x000fe200078e0a07 */
[----:B------:R-:W-:Y:S01]  /*60b0*/  ISETP.GT.U32.AND P1, PT, R3, R15, PT ;  /* 0x0000000f0300720c */ /* 0x000fe20003f24070 */
[----:B------:R-:W-:Y:S01]  /*60c0*/  IMAD.HI.U32 R18, R4, R8, RZ ;  /* 0x0000000804127227 */ /* 0x000fe200078e00ff */
[----:B------:R-:W-:Y:S02]  /*60d0*/  IABS R10, R13 ;  /* 0x0000000d000a7213 */ /* 0x000fe40000000000 */
[----:B------:R-:W-:Y:S01]  /*60e0*/  IABS R19, R9 ;  /* 0x0000000900137213 */ /* 0x000fe20000000000 */
[----:B------:R0:W-:Y:S01]  /*60f0*/  STL [R1+0x3dc], R7 ;  /* 0x0003dc0701007387 */ /* 0x0001e20000100800 */
[----:B------:R-:W-:Y:S02]  /*6100*/  IMAD.MOV R18, RZ, RZ, -R18 ;  /* 0x000000ffff127224 */ /* 0x000fe400078e0a12 */
[----:B------:R-:W-:Y:S02]  /*6110*/  @!P5 IMAD.IADD R2, R2, 0x1, -R3 ;  /* 0x000000010202d824 */ /* 0x000fe400078e0a03 */
[----:B------:R-:W-:-:S03]  /*6120*/  IMAD.HI.U32 R17, R4, R10, RZ ;  /* 0x0000000a04117227 */ /* 0x000fc600078e00ff */
[----:B------:R-:W-:Y:S01]  /*6130*/  ISETP.GT.U32.AND P5, PT, R3, R2, PT ;  /* 0x000000020300720c */ /* 0x000fe20003fa4070 */
[----:B------:R-:W-:Y:S01]  /*6140*/  @!P3 IMAD.IADD R5, R5, 0x1, -R3 ;  /* 0x000000010505b824 */ /* 0x000fe200078e0a03 */
[----:B------:R-:W-:Y:S01]  /*6150*/  ISETP.GE.AND P3, PT, R16, RZ, PT ;  /* 0x000000ff1000720c */ /* 0x000fe20003f66270 */
[----:B0-----:R-:W-:Y:S02]  /*6160*/  IMAD.MOV.U32 R7, RZ, RZ, R12 ;  /* 0x000000ffff077224 */ /* 0x001fe400078e000c */
[----:B------:R-:W-:-:S04]  /*6170*/  IMAD.HI.U32 R12, R4, R19, RZ ;  /* 0x00000013040c7227 */ /* 0x000fc800078e00ff */
[----:B------:R-:W-:Y:S01]  /*6180*/  @!P2 IMAD.MOV R7, RZ, RZ, -R7 ;  /* 0x000000ffff07a224 */ /* 0x000fe200078e0a07 */
[C---:B------:R-:W-:Y:S01]  /*6190*/  ISETP.GT.U32.AND P2, PT, R3.reuse, R5, PT ;  /* 0x000000050300720c */ /* 0x040fe20003f44070 */
[----:B------:R-:W-:Y:S02]  /*61a0*/  IMAD.MOV R17, RZ, RZ, -R17 ;  /* 0x000000ffff117224 */ /* 0x000fe400078e0a11 */
[----:B------:R-:W-:Y:S01]  /*61b0*/  IMAD R8, R3, R18, R8 ;  /* 0x0000001203087224 */ /* 0x000fe200078e0208 */
[----:B------:R0:W-:Y:S01]  /*61c0*/  STL [R1+0x3e0], R7 ;  /* 0x0003e00701007387 */ /* 0x0001e20000100800 */
[----:B------:R-:W-:Y:S02]  /*61d0*/  @!P1 IMAD.IADD R15, R15, 0x1, -R3 ;  /* 0x000000010f0f9824 */ /* 0x000fe400078e0a03 */
[----:B------:R-:W-:Y:S01]  /*61e0*/  IMAD.MOV R12, RZ, RZ, -R12 ;  /* 0x000000ffff0c7224 */ /* 0x000fe200078e0a0c */
[C---:B------:R-:W-:Y:S01]  /*61f0*/  ISETP.GT.U32.AND P1, PT, R3.reuse, R8, PT ;  /* 0x000000080300720c */ /* 0x040fe20003f24070 */
[----:B------:R-:W-:-:S02]  /*6200*/  IMAD R10, R3, R17, R10 ;  /* 0x00000011030a7224 */ /* 0x000fc400078e020a */
[C---:B------:R-:W-:Y:S02]  /*6210*/  IMAD R19, R3.reuse, R12, R19 ;  /* 0x0000000c03137224 */ /* 0x040fe400078e0213 */
[----:B------:R-:W-:Y:S02]  /*6220*/  @!P5 IMAD.IADD R2, R2, 0x1, -R3 ;  /* 0x000000010202d824 */ /* 0x000fe400078e0a03 */
[----:B0-----:R-:W-:Y:S01]  /*6230*/  IMAD.MOV.U32 R7, RZ, RZ, R15 ;  /* 0x000000ffff077224 */ /* 0x001fe200078e000f */
[C---:B------:R-:W-:Y:S01]  /*6240*/  ISETP.GT.U32.AND P5, PT, R3.reuse, R19, PT ;  /* 0x000000130300720c */ /* 0x040fe20003fa4070 */
[C---:B------:R-:W-:Y:S02]  /*6250*/  VIADD R15, R0.reuse, 0x191 ;  /* 0x00000191000f7836 */ /* 0x040fe40000000000 */
[----:B------:R-:W-:Y:S01]  /*6260*/  @!P6 IMAD.MOV R7, RZ, RZ, -R7 ;  /* 0x000000ffff07e224 */ /* 0x000fe200078e0a07 */
[----:B------:R-:W-:Y:S01]  /*6270*/  ISETP.GT.U32.AND P6, PT, R3, R10, PT ;  /* 0x0000000a0300720c */ /* 0x000fe20003fc4070 */
[----:B------:R-:W-:Y:S01]  /*6280*/  @!P0 IMAD.MOV R14, RZ, RZ, -R14 ;  /* 0x000000ffff0e8224 */ /* 0x000fe200078e0a0e */
[----:B------:R-:W-:Y:S01]  /*6290*/  ISETP.GE.AND P0, PT, R11, RZ, PT ;  /* 0x000000ff0b00720c */ /* 0x000fe20003f06270 */
[--C-:B------:R-:W-:Y:S01]  /*62a0*/  @!P2 IMAD.IADD R5, R5, 0x1, -R3.reuse ;  /* 0x000000010505a824 */ /* 0x100fe200078e0a03 */
[----:B------:R-:W-:Y:S01]  /*62b0*/  ISETP.GE.AND P2, PT, R13, RZ, PT ;  /* 0x000000ff0d00720c */ /* 0x000fe20003f46270 */
[----:B------:R-:W-:Y:S01]  /*62c0*/  VIADD R13, R0, 0x190 ;  /* 0x00000190000d7836 */ /* 0x000fe20000000000 */
[----:B------:R-:W-:Y:S01]  /*62d0*/  IABS R11, R15 ;  /* 0x0000000f000b7213 */ /* 0x000fe20000000000 */
[--C-:B------:R-:W-:Y:S01]  /*62e0*/  @!P1 IMAD.IADD R8, R8, 0x1, -R3.reuse ;  /* 0x0000000108089824 */ /* 0x100fe200078e0a03 */
[----:B------:R-:W-:Y:S01]  /*62f0*/  STL [R1+0x3e4], R14 ;  /* 0x0003e40e01007387 */ /* 0x000fe20000100800 */
[----:B------:R-:W-:Y:S01]  /*6300*/  @!P5 IMAD.IADD R19, R19, 0x1, -R3 ;  /* 0x000000011313d824 */ /* 0x000fe200078e0a03 */
[----:B------:R-:W-:Y:S01]  /*6310*/  ISETP.GE.AND P1, PT, R9, RZ, PT ;  /* 0x000000ff0900720c */ /* 0x000fe20003f26270 */
[----:B------:R-:W-:Y:S01]  /*6320*/  IMAD.HI.U32 R9, R4, R11, RZ ;  /* 0x0000000b04097227 */ /* 0x000fe200078e00ff */
[----:B------:R0:W-:Y:S01]  /*6330*/  STL [R1+0x3e8], R7 ;  /* 0x0003e80701007387 */ /* 0x0001e20000100800 */
[----:B------:R-:W-:-:S02]  /*6340*/  IABS R12, R13 ;  /* 0x0000000d000c7213 */ /* 0x000fc40000000000 */
[----:B------:R-:W-:Y:S01]  /*6350*/  @!P6 IMAD.IADD R10, R10, 0x1, -R3 ;  /* 0x000000010a0ae824 */ /* 0x000fe200078e0a03 */
[C---:B------:R-:W-:Y:S01]  /*6360*/  ISETP.GT.U32.AND P6, PT, R3.reuse, R8, PT ;  /* 0x000000080300720c */ /* 0x040fe20003fc4070 */
[----:B------:R-:W-:Y:S02]  /*6370*/  IMAD.MOV R9, RZ, RZ, -R9 ;  /* 0x000000ffff097224 */ /* 0x000fe400078e0a09 */
[----:B------:R-:W-:Y:S01]  /*6380*/  IMAD.HI.U32 R16, R4, R12, RZ ;  /* 0x0000000c04107227 */ /* 0x000fe200078e00ff */
[----:B------:R-:W-:-:S03]  /*6390*/  ISETP.GT.U32.AND P5, PT, R3, R10, PT ;  /* 0x0000000a0300720c */ /* 0x000fc60003fa4070 */
[----:B0-----:R-:W-:Y:S02]  /*63a0*/  IMAD.MOV.U32 R7, RZ, RZ, R5 ;  /* 0x000000ffff077224 */ /* 0x001fe400078e0005 */
[C---:B------:R-:W-:Y:S02]  /*63b0*/  IMAD R11, R3.reuse, R9, R11 ;  /* 0x00000009030b7224 */ /* 0x040fe400078e020b */
[----:B------:R-:W-:Y:S01]  /*63c0*/  @!P4 IMAD.MOV R7, RZ, RZ, -R7 ;  /* 0x000000ffff07c224 */ /* 0x000fe200078e0a07 */
[C---:B------:R-:W-:Y:S01]  /*63d0*/  ISETP.GT.U32.AND P4, PT, R3.reuse, R19, PT ;  /* 0x000000130300720c */ /* 0x040fe20003f84070 */
[----:B------:R-:W-:Y:S02]  /*63e0*/  IMAD.MOV R16, RZ, RZ, -R16 ;  /* 0x000000ffff107224 */ /* 0x000fe400078e0a10 */
[----:B------:R-:W-:Y:S01]  /*63f0*/  @!P6 IMAD.IADD R8, R8, 0x1, -R3 ;  /* 0x000000010808e824 */ /* 0x000fe200078e0a03 */
[C---:B------:R-:W-:Y:S01]  /*6400*/  ISETP.GT.U32.AND P6, PT, R3.reuse, R11, PT ;  /* 0x0000000b0300720c */ /* 0x040fe20003fc4070 */
[----:B------:R-:W-:Y:S01]  /*6410*/  IMAD R12, R3, R16, R12 ;  /* 0x00000010030c7224 */ /* 0x000fe200078e020c */
[----:B------:R0:W-:Y:S01]  /*6420*/  STL [R1+0x3ec], R7 ;  /* 0x0003ec0701007387 */ /* 0x0001e20000100800 */
[----:B------:R-:W-:-:S02]  /*6430*/  VIADD R14, R0, 0x18f ;  /* 0x0000018f000e7836 */ /* 0x000fc40000000000 */
[----:B------:R-:W-:Y:S02]  /*6440*/  VIADD R5, R0, 0x18e ;  /* 0x0000018e00057836 */ /* 0x000fe40000000000 */
[--C-:B------:R-:W-:Y:S01]  /*6450*/  @!P5 IMAD.IADD R10, R10, 0x1, -R3.reuse ;  /* 0x000000010a0ad824 */ /* 0x100fe200078e0a03 */
[----:B------:R-:W-:Y:S01]  /*6460*/  IABS R9, R14 ;  /* 0x0000000e00097213 */ /* 0x000fe20000000000 */
[--C-:B------:R-:W-:Y:S01]  /*6470*/  @!P4 IMAD.IADD R19, R19, 0x1, -R3.reuse ;  /* 0x000000011313c824 */ /* 0x100fe200078e0a03 */
[----:B------:R-:W-:Y:S01]  /*6480*/  ISETP.GT.U32.AND P4, PT, R3, R12, PT ;  /* 0x0000000c0300720c */ /* 0x000fe20003f84070 */
[----:B------:R-:W-:Y:S01]  /*6490*/  @!P3 IMAD.MOV R2, RZ, RZ, -R2 ;  /* 0x000000ffff02b224 */ /* 0x000fe200078e0a02 */
[----:B------:R-:W-:Y:S01]  /*64a0*/  IABS R20, R5 ;  /* 0x0000000500147213 */ /* 0x000fe20000000000 */
[C---:B------:R-:W-:Y:S01]  /*64b0*/  IMAD.HI.U32 R17, R4.reuse, R9, RZ ;  /* 0x0000000904117227 */ /* 0x040fe200078e00ff */
[----:B------:R-:W-:Y:S02]  /*64c0*/  ISETP.GE.AND P5, PT, R15, RZ, PT ;  /* 0x000000ff0f00720c */ /* 0x000fe40003fa6270 */
[----:B------:R1:W-:Y:S01]  /*64d0*/  STL [R1+0x3f4], R2 ;  /* 0x0003f40201007387 */ /* 0x0003e20000100800 */
[----:B------:R-:W-:Y:S01]  /*64e0*/  @!P6 IMAD.IADD R11, R11, 0x1, -R3 ;  /* 0x000000010b0be824 */ /* 0x000fe200078e0a03 */
[----:B------:R-:W-:Y:S01]  /*64f0*/  ISETP.GE.AND P6, PT, R13, RZ, PT ;  /* 0x000000ff0d00720c */ /* 0x000fe20003fc6270 */
[----:B------:R-:W-:-:S03]  /*6500*/  IMAD.HI.U32 R16, R4, R20, RZ ;  /* 0x0000001404107227 */ /* 0x000fc600078e00ff */
[C---:B------:R-:W-:Y:S01]  /*6510*/  ISETP.GT.U32.AND P3, PT, R3.reuse, R11, PT ;  /* 0x0000000b0300720c */ /* 0x040fe20003f64070 */
[----:B------:R-:W-:Y:S02]  /*6520*/  VIADD R15, R0, 0x18d ;  /* 0x0000018d000f7836 */ /* 0x000fe40000000000 */
[----:B------:R-:W-:Y:S02]  /*6530*/  IMAD.MOV R17, RZ, RZ, -R17 ;  /* 0x000000ffff117224 */ /* 0x000fe400078e0a11 */
[----:B------:R-:W-:Y:S02]  /*6540*/  @!P4 IMAD.IADD R12, R12, 0x1, -R3 ;  /* 0x000000010c0cc824 */ /* 0x000fe400078e0a03 */
[----:B0-----:R-:W-:Y:S02]  /*6550*/  IMAD.MOV.U32 R7, RZ, RZ, R8 ;  /* 0x000000ffff077224 */ /* 0x001fe400078e0008 */
[----:B------:R-:W-:Y:S01]  /*6560*/  IMAD.MOV R16, RZ, RZ, -R16 ;  /* 0x000000ffff107224 */ /* 0x000fe200078e0a10 */
[----:B------:R-:W-:Y:S01]  /*6570*/  ISETP.GT.U32.AND P4, PT, R3, R12, PT ;  /* 0x0000000c0300720c */ /* 0x000fe20003f84070 */
[----:B------:R-:W-:-:S02]  /*6580*/  VIADD R13, R0, 0x18c ;  /* 0x0000018c000d7836 */ /* 0x000fc40000000000 */
[C---:B------:R-:W-:Y:S01]  /*6590*/  IMAD R9, R3.reuse, R17, R9 ;  /* 0x0000001103097224 */ /* 0x040fe200078e0209 */
[----:B------:R-:W-:Y:S01]  /*65a0*/  IABS R17, R15 ;  /* 0x0000000f00117213 */ /* 0x000fe20000000000 */
[----:B------:R-:W-:Y:S02]  /*65b0*/  @!P0 IMAD.MOV R7, RZ, RZ, -R7 ;  /* 0x000000ffff078224 */ /* 0x000fe400078e0a07 */
[C---:B------:R-:W-:Y:S01]  /*65c0*/  IMAD R20, R3.reuse, R16, R20 ;  /* 0x0000001003147224 */ /* 0x040fe200078e0214 */
[----:B------:R-:W-:Y:S01]  /*65d0*/  IABS R16, R13 ;  /* 0x0000000d00107213 */ /* 0x000fe20000000000 */
[C---:B-1----:R-:W-:Y:S01]  /*65e0*/  IMAD.HI.U32 R2, R4.reuse, R17, RZ ;  /* 0x0000001104027227 */ /* 0x042fe200078e00ff */
[----:B------:R-:W-:Y:S01]  /*65f0*/  ISETP.GT.U32.AND P0, PT, R3, R9, PT ;  /* 0x000000090300720c */ /* 0x000fe20003f04070 */
[----:B------:R0:W-:Y:S02]  /*6600*/  STL [R1+0x3f8], R7 ;  /* 0x0003f80701007387 */ /* 0x0001e40000100800 */
[----:B------:R-:W-:-:S04]  /*6610*/  IMAD.HI.U32 R8, R4, R16, RZ ;  /* 0x0000001004087227 */ /* 0x000fc800078e00ff */
[----:B------:R-:W-:Y:S01]  /*6620*/  @!P3 IMAD.IADD R11, R11, 0x1, -R3 ;  /* 0x000000010b0bb824 */ /* 0x000fe200078e0a03 */
[----:B------:R-:W-:Y:S01]  /*6630*/  ISETP.GE.AND P3, PT, R5, RZ, PT ;  /* 0x000000ff0500720c */ /* 0x000fe20003f66270 */
[----:B------:R-:W-:Y:S02]  /*6640*/  IMAD.MOV R2, RZ, RZ, -R2 ;  /* 0x000000ffff027224 */ /* 0x000fe400078e0a02 */
[----:B0-----:R-:W-:Y:S02]  /*6650*/  IMAD.MOV.U32 R7, RZ, RZ, R19 ;  /* 0x000000ffff077224 */ /* 0x001fe400078e0013 */
[----:B------:R-:W-:Y:S01]  /*6660*/  @!P2 IMAD.MOV R10, RZ, RZ, -R10 ;  /* 0x000000ffff0aa224 */ /* 0x000fe200078e0a0a */
[----:B------:R-:W-:Y:S01]  /*6670*/  ISETP.GT.U32.AND P2, PT, R3, R20, PT ;  /* 0x000000140300720c */ /* 0x000fe20003f44070 */
[----:B------:R-:W-:Y:S01]  /*6680*/  @!P1 IMAD.MOV R7, RZ, RZ, -R7 ;  /* 0x000000ffff079224 */ /* 0x000fe200078e0a07 */
[----:B------:R-:W-:Y:S01]  /*6690*/  ISETP.GE.AND P1, PT, R14, RZ, PT ;  /* 0x000000ff0e00720c */ /* 0x000fe20003f26270 */
[----:B------:R-:W-:Y:S01]  /*66a0*/  IMAD.MOV R8, RZ, RZ, -R8 ;  /* 0x000000ffff087224 */ /* 0x000fe200078e0a08 */
[----:B------:R0:W-:Y:S01]  /*66b0*/  STL [R1+0x3fc], R10 ;  /* 0x0003fc0a01007387 */ /* 0x0001e20000100800 */
[----:B------:R-:W-:Y:S01]  /*66c0*/  @!P4 IMAD.IADD R12, R12, 0x1, -R3 ;  /* 0x000000010c0cc824 */ /* 0x000fe200078e0a03 */
[----:B------:R-:W-:Y:S01]  /*66d0*/  ISETP.GE.AND P4, PT, R15, RZ, PT ;  /* 0x000000ff0f00720c */ /* 0x000fe20003f86270 */
[----:B------:R-:W-:Y:S01]  /*66e0*/  IMAD R5, R3, R2, R17 ;  /* 0x0000000203057224 */ /* 0x000fe200078e0211 */
[----:B------:R1:W-:Y:S01]  /*66f0*/  STL [R1+0x400], R7 ;  /* 0x0004000701007387 */ /* 0x0003e20000100800 */
[----:B------:R-:W-:-:S02]  /*6700*/  IMAD.MOV.U32 R18, RZ, RZ, R11 ;  /* 0x000000ffff127224 */ /* 0x000fc400078e000b */
[----:B------:R-:W-:Y:S02]  /*6710*/  @!P0 IMAD.IADD R9, R9, 0x1, -R3 ;  /* 0x0000000109098824 */ /* 0x000fe400078e0a03 */
[----:B------:R-:W-:Y:S01]  /*6720*/  @!P5 IMAD.MOV R18, RZ, RZ, -R18 ;  /* 0x000000ffff12d224 */ /* 0x000fe200078e0a12 */
[C---:B------:R-:W-:Y:S01]  /*6730*/  ISETP.GT.U32.AND P5, PT, R3.reuse, R5, PT ;  /* 0x000000050300720c */ /* 0x040fe20003fa4070 */
[C---:B0-----:R-:W-:Y:S01]  /*6740*/  IMAD R10, R3.reuse, R8, R16 ;  /* 0x00000008030a7224 */ /* 0x041fe200078e0210 */
[C---:B------:R-:W-:Y:S01]  /*6750*/  ISETP.GT.U32.AND P0, PT, R3.reuse, R9, PT ;  /* 0x000000090300720c */ /* 0x040fe20003f04070 */
[C---:B------:R-:W-:Y:S01]  /*6760*/  VIADD R8, R0.reuse, 0x18b ;  /* 0x0000018b00087836 */ /* 0x040fe20000000000 */
[----:B------:R-:W-:Y:S01]  /*6770*/  STL [R1+0x404], R18 ;  /* 0x0004041201007387 */ /* 0x000fe20000100800 */
[----:B-1----:R-:W-:Y:S02]  /*6780*/  IMAD.MOV.U32 R7, RZ, RZ, R12 ;  /* 0x000000ffff077224 */ /* 0x002fe400078e000c */
[----:B------:R-:W-:Y:S01]  /*6790*/  VIADD R2, R0, 0x18a ;  /* 0x0000018a00027836 */ /* 0x000fe20000000000 */
[----:B------:R-:W-:Y:S01]  /*67a0*/  IABS R11, R8 ;  /* 0x00000008000b7213 */ /* 0x000fe20000000000 */
[----:B------:R-:W-:Y:S01]  /*67b0*/  @!P6 IMAD.MOV R7, RZ, RZ, -R7 ;  /* 0x000000ffff07e224 */ /* 0x000fe200078e0a07 */
[----:B------:R-:W-:Y:S01]  /*67c0*/  ISETP.GT.U32.AND P6, PT, R3, R10, PT ;  /* 0x0000000a0300720c */ /* 0x000fe20003fc4070 */
[--C-:B------:R-:W-:Y:S01]  /*67d0*/  @!P2 IMAD.IADD R20, R20, 0x1, -R3.reuse ;  /* 0x000000011414a824 */ /* 0x100fe200078e0a03 */
[----:B------:R-:W-:Y:S01]  /*67e0*/  IABS R12, R2 ;  /* 0x00000002000c7213 */ /* 0x000fe20000000000 */
[--C-:B------:R-:W-:Y:S01]  /*67f0*/  @!P5 IMAD.IADD R5, R5, 0x1, -R3.reuse ;  /* 0x000000010505d824 */ /* 0x100fe200078e0a03 */
[----:B------:R0:W-:Y:S01]  /*6800*/  STL [R1+0x408], R7 ;  /* 0x0004080701007387 */ /* 0x0001e20000100800 */
[----:B------:R-:W-:Y:S01]  /*6810*/  @!P0 IMAD.IADD R9, R9, 0x1, -R3 ;  /* 0x0000000109098824 */ /* 0x000fe200078e0a03 */
[----:B------:R-:W-:Y:S01]  /*6820*/  ISETP.GE.AND P0, PT, R13, RZ, PT ;  /* 0x000000ff0d00720c */ /* 0x000fe20003f06270 */
[----:B------:R-:W-:Y:S01]  /*6830*/  IMAD.HI.U32 R13, R4, R11, RZ ;  /* 0x0000000b040d7227 */ /* 0x000fe200078e00ff */
[----:B------:R-:W-:-:S02]  /*6840*/  ISETP.GT.U32.AND P5, PT, R3, R5, PT ;  /* 0x000000050300720c */ /* 0x000fc40003fa4070 */
[----:B------:R-:W-:Y:S01]  /*6850*/  ISETP.GT.U32.AND P2, PT, R3, R20, PT ;  /* 0x000000140300720c */ /* 0x000fe20003f44070 */
[----:B------:R-:W-:-:S04]  /*6860*/  IMAD.HI.U32 R14, R4, R12, RZ ;  /* 0x0000000c040e7227 */ /* 0x000fc800078e00ff */
[----:B------:R-:W-:Y:S02]  /*6870*/  @!P6 IMAD.IADD R10, R10, 0x1, -R3 ;  /* 0x000000010a0ae824 */ /* 0x000fe400078e0a03 */
[----:B------:R-:W-:Y:S02]  /*6880*/  IMAD.MOV R13, RZ, RZ, -R13 ;  /* 0x000000ffff0d7224 */ /* 0x000fe400078e0a0d */
[----:B------:R-:W-:Y:S01]  /*6890*/  IMAD.MOV R14, RZ, RZ, -R14 ;  /* 0x000000ffff0e7224 */ /* 0x000fe200078e0a0e */
[C---:B------:R-:W-:Y:S01]  /*68a0*/  ISETP.GT.U32.AND P6, PT, R3.reuse, R10, PT ;  /* 0x0000000a0300720c */ /* 0x040fe20003fc4070 */
[C---:B------:R-:W-:Y:S02]  /*68b0*/  IMAD R11, R3.reuse, R13, R11 ;  /* 0x0000000d030b7224 */ /* 0x040fe400078e020b */
[----:B0-----:R-:W-:Y:S02]  /*68c0*/  IMAD.MOV.U32 R7, RZ, RZ, R9 ;  /* 0x000000ffff077224 */ /* 0x001fe400078e0009 */
[----:B------:R-:W-:-:S02]  /*68d0*/  IMAD R9, R3, R14, R12 ;  /* 0x0000000e03097224 */ /* 0x000fc400078e020c */
[--C-:B------:R-:W-:Y:S01]  /*68e0*/  @!P5 IMAD.IADD R5, R5, 0x1, -R3.reuse ;  /* 0x000000010505d824 */ /* 0x100fe200078e0a03 */
[C---:B------:R-:W-:Y:S01]  /*68f0*/  ISETP.GT.U32.AND P5, PT, R3.reuse, R11, PT ;  /* 0x0000000b0300720c */ /* 0x040fe20003fa4070 */
[----:B------:R-:W-:Y:S02]  /*6900*/  VIADD R15, R0, 0x189 ;  /* 0x00000189000f7836 */ /* 0x000fe40000000000 */
[--C-:B------:R-:W-:Y:S01]  /*6910*/  @!P2 IMAD.IADD R20, R20, 0x1, -R3.reuse ;  /* 0x000000011414a824 */ /* 0x100fe200078e0a03 */
[----:B------:R-:W-:Y:S01]  /*6920*/  ISETP.GE.AND P2, PT, R8, RZ, PT ;  /* 0x000000ff0800720c */ /* 0x000fe20003f46270 */
[----:B------:R-:W-:Y:S01]  /*6930*/  @!P6 IMAD.IADD R10, R10, 0x1, -R3 ;  /* 0x000000010a0ae824 */ /* 0x000fe200078e0a03 */
[----:B------:R-:W-:Y:S01]  /*6940*/  ISETP.GT.U32.AND P6, PT, R3, R9, PT ;  /* 0x000000090300720c */ /* 0x000fe20003fc4070 */
[----:B------:R-:W-:Y:S01]  /*6950*/  @!P1 IMAD.MOV R7, RZ, RZ, -R7 ;  /* 0x000000ffff079224 */ /* 0x000fe200078e0a07 */
[----:B------:R-:W-:Y:S01]  /*6960*/  IABS R8, R15 ;  /* 0x0000000f00087213 */ /* 0x000fe20000000000 */
[----:B------:R-:W-:Y:S01]  /*6970*/  VIADD R12, R0, 0x188 ;  /* 0x00000188000c7836 */ /* 0x000fe20000000000 */
[----:B------:R-:W-:Y:S01]  /*6980*/  ISETP.GE.AND P1, PT, R2, RZ, PT ;  /* 0x000000ff0200720c */ /* 0x000fe20003f26270 */
[----:B------:R-:W-:Y:S01]  /*6990*/  VIADD R13, R0, 0x187 ;  /* 0x00000187000d7836 */ /* 0x000fe20000000000 */
[----:B------:R0:W-:Y:S01]  /*69a0*/  STL [R1+0x40c], R7 ;  /* 0x00040c0701007387 */ /* 0x0001e20000100800 */
[----:B------:R-:W-:Y:S01]  /*69b0*/  IMAD.HI.U32 R14, R4, R8, RZ ;  /* 0x00000008040e7227 */ /* 0x000fe200078e00ff */
[----:B------:R-:W-:-:S02]  /*69c0*/  IABS R18, R12 ;  /* 0x0000000c00127213 */ /* 0x000fc40000000000 */
[----:B------:R-:W-:Y:S01]  /*69d0*/  IABS R16, R13 ;  /* 0x0000000d00107213 */ /* 0x000fe20000000000 */
[--C-:B------:R-:W-:Y:S02]  /*69e0*/  @!P5 IMAD.IADD R11, R11, 0x1, -R3.reuse ;  /* 0x000000010b0bd824 */ /* 0x100fe400078e0a03 */
[----:B------:R-:W-:Y:S02]  /*69f0*/  IMAD.MOV R14, RZ, RZ, -R14 ;  /* 0x000000ffff0e7224 */ /* 0x000fe400078e0a0e */
[----:B------:R-:W-:Y:S01]  /*6a00*/  @!P6 IMAD.IADD R9, R9, 0x1, -R3 ;  /* 0x000000010909e824 */ /* 0x000fe200078e0a03 */
[----:B------:R-:W-:Y:S01]  /*6a10*/  ISETP.GT.U32.AND P6, PT, R3, R11, PT ;  /* 0x0000000b0300720c */ /* 0x000fe20003fc4070 */
[----:B0-----:R-:W-:Y:S02]  /*6a20*/  IMAD.MOV.U32 R7, RZ, RZ, R20 ;  /* 0x000000ffff077224 */ /* 0x001fe400078e0014 */
[----:B------:R-:W-:-:S04]  /*6a30*/  IMAD.HI.U32 R21, R4, R18, RZ ;  /* 0x0000001204157227 */ /* 0x000fc800078e00ff */
[----:B------:R-:W-:Y:S01]  /*6a40*/  @!P3 IMAD.MOV R7, RZ, RZ, -R7 ;  /* 0x000000ffff07b224 */ /* 0x000fe200078e0a07 */
[----:B------:R-:W-:Y:S01]  /*6a50*/  ISETP.GE.AND P3, PT, R15, RZ, PT ;  /* 0x000000ff0f00720c */ /* 0x000fe20003f66270 */
[C---:B------:R-:W-:Y:S02]  /*6a60*/  IMAD R8, R3.reuse, R14, R8 ;  /* 0x0000000e03087224 */ /* 0x040fe400078e0208 */
[----:B------:R-:W-:Y:S01]  /*6a70*/  VIADD R2, R0, 0x186 ;  /* 0x0000018600027836 */ /* 0x000fe20000000000 */
[----:B------:R0:W-:Y:S01]  /*6a80*/  STL [R1+0x410], R7 ;  /* 0x0004100701007387 */ /* 0x0001e20000100800 */
[----:B------:R-:W-:Y:S01]  /*6a90*/  IMAD.MOV R21, RZ, RZ, -R21 ;  /* 0x000000ffff157224 */ /* 0x000fe200078e0a15 */
[----:B------:R-:W-:Y:S01]  /*6aa0*/  ISETP.GT.U32.AND P5, PT, R3, R8, PT ;  /* 0x000000080300720c */ /* 0x000fe20003fa4070 */
[----:B------:R-:W-:Y:S01]  /*6ab0*/  IMAD.HI.U32 R19, R4, R16, RZ ;  /* 0x0000001004137227 */ /* 0x000fe200078e00ff */
[----:B------:R-:W-:-:S03]  /*6ac0*/  IABS R14, R2 ;  /* 0x00000002000e7213 */ /* 0x000fc60000000000 */
[----:B------:R-:W-:Y:S02]  /*6ad0*/  IMAD R15, R3, R21, R18 ;  /* 0x00000015030f7224 */ /* 0x000fe400078e0212 */
[----:B------:R-:W-:Y:S02]  /*6ae0*/  IMAD.MOV R19, RZ, RZ, -R19 ;  /* 0x000000ffff137224 */ /* 0x000fe400078e0a13 */
[----:B0-----:R-:W-:Y:S02]  /*6af0*/  IMAD.MOV.U32 R7, RZ, RZ, R5 ;  /* 0x000000ffff077224 */ /* 0x001fe400078e0005 */
[----:B------:R-:W-:Y:S01]  /*6b00*/  @!P6 IMAD.IADD R11, R11, 0x1, -R3 ;  /* 0x000000010b0be824 */ /* 0x000fe200078e0a03 */
[C---:B------:R-:W-:Y:S01]  /*6b10*/  ISETP.GT.U32.AND P6, PT, R3.reuse, R15, PT ;  /* 0x0000000f0300720c */ /* 0x040fe20003fc4070 */
[----:B------:R-:W-:Y:S01]  /*6b20*/  @!P4 IMAD.MOV R7, RZ, RZ, -R7 ;  /* 0x000000ffff07c224 */ /* 0x000fe200078e0a07 */
[----:B------:R-:W-:Y:S01]  /*6b30*/  ISETP.GT.U32.AND P4, PT, R3, R9, PT ;  /* 0x000000090300720c */ /* 0x000fe20003f84070 */
[----:B------:R-:W-:-:S03]  /*6b40*/  IMAD.HI.U32 R5, R4, R14, RZ ;  /* 0x0000000e04057227 */ /* 0x000fc600078e00ff */
[----:B------:R0:W-:Y:S01]  /*6b50*/  STL [R1+0x414], R7 ;  /* 0x0004140701007387 */ /* 0x0001e20000100800 */
[C---:B------:R-:W-:Y:S02]  /*6b60*/  IMAD R16, R3.reuse, R19, R16 ;  /* 0x0000001303107224 */ /* 0x040fe400078e0210 */
[----:B------:R-:W-:Y:S02]  /*6b70*/  IMAD.MOV R5, RZ, RZ, -R5 ;  /* 0x000000ffff057224 */ /* 0x000fe400078e0a05 */
[----:B------:R-:W-:Y:S02]  /*6b80*/  @!P5 IMAD.IADD R8, R8, 0x1, -R3 ;  /* 0x000000010808d824 */ /* 0x000fe400078e0a03 */
[----:B------:R-:W-:Y:S02]  /*6b90*/  VIADD R17, R0, 0x185 ;  /* 0x0000018500117836 */ /* 0x000fe40000000000 */
[C---:B------:R-:W-:Y:S01]  /*6ba0*/  IMAD R14, R3.reuse, R5, R14 ;  /* 0x00000005030e7224 */ /* 0x040fe200078e020e */
[----:B------:R-:W-:Y:S01]  /*6bb0*/  ISETP.GT.U32.AND P5, PT, R3, R8, PT ;  /* 0x000000080300720c */ /* 0x000fe20003fa4070 */
[----:B0-----:R-:W-:Y:S01]  /*6bc0*/  IMAD.MOV.U32 R7, RZ, RZ, R11 ;  /* 0x000000ffff077224 */ /* 0x001fe200078e000b */
[----:B------:R-:W-:Y:S01]  /*6bd0*/  IABS R18, R17 ;  /* 0x0000001100127213 */ /* 0x000fe20000000000 */
[----:B------:R-:W-:-:S02]  /*6be0*/  IMAD.MOV.U32 R19, RZ, RZ, R10 ;  /* 0x000000ffff137224 */ /* 0x000fc400078e000a */
[----:B------:R-:W-:Y:S01]  /*6bf0*/  @!P2 IMAD.MOV R7, RZ, RZ, -R7 ;  /* 0x000000ffff07a224 */ /* 0x000fe200078e0a07 */
[----:B------:R-:W-:Y:S01]  /*6c00*/  ISETP.GT.U32.AND P2, PT, R3, R16, PT ;  /* 0x000000100300720c */ /* 0x000fe20003f44070 */
[----:B------:R-:W-:Y:S01]  /*6c10*/  @!P6 IMAD.IADD R15, R15, 0x1, -R3 ;  /* 0x000000010f0fe824 */ /* 0x000fe200078e0a03 */
[----:B------:R-:W-:Y:S01]  /*6c20*/  ISETP.GT.U32.AND P6, PT, R3, R14, PT ;  /* 0x0000000e0300720c */ /* 0x000fe20003fc4070 */
[----:B------:R-:W-:Y:S01]  /*6c30*/  @!P0 IMAD.MOV R19, RZ, RZ, -R19 ;  /* 0x000000ffff138224 */ /* 0x000fe200078e0a13 */
[----:B------:R-:W-:Y:S01]  /*6c40*/  ISETP.GE.AND P0, PT, R12, RZ, PT ;  /* 0x000000ff0c00720c */ /* 0x000fe20003f06270 */
[----:B------:R-:W-:-:S03]  /*6c50*/  IMAD.HI.U32 R10, R4, R18, RZ ;  /* 0x00000012040a7227 */ /* 0x000fc600078e00ff */
[----:B------:R-:W-:Y:S01]  /*6c60*/  STL [R1+0x418], R19 ;  /* 0x0004181301007387 */ /* 0x000fe20000100800 */
[--C-:B------:R-:W-:Y:S01]  /*6c70*/  @!P4 IMAD.IADD R9, R9, 0x1, -R3.reuse ;  /* 0x000000010909c824 */ /* 0x100fe200078e0a03 */
[----:B------:R-:W-:Y:S01]  /*6c80*/  ISETP.GE.AND P4, PT, R13, RZ, PT ;  /* 0x000000ff0d00720c */ /* 0x000fe20003f86270 */
[----:B------:R-:W-:Y:S01]  /*6c90*/  IMAD.MOV R10, RZ, RZ, -R10 ;  /* 0x000000ffff0a7224 */ /* 0x000fe200078e0a0a */
[----:B------:R0:W-:Y:S01]  /*6ca0*/  STL [R1+0x41c], R7 ;  /* 0x00041c0701007387 */ /* 0x0001e20000100800 */
[--C-:B------:R-:W-:Y:S02]  /*6cb0*/  @!P2 IMAD.IADD R16, R16, 0x1, -R3.reuse ;  /* 0x000000011010a824 */ /* 0x100fe400078e0a03 */
[----:B------:R-:W-:Y:S02]  /*6cc0*/  VIADD R5, R0, 0x184 ;  /* 0x0000018400057836 */ /* 0x000fe40000000000 */
[--C-:B------:R-:W-:Y:S01]  /*6cd0*/  @!P5 IMAD.IADD R8, R8, 0x1, -R3.reuse ;  /* 0x000000010808d824 */ /* 0x100fe200078e0a03 */
[----:B------:R-:W-:Y:S01]  /*6ce0*/  ISETP.GE.AND P5, PT, R2, RZ, PT ;  /* 0x000000ff0200720c */ /* 0x000fe20003fa6270 */
[C---:B------:R-:W-:Y:S01]  /*6cf0*/  IMAD R2, R3.reuse, R10, R18 ;  /* 0x0000000a03027224 */ /* 0x040fe200078e0212 */
[----:B------:R-:W-:Y:S01]  /*6d00*/  ISETP.GT.U32.AND P2, PT, R3, R16, PT ;  /* 0x000000100300720c */ /* 0x000fe20003f44070 */
[----:B------:R-:W-:Y:S01]  /*6d10*/  @!P6 IMAD.IADD R14, R14, 0x1, -R3 ;  /* 0x000000010e0ee824 */ /* 0x000fe200078e0a03 */
[----:B------:R-:W-:Y:S01]  /*6d20*/  IABS R18, R5 ;  /* 0x0000000500127213 */ /* 0x000fe20000000000 */
[----:B0-----:R-:W-:-:S02]  /*6d30*/  IMAD.MOV.U32 R7, RZ, RZ, R9 ;  /* 0x000000ffff077224 */ /* 0x001fc400078e0009 */
[----:B------:R-:W-:Y:S01]  /*6d40*/  VIADD R13, R0, 0x182 ;  /* 0x00000182000d7836 */ /* 0x000fe20000000000 */
[C---:B------:R-:W-:Y:S01]  /*6d50*/  ISETP.GT.U32.AND P6, PT, R3.reuse, R14, PT ;  /* 0x0000000e0300720c */ /* 0x040fe20003fc4070 */
[----:B------:R-:W-:Y:S01]  /*6d60*/  @!P1 IMAD.MOV R7, RZ, RZ, -R7 ;  /* 0x000000ffff079224 */ /* 0x000fe200078e0a07 */
[----:B------:R-:W-:Y:S01]  /*6d70*/  ISETP.GT.U32.AND P1, PT, R3, R15, PT ;  /* 0x0000000f0300720c */ /* 0x000fe20003f24070 */
[----:B------:R-:W-:Y:S01]  /*6d80*/  IMAD.HI.U32 R20, R4, R18, RZ ;  /* 0x0000001204147227 */ /* 0x000fe200078e00ff */
[----:B------:R-:W-:Y:S02]  /*6d90*/  IABS R11, R13 ;  /* 0x0000000d000b7213 */ /* 0x000fe40000000000 */
[----:B------:R0:W-:Y:S01]  /*6da0*/  STL [R1+0x420], R7 ;  /* 0x0004200701007387 */ /* 0x0001e20000100800 */
[----:B------:R-:W-:Y:S02]  /*6db0*/  IMAD.MOV R20, RZ, RZ, -R20 ;  /* 0x000000ffff147224 */ /* 0x000fe400078e0a14 */
[----:B------:R-:W-:Y:S01]  /*6dc0*/  @!P2 IMAD.IADD R16, R16, 0x1, -R3 ;  /* 0x000000011010a824 */ /* 0x000fe200078e0a03 */
[----:B------:R-:W-:Y:S01]  /*6dd0*/  ISETP.GE.AND P2, PT, R17, RZ, PT ;  /* 0x000000ff1100720c */ /* 0x000fe20003f46270 */
[----:B------:R-:W-:-:S02]  /*6de0*/  IMAD R17, R3, R20, R18 ;  /* 0x0000001403117224 */ /* 0x000fc400078e0212 */
[--C-:B------:R-:W-:Y:S02]  /*6df0*/  @!P6 IMAD.IADD R14, R14, 0x1, -R3.reuse ;  /* 0x000000010e0ee824 */ /* 0x100fe400078e0a03 */
[----:B------:R-:W-:Y:S01]  /*6e00*/  @!P1 IMAD.IADD R15, R15, 0x1, -R3 ;  /* 0x000000010f0f9824 */ /* 0x000fe200078e0a03 */
[C---:B------:R-:W-:Y:S01]  /*6e10*/  ISETP.GT.U32.AND P1, PT, R3.reuse, R2, PT ;  /* 0x000000020300720c */ /* 0x040fe20003f24070 */
[C---:B------:R-:W-:Y:S01]  /*6e20*/  VIADD R12, R0.reuse, 0x183 ;  /* 0x00000183000c7836 */ /* 0x040fe20000000000 */
[----:B------:R-:W-:Y:S01]  /*6e30*/  ISETP.GT.U32.AND P6, PT, R3, R17, PT ;  /* 0x000000110300720c */ /* 0x000fe20003fc4070 */
[----:B------:R-:W-:Y:S02]  /*6e40*/  VIADD R9, R0, 0x181 ;  /* 0x0000018100097836 */ /* 0x000fe40000000000 */
[----:B------:R-:W-:Y:S01]  /*6e50*/  IMAD.HI.U32 R21, R4, R11, RZ ;  /* 0x0000000b04157227 */ /* 0x000fe200078e00ff */
[----:B------:R-:W-:Y:S02]  /*6e60*/  IABS R19, R12 ;  /* 0x0000000c00137213 */ /* 0x000fe40000000000 */
[----:B------:R-:W-:Y:S01]  /*6e70*/  IABS R10, R9 ;  /* 0x00000009000a7213 */ /* 0x000fe20000000000 */
[----:B------:R-:W-:-:S02]  /*6e80*/  IMAD.MOV R21, RZ, RZ, -R21 ;  /* 0x000000ffff157224 */ /* 0x000fc400078e0a15 */
[----:B------:R-:W-:-:S04]  /*6e90*/  IMAD.HI.U32 R18, R4, R19, RZ ;  /* 0x0000001304127227 */ /* 0x000fc800078e00ff */
[--C-:B------:R-:W-:Y:S01]  /*6ea0*/  @!P1 IMAD.IADD R2, R2, 0x1, -R3.reuse ;  /* 0x0000000102029824 */ /* 0x100fe200078e0a03 */
[----:B------:R-:W-:Y:S01]  /*6eb0*/  ISETP.GE.AND P1, PT, R5, RZ, PT ;  /* 0x000000ff0500720c */ /* 0x000fe20003f26270 */
[----:B------:R-:W-:Y:S02]  /*6ec0*/  @!P6 IMAD.IADD R17, R17, 0x1, -R3 ;  /* 0x000000011111e824 */ /* 0x000fe400078e0a03 */
[----:B------:R-:W-:Y:S01]  /*6ed0*/  IMAD.HI.U32 R20, R4, R10, RZ ;  /* 0x0000000a04147227 */ /* 0x000fe200078e00ff */
[----:B------:R-:W-:-:S03]  /*6ee0*/  ISETP.GT.U32.AND P6, PT, R3, R2, PT ;  /* 0x000000020300720c */ /* 0x000fc60003fc4070 */
[----:B------:R-:W-:Y:S02]  /*6ef0*/  IMAD.MOV.U32 R22, RZ, RZ, R8 ;  /* 0x000000ffff167224 */ /* 0x000fe400078e0008 */
[----:B------:R-:W-:Y:S02]  /*6f00*/  IMAD.MOV R18, RZ, RZ, -R18 ;  /* 0x000000ffff127224 */ /* 0x000fe400078e0a12 */
[----:B------:R-:W-:Y:S02]  /*6f10*/  IMAD.MOV R20, RZ, RZ, -R20 ;  /* 0x000000ffff147224 */ /* 0x000fe400078e0a14 */
[----:B------:R-:W-:Y:S02]  /*6f20*/  IMAD R11, R3, R21, R11 ;  /* 0x00000015030b7224 */ /* 0x000fe400078e020b */
[----:B0-----:R-:W-:Y:S02]  /*6f30*/  IMAD.MOV.U32 R7, RZ, RZ, R15 ;  /* 0x000000ffff077224 */ /* 0x001fe400078e000f */
[----:B------:R-:W-:-:S02]  /*6f40*/  @!P3 IMAD.MOV R22, RZ, RZ, -R22 ;  /* 0x000000ffff16b224 */ /* 0x000fc400078e0a16 */
[C---:B------:R-:W-:Y:S02]  /*6f50*/  IMAD R18, R3.reuse, R18, R19 ;  /* 0x0000001203127224 */ /* 0x040fe400078e0213 */
[C---:B------:R-:W-:Y:S01]  /*6f60*/  IMAD R20, R3.reuse, R20, R10 ;  /* 0x0000001403147224 */ /* 0x040fe200078e020a */
[----:B------:R-:W-:Y:S01]  /*6f70*/  STL [R1+0x424], R22 ;  /* 0x0004241601007387 */ /* 0x000fe20000100800 */
[----:B------:R-:W-:Y:S01]  /*6f80*/  @!P0 IMAD.MOV R7, RZ, RZ, -R7 ;  /* 0x000000ffff078224 */ /* 0x000fe200078e0a07 */
[C---:B------:R-:W-:Y:S01]  /*6f90*/  ISETP.GT.U32.AND P3, PT, R3.reuse, R18, PT ;  /* 0x000000120300720c */ /* 0x040fe20003f64070 */
[----:B------:R-:W-:Y:S01]  /*6fa0*/  @!P4 IMAD.MOV R16, RZ, RZ, -R16 ;  /* 0x000000ffff10c224 */ /* 0x000fe200078e0a10 */
[C---:B------:R-:W-:Y:S01]  /*6fb0*/  ISETP.GT.U32.AND P4, PT, R3.reuse, R11, PT ;  /* 0x0000000b0300720c */ /* 0x040fe20003f84070 */
[----:B------:R-:W-:Y:S01]  /*6fc0*/  @!P6 IMAD.IADD R2, R2, 0x1, -R3 ;  /* 0x000000010202e824 */ /* 0x000fe200078e0a03 */
[----:B------:R0:W-:Y:S01]  /*6fd0*/  STL [R1+0x428], R7 ;  /* 0x0004280701007387 */ /* 0x0001e20000100800 */
[C---:B------:R-:W-:Y:S01]  /*6fe0*/  ISETP.GT.U32.AND P6, PT, R3.reuse, R20, PT ;  /* 0x000000140300720c */ /* 0x040fe20003fc4070 */
[C---:B------:R-:W-:Y:S01]  /*6ff0*/  VIADD R5, R0.reuse, 0x180 ;  /* 0x0000018000057836 */ /* 0x040fe20000000000 */
[----:B------:R-:W-:Y:S01]  /*7000*/  ISETP.GT.U32.AND P0, PT, R3, R17, PT ;  /* 0x000000110300720c */ /* 0x000fe20003f04070 */
[----:B------:R-:W-:Y:S01]  /*7010*/  VIADD R10, R0, 0x17f ;  /* 0x0000017f000a7836 */ /* 0x000fe20000000000 */
[----:B------:R-:W-:Y:S02]  /*7020*/  STL [R1+0x42c], R16 ;  /* 0x00042c1001007387 */ /* 0x000fe40000100800 */
[----:B------:R-:W-:-:S02]  /*7030*/  IABS R8, R5 ;  /* 0x0000000500087213 */ /* 0x000fc40000000000 */
[----:B------:R-:W-:Y:S01]  /*7040*/  IABS R15, R10 ;  /* 0x0000000a000f7213 */ /* 0x000fe20000000000 */
[----:B0-----:R-:W-:Y:S02]  /*7050*/  IMAD.MOV.U32 R7, RZ, RZ, R14 ;  /* 0x000000ffff077224 */ /* 0x001fe400078e000e */
[----:B------:R-:W-:Y:S02]  /*7060*/  @!P4 IMAD.IADD R11, R11, 0x1, -R3 ;  /* 0x000000010b0bc824 */ /* 0x000fe400078e0a03 */
[----:B------:R-:W-:Y:S01]  /*7070*/  @!P5 IMAD.MOV R7, RZ, RZ, -R7 ;  /* 0x000000ffff07d224 */ /* 0x000fe200078e0a07 */
[----:B------:R-:W-:Y:S01]  /*7080*/  ISETP.GE.AND P5, PT, R12, RZ, PT ;  /* 0x000000ff0c00720c */ /* 0x000fe20003fa6270 */
[----:B------:R-:W-:-:S03]  /*7090*/  IMAD.HI.U32 R14, R4, R8, RZ ;  /* 0x00000008040e7227 */ /* 0x000fc600078e00ff */
[----:B------:R0:W-:Y:S01]  /*70a0*/  STL [R1+0x434], R7 ;  /* 0x0004340701007387 */ /* 0x0001e20000100800 */
[--C-:B------:R-:W-:Y:S01]  /*70b0*/  @!P3 IMAD.IADD R18, R18, 0x1, -R3.reuse ;  /* 0x000000011212b824 */ /* 0x100fe200078e0a03 */
[----:B------:R-:W-:Y:S01]  /*70c0*/  ISETP.GE.AND P3, PT, R9, RZ, PT ;  /* 0x000000ff0900720c */ /* 0x000fe20003f66270 */
[----:B------:R-:W-:Y:S01]  /*70d0*/  @!P6 IMAD.IADD R20, R20, 0x1, -R3 ;  /* 0x000000011414e824 */ /* 0x000fe200078e0a03 */
[C---:B------:R-:W-:Y:S01]  /*70e0*/  ISETP.GT.U32.AND P6, PT, R3.reuse, R11, PT ;  /* 0x0000000b0300720c */ /* 0x040fe20003fc4070 */
[----:B------:R-:W-:Y:S01]  /*70f0*/  IMAD.HI.U32 R9, R4, R15, RZ ;  /* 0x0000000f04097227 */ /* 0x000fe200078e00ff */
[----:B------:R-:W-:-:S03]  /*7100*/  ISETP.GT.U32.AND P4, PT, R3, R18, PT ;  /* 0x000000120300720c */ /* 0x000fc60003f84070 */
[----:B------:R-:W-:Y:S02]  /*7110*/  IMAD.MOV R14, RZ, RZ, -R14 ;  /* 0x000000ffff0e7224 */ /* 0x000fe400078e0a0e */
[----:B0-----:R-:W-:Y:S02]  /*7120*/  IMAD.MOV.U32 R7, RZ, RZ, R2 ;  /* 0x000000ffff077224 */ /* 0x001fe400078e0002 */
[----:B------:R-:W-:Y:S01]  /*7130*/  @!P0 IMAD.IADD R17, R17, 0x1, -R3 ;  /* 0x0000000111118824 */ /* 0x000fe200078e0a03 */
[----:B------:R-:W-:Y:S01]  /*7140*/  ISETP.GE.AND P0, PT, R13, RZ, PT ;  /* 0x000000ff0d00720c */ /* 0x000fe20003f06270 */
[----:B------:R-:W-:Y:S01]  /*7150*/  @!P2 IMAD.MOV R7, RZ, RZ, -R7 ;  /* 0x000000ffff07a224 */ /* 0x000fe200078e0a07 */
[C---:B------:R-:W-:Y:S01]  /*7160*/  ISETP.GT.U32.AND P2, PT, R3.reuse, R20, PT ;  /* 0x000000140300720c */ /* 0x040fe20003f44070 */
[----:B------:R-:W-:Y:S02]  /*7170*/  IMAD.MOV R9, RZ, RZ, -R9 ;  /* 0x000000ffff097224 */ /* 0x000fe400078e0a09 */
[----:B------:R-:W-:Y:S01]  /*7180*/  IMAD R8, R3, R14, R8 ;  /* 0x0000000e03087224 */ /* 0x000fe200078e0208 */
[----:B------:R0:W-:Y:S01]  /*7190*/  STL [R1+0x438], R7 ;  /* 0x0004380701007387 */ /* 0x0001e20000100800 */
[----:B------:R-:W-:-:S02]  /*71a0*/  VIADD R2, R0, 0x17e ;  /* 0x0000017e00027836 */ /* 0x000fc40000000000 */
[----:B------:R-:W-:Y:S02]  /*71b0*/  IMAD R15, R3, R9, R15 ;  /* 0x00000009030f7224 */ /* 0x000fe400078e020f */
[--C-:B------:R-:W-:Y:S01]  /*71c0*/  @!P6 IMAD.IADD R11, R11, 0x1, -R3.reuse ;  /* 0x000000010b0be824 */ /* 0x100fe200078e0a03 */
[----:B------:R-:W-:Y:S01]  /*71d0*/  IABS R12, R2 ;  /* 0x00000002000c7213 */ /* 0x000fe20000000000 */
[----:B------:R-:W-:Y:S01]  /*71e0*/  VIADD R9, R0, 0x17d ;  /* 0x0000017d00097836 */ /* 0x000fe20000000000 */
[----:B------:R-:W-:Y:S01]  /*71f0*/  ISETP.GT.U32.AND P6, PT, R3, R15, PT ;  /* 0x0000000f0300720c */ /* 0x000fe20003fc4070 */
[----:B------:R-:W-:Y:S01]  /*7200*/  @!P4 IMAD.IADD R18, R18, 0x1, -R3 ;  /* 0x000000011212c824 */ /* 0x000fe200078e0a03 */
[----:B------:R-:W-:Y:S01]  /*7210*/  ISETP.GE.AND P4, PT, R5, RZ, PT ;  /* 0x000000ff0500720c */ /* 0x000fe20003f86270 */
[----:B0-----:R-:W-:Y:S01]  /*7220*/  IMAD.MOV.U32 R7, RZ, RZ, R17 ;  /* 0x000000ffff077224 */ /* 0x001fe200078e0011 */
[----:B------:R-:W-:Y:S01]  /*7230*/  IABS R13, R9 ;  /* 0x00000009000d7213 */ /* 0x000fe20000000000 */
[----:B------:R-:W-:-:S02]  /*7240*/  IMAD.MOV.U32 R5, RZ, RZ, R12 ;  /* 0x000000ffff057224 */ /* 0x000fc400078e000c */
[----:B------:R-:W-:Y:S01]  /*7250*/  @!P1 IMAD.MOV R7, RZ, RZ, -R7 ;  /* 0x000000ffff079224 */ /* 0x000fe200078e0a07 */
[----:B------:R-:W-:Y:S01]  /*7260*/  ISETP.GT.U32.AND P1, PT, R3, R8, PT ;  /* 0x000000080300720c */ /* 0x000fe20003f24070 */
[----:B------:R-:W-:-:S03]  /*7270*/  IMAD.HI.U32 R14, R4, R5, RZ ;  /* 0x00000005040e7227 */ /* 0x000fc600078e00ff */
[----:B------:R0:W-:Y:S01]  /*7280*/  STL [R1+0x43c], R7 ;  /* 0x00043c0701007387 */ /* 0x0001e20000100800 */
[----:B------:R-:W-:Y:S02]  /*7290*/  IMAD.MOV.U32 R12, RZ, RZ, R13 ;  /* 0x000000ffff0c7224 */ /* 0x000fe400078e000d */
[--C-:B------:R-:W-:Y:S01]  /*72a0*/  @!P2 IMAD.IADD R20, R20, 0x1, -R3.reuse ;  /* 0x000000011414a824 */ /* 0x100fe200078e0a03 */
[----:B------:R-:W-:Y:S01]  /*72b0*/  ISETP.GE.AND P2, PT, R10, RZ, PT ;  /* 0x000000ff0a00720c */ /* 0x000fe20003f46270 */
[----:B------:R-:W-:Y:S02]  /*72c0*/  IMAD.MOV R14, RZ, RZ, -R14 ;  /* 0x000000ffff0e7224 */ /* 0x000fe400078e0a0e */
[--C-:B------:R-:W-:Y:S02]  /*72d0*/  @!P6 IMAD.IADD R15, R15, 0x1, -R3.reuse ;  /* 0x000000010f0fe824 */ /* 0x100fe400078e0a03 */
[----:B------:R-:W-:Y:S01]  /*72e0*/  @!P1 IMAD.IADD R8, R8, 0x1, -R3 ;  /* 0x0000000108089824 */ /* 0x000fe200078e0a03 */
[----:B------:R-:W-:Y:S01]  /*72f0*/  ISETP.GE.AND P1, PT, R2, RZ, PT ;  /* 0x000000ff0200720c */ /* 0x000fe20003f26270 */
[----:B0-----:R-:W-:Y:S01]  /*7300*/  IMAD.MOV.U32 R7, RZ, RZ, R18 ;  /* 0x000000ffff077224 */ /* 0x001fe200078e0012 */
[----:B------:R-:W-:Y:S01]  /*7310*/  ISETP.GT.U32.AND P6, PT, R3, R15, PT ;  /* 0x0000000f0300720c */ /* 0x000fe20003fc4070 */
[----:B------:R-:W-:-:S02]  /*7320*/  VIADD R10, R0, 0x17c ;  /* 0x0000017c000a7836 */ /* 0x000fc40000000000 */
[----:B------:R-:W-:Y:S01]  /*7330*/  @!P5 IMAD.MOV R7, RZ, RZ, -R7 ;  /* 0x000000ffff07d224 */ /* 0x000fe200078e0a07 */
[C---:B------:R-:W-:Y:S01]  /*7340*/  ISETP.GT.U32.AND P5, PT, R3.reuse, R8, PT ;  /* 0x000000080300720c */ /* 0x040fe20003fa4070 */
[----:B------:R-:W-:Y:S01]  /*7350*/  IMAD.HI.U32 R13, R4, R12, RZ ;  /* 0x0000000c040d7227 */ /* 0x000fe200078e00ff */
[----:B------:R-:W-:Y:S02]  /*7360*/  IABS R2, R10 ;  /* 0x0000000a00027213 */ /* 0x000fe40000000000 */
[----:B------:R0:W-:Y:S01]  /*7370*/  STL [R1+0x440], R7 ;  /* 0x0004400701007387 */ /* 0x0001e20000100800 */
[C---:B------:R-:W-:Y:S02]  /*7380*/  IMAD R5, R3.reuse, R14, R5 ;  /* 0x0000000e03057224 */ /* 0x040fe400078e0205 */
[----:B------:R-:W-:Y:S02]  /*7390*/  IMAD.MOV R13, RZ, RZ, -R13 ;  /* 0x000000ffff0d7224 */ /* 0x000fe400078e0a0d */
[----:B------:R-:W-:Y:S01]  /*73a0*/  @!P0 IMAD.MOV R11, RZ, RZ, -R11 ;  /* 0x000000ffff0b8224 */ /* 0x000fe200078e0a0b */
[C---:B------:R-:W-:Y:S01]  /*73b0*/  ISETP.GT.U32.AND P0, PT, R3.reuse, R5, PT ;  /* 0x000000050300720c */ /* 0x040fe20003f04070 */
[----:B------:R-:W-:-:S02]  /*73c0*/  IMAD R12, R3, R13, R12 ;  /* 0x0000000d030c7224 */ /* 0x000fc400078e020c */
[----:B------:R-:W-:Y:S01]  /*73d0*/  IMAD.HI.U32 R13, R4, R2, RZ ;  /* 0x00000002040d7227 */ /* 0x000fe200078e00ff */
[----:B------:R1:W-:Y:S03]  /*73e0*/  STL [R1+0x470], R11 ;  /* 0x0004700b01007387 */ /* 0x0003e60000100800 */
        /* <DEDUP_REMOVED lines=13> */
[C---:B------:R-:W-:Y:S01]  /*74c0*/  VIADD R9, R0.reuse, 0x17b ;  /* 0x0000017b00097836 */ /* 0x040fe20000000000 */
[C---:B------:R-:W-:Y:S01]  /*74d0*/  ISETP.GT.U32.AND P0, PT, R3.reuse, R5, PT ;  /* 0x000000050300720c */ /* 0x040fe20003f04070 */
[----:B-1----:R-:W-:Y:S01]  /*74e0*/  VIADD R11, R0, 0x17a ;  /* 0x0000017a000b7836 */ /* 0x002fe20000000000 */
[----:B------:R0:W-:Y:S01]  /*74f0*/  STL [R1+0x4f8], R7 ;  /* 0x0004f80701007387 */ /* 0x0001e20000100800 */
[--C-:B------:R-:W-:Y:S01]  /*7500*/  @!P5 IMAD.IADD R12, R12, 0x1, -R3.reuse ;  /* 0x000000010c0cd824 */ /* 0x100fe200078e0a03 */
[----:B------:R-:W-:Y:S01]  /*7510*/  IABS R21, R9 ;  /* 0x0000000900157213 */ /* 0x000fe20000000000 */
[C---:B------:R-:W-:Y:S01]  /*7520*/  VIADD R13, R0.reuse, 0x179 ;  /* 0x00000179000d7836 */ /* 0x040fe20000000000 */
[----:B------:R1:W-:Y:S01]  /*7530*/  STL [R1+0x4f4], R14 ;  /* 0x0004f40e01007387 */ /* 0x0003e20000100800 */
[----:B------:R-:W-:Y:S01]  /*7540*/  IABS R22, R11 ;  /* 0x0000000b00167213 */ /* 0x000fe20000000000 */
[----:B------:R-:W-:Y:S01]  /*7550*/  VIADD R18, R0, 0x176 ;  /* 0x0000017600127836 */ /* 0x000fe20000000000 */
[----:B------:R-:W-:Y:S01]  /*7560*/  ISETP.GT.U32.AND P5, PT, R3, R12, PT ;  /* 0x0000000c0300720c */ /* 0x000fe20003fa4070 */
[----:B------:R-:W-:Y:S01]  /*7570*/  @!P4 IMAD.IADD R10, R10, 0x1, -R3 ;  /* 0x000000010a0ac824 */ /* 0x000fe200078e0a03 */
[----:B------:R-:W-:Y:S01]  /*7580*/  IABS R2, R13 ;  /* 0x0000000d00027213 */ /* 0x000fe20000000000 */
[----:B0-----:R-:W-:-:S02]  /*7590*/  IMAD.MOV.U32 R7, RZ, RZ, R15 ;  /* 0x000000ffff077224 */ /* 0x001fc400078e000f */
[----:B------:R-:W-:Y:S01]  /*75a0*/  @!P0 IMAD.IADD R5, R5, 0x1, -R3 ;  /* 0x0000000105058824 */ /* 0x000fe200078e0a03 */
[----:B------:R-:W-:Y:S01]  /*75b0*/  ISETP.GE.AND P0, PT, R11, RZ, PT ;  /* 0x000000ff0b00720c */ /* 0x000fe20003f06270 */
[----:B-1----:R-:W-:Y:S01]  /*75c0*/  IMAD.HI.U32 R14, R4, R21, RZ ;  /* 0x00000015040e7227 */ /* 0x002fe200078e00ff */
[----:B------:R-:W-:-:S03]  /*75d0*/  ISETP.GT.U32.AND P4, PT, R3, R10, PT ;  /* 0x0000000a0300720c */ /* 0x000fc60003f84070 */
[----:B------:R-:W-:Y:S01]  /*75e0*/  @!P2 IMAD.MOV R7, RZ, RZ, -R7 ;  /* 0x000000ffff07a224 */ /* 0x000fe200078e0a07 */
[----:B------:R-:W-:Y:S01]  /*75f0*/  ISETP.GE.AND P2, PT, R9, RZ, PT ;  /* 0x000000ff0900720c */ /* 0x000fe20003f46270 */
[----:B------:R-:W-:Y:S02]  /*7600*/  IMAD.MOV R11, RZ, RZ, -R14 ;  /* 0x000000ffff0b7224 */ /* 0x000fe400078e0a0e */
[----:B------:R-:W-:Y:S01]  /*7610*/  IMAD.HI.U32 R9, R4, R22, RZ ;  /* 0x0000001604097227 */ /* 0x000fe200078e00ff */
[----:B------:R0:W-:Y:S03]  /*7620*/  STL [R1+0x4f0], R7 ;  /* 0x0004f00701007387 */ /* 0x0001e60000100800 */
[----:B------:R-:W-:Y:S02]  /*7630*/  IMAD R21, R3, R11, R21 ;  /* 0x0000000b03157224 */ /* 0x000fe400078e0215 */
[----:B------:R-:W-:-:S02]  /*7640*/  IMAD.MOV.U32 R15, RZ, RZ, R5 ;  /* 0x000000ffff0f7224 */ /* 0x000fc400078e0005 */
[----:B------:R-:W-:Y:S02]  /*7650*/  IMAD.MOV R9, RZ, RZ, -R9 ;  /* 0x000000ffff097224 */ /* 0x000fe400078e0a09 */
[----:B------:R-:W-:Y:S01]  /*7660*/  @!P1 IMAD.MOV R15, RZ, RZ, -R15 ;  /* 0x000000ffff0f9224 */ /* 0x000fe200078e0a0f */
[C---:B------:R-:W-:Y:S01]  /*7670*/  ISETP.GT.U32.AND P1, PT, R3.reuse, R21, PT ;  /* 0x000000150300720c */ /* 0x040fe20003f24070 */
[C---:B------:R-:W-:Y:S02]  /*7680*/  IMAD R22, R3.reuse, R9, R22 ;  /* 0x0000000903167224 */ /* 0x040fe400078e0216 */
[--C-:B------:R-:W-:Y:S01]  /*7690*/  @!P5 IMAD.IADD R12, R12, 0x1, -R3.reuse ;  /* 0x000000010c0cd824 */ /* 0x100fe200078e0a03 */
[----:B------:R1:W-:Y:S01]  /*76a0*/  STL [R1+0x4ec], R15 ;  /* 0x0004ec0f01007387 */ /* 0x0003e20000100800 */
[----:B------:R-:W-:Y:S01]  /*76b0*/  @!P4 IMAD.IADD R10, R10, 0x1, -R3 ;  /* 0x000000010a0ac824 */ /* 0x000fe200078e0a03 */
[----:B------:R-:W-:Y:S01]  /*76c0*/  ISETP.GT.U32.AND P4, PT, R3, R22, PT ;  /* 0x000000160300720c */ /* 0x000fe20003f84070 */
[----:B0-----:R-:W-:Y:S01]  /*76d0*/  IMAD.MOV.U32 R7, RZ, RZ, R12 ;  /* 0x000000ffff077224 */ /* 0x001fe200078e000c */
[----:B------:R-:W-:Y:S01]  /*76e0*/  ISETP.GE.AND P5, PT, R13, RZ, PT ;  /* 0x000000ff0d00720c */ /* 0x000fe20003fa6270 */
[----:B------:R-:W-:Y:S01]  /*76f0*/  IMAD.HI.U32 R8, R4, R2, RZ ;  /* 0x0000000204087227 */ /* 0x000fe200078e00ff */
[----:B------:R-:W-:-:S03]  /*7700*/  IABS R13, R18 ;  /* 0x00000012000d7213 */ /* 0x000fc60000000000 */
[----:B------:R-:W-:Y:S02]  /*7710*/  @!P3 IMAD.MOV R7, RZ, RZ, -R7 ;  /* 0x000000ffff07b224 */ /* 0x000fe400078e0a07 */
[--C-:B------:R-:W-:Y:S02]  /*7720*/  @!P1 IMAD.IADD R21, R21, 0x1, -R3.reuse ;  /* 0x0000000115159824 */ /* 0x100fe400078e0a03 */
[C---:B------:R-:W-:Y:S01]  /*7730*/  VIADD R5, R0.reuse, 0x178 ;  /* 0x0000017800057836 */ /* 0x040fe20000000000 */
[----:B------:R0:W-:Y:S01]  /*7740*/  STL [R1+0x4e8], R7 ;  /* 0x0004e80701007387 */ /* 0x0001e20000100800 */
[----:B------:R-:W-:Y:S01]  /*7750*/  IMAD.MOV R8, RZ, RZ, -R8 ;  /* 0x000000ffff087224 */ /* 0x000fe200078e0a08 */
[----:B------:R-:W-:Y:S01]  /*7760*/  ISETP.GT.U32.AND P1, PT, R3, R21, PT ;  /* 0x000000150300720c */ /* 0x000fe20003f24070 */
[----:B------:R-:W-:Y:S01]  /*7770*/  VIADD R9, R0, 0x177 ;  /* 0x0000017700097836 */ /* 0x000fe20000000000 */
[----:B------:R-:W-:Y:S01]  /*7780*/  ISETP.GE.AND P3, PT, R5, RZ, PT ;  /* 0x000000ff0500720c */ /* 0x000fe20003f66270 */
[----:B------:R-:W-:Y:S01]  /*7790*/  IMAD R2, R3, R8, R2 ;  /* 0x0000000803027224 */ /* 0x000fe200078e0202 */
[----:B------:R-:W-:Y:S01]  /*77a0*/  IABS R12, R5 ;  /* 0x00000005000c7213 */ /* 0x000fe20000000000 */
[----:B------:R-:W-:Y:S01]  /*77b0*/  @!P4 IMAD.IADD R22, R22, 0x1, -R3 ;  /* 0x000000011616c824 */ /* 0x000fe200078e0a03 */
[----:B------:R-:W-:Y:S01]  /*77c0*/  IABS R5, R9 ;  /* 0x0000000900057213 */ /* 0x000fe20000000000 */
[----:B-1----:R-:W-:-:S03]  /*77d0*/  IMAD.HI.U32 R15, R4, R13, RZ ;  /* 0x0000000d040f7227 */ /* 0x002fc600078e00ff */
[----:B------:R-:W-:Y:S01]  /*77e0*/  ISETP.GT.U32.AND P4, PT, R3, R22, PT ;  /* 0x000000160300720c */ /* 0x000fe20003f84070 */
[----:B0-----:R-:W-:Y:S02]  /*77f0*/  IMAD.MOV.U32 R7, RZ, RZ, R10 ;  /* 0x000000ffff077224 */ /* 0x001fe400078e000a */
[----:B------:R-:W-:-:S04]  /*7800*/  IMAD.HI.U32 R14, R4, R12, RZ ;  /* 0x0000000c040e7227 */ /* 0x000fc800078e00ff */
[----:B------:R-:W-:Y:S01]  /*7810*/  @!P6 IMAD.MOV R7, RZ, RZ, -R7 ;  /* 0x000000ffff07e224 */ /* 0x000fe200078e0a07 */
[----:B------:R-:W-:Y:S01]  /*7820*/  ISETP.GT.U32.AND P6, PT, R3, R2, PT ;  /* 0x000000020300720c */ /* 0x000fe20003fc4070 */
[----:B------:R-:W-:-:S03]  /*7830*/  IMAD.HI.U32 R11, R4, R5, RZ ;  /* 0x00000005040b7227 */ /* 0x000fc600078e00ff */
[----:B------:R0:W-:Y:S01]  /*7840*/  STL [R1+0x4e4], R7 ;  /* 0x0004e40701007387 */ /* 0x0001e20000100800 */
[----:B------:R-:W-:Y:S02]  /*7850*/  IMAD.MOV R14, RZ, RZ, -R14 ;  /* 0x000000ffff0e7224 */ /* 0x000fe400078e0a0e */
[----:B------:R-:W-:Y:S02]  /*7860*/  IMAD.MOV R11, RZ, RZ, -R11 ;  /* 0x000000ffff0b7224 */ /* 0x000fe400078e0a0b */
[----:B------:R-:W-:Y:S01]  /*7870*/  @!P1 IMAD.IADD R21, R21, 0x1, -R3 ;  /* 0x0000000115159824 */ /* 0x000fe200078e0a03 */
[----:B------:R-:W-:Y:S01]  /*7880*/  ISETP.GE.AND P1, PT, R9, RZ, PT ;  /* 0x000000ff0900720c */ /* 0x000fe20003f26270 */
[C---:B------:R-:W-:Y:S02]  /*7890*/  IMAD R9, R3.reuse, R14, R12 ;  /* 0x0000000e03097224 */ /* 0x040fe400078e020c */
[C---:B------:R-:W-:Y:S02]  /*78a0*/  IMAD R5, R3.reuse, R11, R5 ;  /* 0x0000000b03057224 */ /* 0x040fe400078e0205 */
[--C-:B------:R-:W-:Y:S01]  /*78b0*/  @!P4 IMAD.IADD R22, R22, 0x1, -R3.reuse ;  /* 0x000000011616c824 */ /* 0x100fe200078e0a03 */
[C---:B------:R-:W-:Y:S01]  /*78c0*/  ISETP.GT.U32.AND P4, PT, R3.reuse, R9, PT ;  /* 0x000000090300720c */ /* 0x040fe20003f84070 */
[----:B------:R-:W-:Y:S01]  /*78d0*/  @!P6 IMAD.IADD R2, R2, 0x1, -R3 ;  /* 0x000000010202e824 */ /* 0x000fe200078e0a03 */
[----:B------:R-:W-:Y:S01]  /*78e0*/  ISETP.GT.U32.AND P6, PT, R3, R5, PT ;  /* 0x000000050300720c */ /* 0x000fe20003fc4070 */
[----:B------:R-:W-:-:S02]  /*78f0*/  VIADD R16, R0, 0x175 ;  /* 0x0000017500107836 */ /* 0x000fc40000000000 */
[----:B------:R-:W-:Y:S02]  /*7900*/  IMAD.MOV R10, RZ, RZ, -R15 ;  /* 0x000000ffff0a7224 */ /* 0x000fe400078e0a0f */
[C---:B------:R-:W-:Y:S01]  /*7910*/  VIADD R15, R0.reuse, 0x173 ;  /* 0x00000173000f7836 */ /* 0x040fe20000000000 */
[----:B------:R-:W-:Y:S01]  /*7920*/  IABS R17, R16 ;  /* 0x0000001000117213 */ /* 0x000fe20000000000 */
[----:B------:R-:W-:Y:S02]  /*7930*/  VIADD R12, R0, 0x174 ;  /* 0x00000174000c7836 */ /* 0x000fe40000000000 */
[----:B0-----:R-:W-:Y:S01]  /*7940*/  IMAD.MOV.U32 R7, RZ, RZ, R21 ;  /* 0x000000ffff077224 */ /* 0x001fe200078e0015 */
[----:B------:R-:W-:Y:S01]  /*7950*/  IABS R19, R15 ;  /* 0x0000000f00137213 */ /* 0x000fe20000000000 */
[--C-:B------:R-:W-:Y:S01]  /*7960*/  @!P4 IMAD.IADD R9, R9, 0x1, -R3.reuse ;  /* 0x000000010909c824 */ /* 0x100fe200078e0a03 */
[----:B------:R-:W-:Y:S01]  /*7970*/  ISETP.GT.U32.AND P4, PT, R3, R2, PT ;  /* 0x000000020300720c */ /* 0x000fe20003f84070 */
[----:B------:R-:W-:Y:S01]  /*7980*/  @!P6 IMAD.IADD R5, R5, 0x1, -R3 ;  /* 0x000000010505e824 */ /* 0x000fe200078e0a03 */
[----:B------:R-:W-:Y:S01]  /*7990*/  IABS R14, R12 ;  /* 0x0000000c000e7213 */ /* 0x000fe20000000000 */
[----:B------:R-:W-:-:S03]  /*79a0*/  IMAD.HI.U32 R8, R4, R17, RZ ;  /* 0x0000001104087227 */ /* 0x000fc600078e00ff */
[----:B------:R-:W-:Y:S01]  /*79b0*/  ISETP.GT.U32.AND P6, PT, R3, R5, PT ;  /* 0x000000050300720c */ /* 0x000fe20003fc4070 */
[----:B------:R-:W-:Y:S02]  /*79c0*/  IMAD.MOV R8, RZ, RZ, -R8 ;  /* 0x000000ffff087224 */ /* 0x000fe400078e0a08 */
[----:B------:R-:W-:-:S04]  /*79d0*/  IMAD.HI.U32 R21, R4, R19, RZ ;  /* 0x0000001304157227 */ /* 0x000fc800078e00ff */
[----:B------:R-:W-:Y:S01]  /*79e0*/  @!P2 IMAD.MOV R7, RZ, RZ, -R7 ;  /* 0x000000ffff07a224 */ /* 0x000fe200078e0a07 */
[----:B------:R-:W-:Y:S01]  /*79f0*/  ISETP.GT.U32.AND P2, PT, R3, R9, PT ;  /* 0x000000090300720c */ /* 0x000fe20003f44070 */
[----:B------:R-:W-:-:S03]  /*7a00*/  IMAD.HI.U32 R23, R4, R14, RZ ;  /* 0x0000000e04177227 */ /* 0x000fc600078e00ff */
[----:B------:R0:W-:Y:S01]  /*7a10*/  STL [R1+0x4e0], R7 ;  /* 0x0004e00701007387 */ /* 0x0001e20000100800 */
[C---:B------:R-:W-:Y:S02]  /*7a20*/  IMAD R17, R3.reuse, R8, R17 ;  /* 0x0000000803117224 */ /* 0x040fe400078e0211 */
[----:B------:R-:W-:Y:S02]  /*7a30*/  IMAD.MOV R21, RZ, RZ, -R21 ;  /* 0x000000ffff157224 */ /* 0x000fe400078e0a15 */
[C---:B------:R-:W-:Y:S02]  /*7a40*/  IMAD R13, R3.reuse, R10, R13 ;  /* 0x0000000a030d7224 */ /* 0x040fe400078e020d */
[----:B------:R-:W-:Y:S02]  /*7a50*/  IMAD.MOV R23, RZ, RZ, -R23 ;  /* 0x000000ffff177224 */ /* 0x000fe400078e0a17 */
[----:B------:R-:W-:Y:S01]  /*7a60*/  @!P4 IMAD.IADD R2, R2, 0x1, -R3 ;  /* 0x000000010202c824 */ /* 0x000fe200078e0a03 */
[----:B------:R-:W-:Y:S01]  /*7a70*/  ISETP.GT.U32.AND P4, PT, R3, R17, PT ;  /* 0x000000110300720c */ /* 0x000fe20003f84070 */
[----:B0-----:R-:W-:-:S02]  /*7a80*/  IMAD.MOV.U32 R7, RZ, RZ, R22 ;  /* 0x000000ffff077224 */ /* 0x001fc400078e0016 */
[C---:B------:R-:W-:Y:S02]  /*7a90*/  IMAD R19, R3.reuse, R21, R19 ;  /* 0x0000001503137224 */ /* 0x040fe400078e0213 */
[----:B------:R-:W-:Y:S01]  /*7aa0*/  @!P0 IMAD.MOV R7, RZ, RZ, -R7 ;  /* 0x000000ffff078224 */ /* 0x000fe200078e0a07 */
[C---:B------:R-:W-:Y:S01]  /*7ab0*/  ISETP.GT.U32.AND P0, PT, R3.reuse, R13, PT ;  /* 0x0000000d0300720c */ /* 0x040fe20003f04070 */
[----:B------:R-:W-:Y:S02]  /*7ac0*/  IMAD R14, R3, R23, R14 ;  /* 0x00000017030e7224 */ /* 0x000fe400078e020e */
[--C-:B------:R-:W-:Y:S01]  /*7ad0*/  @!P6 IMAD.IADD R5, R5, 0x1, -R3.reuse ;  /* 0x000000010505e824 */ /* 0x100fe200078e0a03 */
[----:B------:R-:W-:Y:S01]  /*7ae0*/  ISETP.GT.U32.AND P6, PT, R3, R19, PT ;  /* 0x000000130300720c */ /* 0x000fe20003fc4070 */
[----:B------:R-:W-:Y:S01]  /*7af0*/  @!P2 IMAD.IADD R9, R9, 0x1, -R3 ;  /* 0x000000010909a824 */ /* 0x000fe200078e0a03 */
[----:B------:R-:W-:Y:S01]  /*7b00*/  ISETP.GT.U32.AND P2, PT, R3, R14, PT ;  /* 0x0000000e0300720c */ /* 0x000fe20003f44070 */
[C---:B------:R-:W-:Y:S01]  /*7b10*/  VIADD R11, R0.reuse, 0x172 ;  /* 0x00000172000b7836 */ /* 0x040fe20000000000 */
[----:B------:R0:W-:Y:S01]  /*7b20*/  STL [R1+0x514], R7 ;  /* 0x0005140701007387 */ /* 0x0001e20000100800 */
[----:B------:R-:W-:-:S02]  /*7b30*/  VIADD R10, R0, 0x171 ;  /* 0x00000171000a7836 */ /* 0x000fc40000000000 */
[--C-:B------:R-:W-:Y:S01]  /*7b40*/  @!P4 IMAD.IADD R17, R17, 0x1, -R3.reuse ;  /* 0x000000011111c824 */ /* 0x100fe200078e0a03 */
[----:B------:R-:W-:Y:S01]  /*7b50*/  IABS R20, R11 ;  /* 0x0000000b00147213 */ /* 0x000fe20000000000 */
[----:B------:R-:W-:Y:S01]  /*7b60*/  IMAD.MOV.U32 R24, RZ, RZ, R2 ;  /* 0x000000ffff187224 */ /* 0x000fe200078e0002 */
[----:B------:R-:W-:Y:S01]  /*7b70*/  IABS R8, R10 ;  /* 0x0000000a00087213 */ /* 0x000fe20000000000 */
[----:B------:R-:W-:Y:S01]  /*7b80*/  @!P0 IMAD.IADD R13, R13, 0x1, -R3 ;  /* 0x000000010d0d8824 */ /* 0x000fe200078e0a03 */
[----:B------:R-:W-:Y:S01]  /*7b90*/  ISETP.GE.AND P4, PT, R16, RZ, PT ;  /* 0x000000ff1000720c */ /* 0x000fe20003f86270 */
[----:B------:R-:W-:Y:S01]  /*7ba0*/  IMAD.HI.U32 R22, R4, R20, RZ ;  /* 0x0000001404167227 */ /* 0x000fe200078e00ff */
[----:B------:R-:W-:-:S03]  /*7bb0*/  ISETP.GE.AND P0, PT, R18, RZ, PT ;  /* 0x000000ff1200720c */ /* 0x000fc60003f06270 */
[----:B0-----:R-:W-:Y:S02]  /*7bc0*/  IMAD.MOV.U32 R7, RZ, RZ, R9 ;  /* 0x000000ffff077224 */ /* 0x001fe400078e0009 */
[----:B------:R-:W-:Y:S01]  /*7bd0*/  @!P6 IMAD.IADD R19, R19, 0x1, -R3 ;  /* 0x000000011313e824 */ /* 0x000fe200078e0a03 */
[----:B------:R-:W-:Y:S01]  /*7be0*/  ISETP.GT.U32.AND P6, PT, R3, R17, PT ;  /* 0x000000110300720c */ /* 0x000fe20003fc4070 */
[----:B------:R-:W-:Y:S02]  /*7bf0*/  @!P5 IMAD.MOV R24, RZ, RZ, -R24 ;  /* 0x000000ffff18d224 */ /* 0x000fe400078e0a18 */
[----:B------:R-:W-:-:S03]  /*7c00*/  IMAD.HI.U32 R23, R4, R8, RZ ;  /* 0x0000000804177227 */ /* 0x000fc600078e00ff */
[----:B------:R-:W-:Y:S01]  /*7c10*/  STL [R1+0x54c], R24 ;  /* 0x00054c1801007387 */ /* 0x000fe20000100800 */
[----:B------:R-:W-:Y:S01]  /*7c20*/  @!P3 IMAD.MOV R7, RZ, RZ, -R7 ;  /* 0x000000ffff07b224 */ /* 0x000fe200078e0a07 */
[C---:B------:R-:W-:Y:S01]  /*7c30*/  ISETP.GT.U32.AND P3, PT, R3.reuse, R19, PT ;  /* 0x000000130300720c */ /* 0x040fe20003f64070 */
[----:B------:R-:W-:Y:S01]  /*7c40*/  @!P2 IMAD.IADD R14, R14, 0x1, -R3 ;  /* 0x000000010e0ea824 */ /* 0x000fe200078e0a03 */
[C---:B------:R-:W-:Y:S01]  /*7c50*/  ISETP.GT.U32.AND P2, PT, R3.reuse, R13, PT ;  /* 0x0000000d0300720c */ /* 0x040fe20003f44070 */
[----:B------:R-:W-:Y:S01]  /*7c60*/  IMAD.MOV R22, RZ, RZ, -R22 ;  /* 0x000000ffff167224 */ /* 0x000fe200078e0a16 */
[----:B------:R0:W-:Y:S01]  /*7c70*/  STL [R1+0x548], R7 ;  /* 0x0005480701007387 */ /* 0x0001e20000100800 */
[----:B------:R-:W-:Y:S01]  /*7c80*/  IMAD.MOV R23, RZ, RZ, -R23 ;  /* 0x000000ffff177224 */ /* 0x000fe200078e0a17 */
[C---:B------:R-:W-:Y:S01]  /*7c90*/  ISETP.GT.U32.AND P5, PT, R3.reuse, R14, PT ;  /* 0x0000000e0300720c */ /* 0x040fe20003fa4070 */
[C---:B------:R-:W-:Y:S02]  /*7ca0*/  IMAD R20, R3.reuse, R22, R20 ;  /* 0x0000001603147224 */ /* 0x040fe400078e0214 */
[----:B------:R-:W-:-:S02]  /*7cb0*/  IMAD R8, R3, R23, R8 ;  /* 0x0000001703087224 */ /* 0x000fc400078e0208 */
[C---:B------:R-:W-:Y:S02]  /*7cc0*/  VIADD R16, R0.reuse, 0x170 ;  /* 0x0000017000107836 */ /* 0x040fe40000000000 */
[----:B------:R-:W-:Y:S02]  /*7cd0*/  VIADD R18, R0, 0x16f ;  /* 0x0000016f00127836 */ /* 0x000fe40000000000 */
[----:B0-----:R-:W-:Y:S01]  /*7ce0*/  IMAD.MOV.U32 R7, RZ, RZ, R5 ;  /* 0x000000ffff077224 */ /* 0x001fe200078e0005 */
[----:B------:R-:W-:Y:S01]  /*7cf0*/  IABS R2, R16 ;  /* 0x0000001000027213 */ /* 0x000fe20000000000 */
[----:B------:R-:W-:Y:S01]  /*7d00*/  @!P6 IMAD.IADD R17, R17, 0x1, -R3 ;  /* 0x000000011111e824 */ /* 0x000fe200078e0a03 */
[C---:B------:R-:W-:Y:S01]  /*7d10*/  ISETP.GT.U32.AND P6, PT, R3.reuse, R8, PT ;  /* 0x000000080300720c */ /* 0x040fe20003fc4070 */
[----:B------:R-:W-:Y:S01]  /*7d20*/  @!P1 IMAD.MOV R7, RZ, RZ, -R7 ;  /* 0x000000ffff079224 */ /* 0x000fe200078e0a07 */
[----:B------:R-:W-:Y:S01]  /*7d30*/  ISETP.GT.U32.AND P1, PT, R3, R20, PT ;  /* 0x000000140300720c */ /* 0x000fe20003f24070 */
[----:B------:R-:W-:Y:S01]  /*7d40*/  @!P2 IMAD.IADD R13, R13, 0x1, -R3 ;  /* 0x000000010d0da824 */ /* 0x000fe200078e0a03 */
[----:B------:R-:W-:Y:S01]  /*7d50*/  IABS R5, R18 ;  /* 0x0000001200057213 */ /* 0x000fe20000000000 */
[----:B------:R-:W-:Y:S01]  /*7d60*/  IMAD.HI.U32 R9, R4, R2, RZ ;  /* 0x0000000204097227 */ /* 0x000fe200078e00ff */
[----:B------:R-:W-:Y:S01]  /*7d70*/  ISETP.GE.AND P2, PT, R12, RZ, PT ;  /* 0x000000ff0c00720c */ /* 0x000fe20003f46270 */
[----:B------:R0:W-:Y:S02]  /*7d80*/  STL [R1+0x570], R7 ;  /* 0x0005700701007387 */ /* 0x0001e40000100800 */
[----:B------:R-:W-:-:S02]  /*7d90*/  IMAD.MOV.U32 R21, RZ, RZ, R13 ;  /* 0x000000ffff157224 */ /* 0x000fc400078e000d */
[--C-:B------:R-:W-:Y:S01]  /*7da0*/  @!P5 IMAD.IADD R14, R14, 0x1, -R3.reuse ;  /* 0x000000010e0ed824 */ /* 0x100fe200078e0a03 */
[----:B------:R-:W-:Y:S01]  /*7db0*/  ISETP.GE.AND P5, PT, R15, RZ, PT ;  /* 0x000000ff0f00720c */ /* 0x000fe20003fa6270 */
[----:B------:R-:W-:Y:S01]  /*7dc0*/  @!P3 IMAD.IADD R19, R19, 0x1, -R3 ;  /* 0x000000011313b824 */ /* 0x000fe200078e0a03 */
[----:B------:R-:W-:Y:S01]  /*7dd0*/  ISETP.GE.AND P3, PT, R11, RZ, PT ;  /* 0x000000ff0b00720c */ /* 0x000fe20003f66270 */
[----:B------:R-:W-:-:S04]  /*7de0*/  IMAD.HI.U32 R11, R4, R5, RZ ;  /* 0x00000005040b7227 */ /* 0x000fc800078e00ff */
[----:B0-----:R-:W-:Y:S02]  /*7df0*/  IMAD.MOV.U32 R7, RZ, RZ, R17 ;  /* 0x000000ffff077224 */ /* 0x001fe400078e0011 */
[----:B------:R-:W-:Y:S02]  /*7e00*/  IMAD.MOV R9, RZ, RZ, -R9 ;  /* 0x000000ffff097224 */ /* 0x000fe400078e0a09 */
[----:B------:R-:W-:Y:S02]  /*7e10*/  @!P0 IMAD.MOV R21, RZ, RZ, -R21 ;  /* 0x000000ffff158224 */ /* 0x000fe400078e0a15 */
[----:B------:R-:W-:Y:S01]  /*7e20*/  @!P1 IMAD.IADD R20, R20, 0x1, -R3 ;  /* 0x0000000114149824 */ /* 0x000fe200078e0a03 */
[----:B------:R-:W-:Y:S01]  /*7e30*/  ISETP.GE.AND P1, PT, R10, RZ, PT ;  /* 0x000000ff0a00720c */ /* 0x000fe20003f26270 */
[----:B------:R-:W-:Y:S01]  /*7e40*/  @!P4 IMAD.MOV R7, RZ, RZ, -R7 ;  /* 0x000000ffff07c224 */ /* 0x000fe200078e0a07 */
[----:B------:R-:W-:Y:S01]  /*7e50*/  STL [R1+0x56c], R21 ;  /* 0x00056c1501007387 */ /* 0x000fe20000100800 */
[----:B------:R-:W-:Y:S01]  /*7e60*/  IMAD.MOV R11, RZ, RZ, -R11 ;  /* 0x000000ffff0b7224 */ /* 0x000fe200078e0a0b */
[C---:B------:R-:W-:Y:S01]  /*7e70*/  ISETP.GT.U32.AND P0, PT, R3.reuse, R20, PT ;  /* 0x000000140300720c */ /* 0x040fe20003f04070 */
        /* <DEDUP_REMOVED lines=13> */
[----:B------:R-:W-:Y:S01]  /*7f50*/  ISETP.GE.AND P0, PT, R18, RZ, PT ;  /* 0x000000ff1200720c */ /* 0x000fe20003f06270 */
[----:B------:R-:W-:Y:S01]  /*7f60*/  @!P5 IMAD.MOV R7, RZ, RZ, -R7 ;  /* 0x000000ffff07d224 */ /* 0x000fe200078e0a07 */
[----:B------:R-:W-:Y:S01]  /*7f70*/  ISETP.GT.U32.AND P5, PT, R3, R11, PT ;  /* 0x0000000b0300720c */ /* 0x000fe20003fa4070 */
[--C-:B------:R-:W-:Y:S01]  /*7f80*/  @!P4 IMAD.IADD R8, R8, 0x1, -R3.reuse ;  /* 0x000000010808c824 */ /* 0x100fe200078e0a03 */
[----:B------:R-:W-:Y:S01]  /*7f90*/  ISETP.GE.AND P4, PT, R5, RZ, PT ;  /* 0x000000ff0500720c */ /* 0x000fe20003f86270 */
[----:B------:R-:W-:Y:S01]  /*7fa0*/  VIADD R9, R0, 0x16d ;  /* 0x0000016d00097836 */ /* 0x000fe20000000000 */
[----:B------:R1:W-:Y:S01]  /*7fb0*/  STL [R1+0x568], R7 ;  /* 0x0005680701007387 */ /* 0x0003e20000100800 */
[----:B------:R-:W-:Y:S01]  /*7fc0*/  @!P2 IMAD.IADD R2, R2, 0x1, -R3 ;  /* 0x000000010202a824 */ /* 0x000fe200078e0a03 */
[----:B0-----:R-:W-:Y:S01]  /*7fd0*/  IABS R10, R5 ;  /* 0x00000005000a7213 */ /* 0x001fe20000000000 */
[C---:B------:R-:W-:Y:S01]  /*7fe0*/  VIADD R12, R0.reuse, 0x16c ;  /* 0x0000016c000c7836 */ /* 0x040fe20000000000 */
[----:B------:R-:W-:Y:S01]  /*7ff0*/  IABS R14, R9 ;  /* 0x00000009000e7213 */ /* 0x000fe20000000000 */
[----:B------:R-:W-:Y:S01]  /*8000*/  VIADD R13, R0, 0x169 ;  /* 0x00000169000d7836 */ /* 0x000fe20000000000 */
[----:B------:R-:W-:Y:S01]  /*8010*/  ISETP.GE.AND P2, PT, R9, RZ, PT ;  /* 0x000000ff0900720c */ /* 0x000fe20003f46270 */
[----:B------:R-:W-:-:S02]  /*8020*/  IMAD.MOV.U32 R5, RZ, RZ, R10 ;  /* 0x000000ffff057224 */ /* 0x000fc400078e000a */
[----:B------:R-:W-:Y:S01]  /*8030*/  @!P5 IMAD.IADD R11, R11, 0x1, -R3 ;  /* 0x000000010b0bd824 */ /* 0x000fe200078e0a03 */
[----:B------:R-:W-:Y:S01]  /*8040*/  ISETP.GT.U32.AND P5, PT, R3, R2, PT ;  /* 0x000000020300720c */ /* 0x000fe20003fa4070 */
[----:B------:R-:W-:-:S04]  /*8050*/  IMAD.HI.U32 R10, R4, R5, RZ ;  /* 0x00000005040a7227 */ /* 0x000fc800078e00ff */
[----:B-1----:R-:W-:Y:S02]  /*8060*/  IMAD.MOV.U32 R7, RZ, RZ, R20 ;  /* 0x000000ffff077224 */ /* 0x002fe400078e0014 */
[----:B------:R-:W-:Y:S02]  /*8070*/  IMAD.MOV R10, RZ, RZ, -R10 ;  /* 0x000000ffff0a7224 */ /* 0x000fe400078e0a0a */
[----:B------:R-:W-:Y:S01]  /*8080*/  @!P3 IMAD.MOV R7, RZ, RZ, -R7 ;  /* 0x000000ffff07b224 */ /* 0x000fe200078e0a07 */
[C---:B------:R-:W-:Y:S01]  /*8090*/  ISETP.GT.U32.AND P3, PT, R3.reuse, R11, PT ;  /* 0x0000000b0300720c */ /* 0x040fe20003f64070 */
[C---:B------:R-:W-:Y:S02]  /*80a0*/  IMAD R5, R3.reuse, R10, R5 ;  /* 0x0000000a03057224 */ /* 0x040fe400078e0205 */
[----:B------:R-:W-:Y:S01]  /*80b0*/  IMAD.HI.U32 R9, R4, R14, RZ ;  /* 0x0000000e04097227 */ /* 0x000fe200078e00ff */
[----:B------:R0:W-:Y:S03]  /*80c0*/  STL [R1+0x5b0], R7 ;  /* 0x0005b00701007387 */ /* 0x0001e60000100800 */
[----:B------:R-:W-:Y:S01]  /*80d0*/  @!P5 IMAD.IADD R2, R2, 0x1, -R3 ;  /* 0x000000010202d824 */ /* 0x000fe200078e0a03 */
[----:B------:R-:W-:Y:S01]  /*80e0*/  ISETP.GT.U32.AND P5, PT, R3, R5, PT ;  /* 0x000000050300720c */ /* 0x000fe20003fa4070 */
[----:B------:R-:W-:-:S02]  /*80f0*/  VIADD R10, R0, 0x16b ;  /* 0x0000016b000a7836 */ /* 0x000fc40000000000 */
[----:B------:R-:W-:Y:S02]  /*8100*/  IMAD.MOV.U32 R15, RZ, RZ, R2 ;  /* 0x000000ffff0f7224 */ /* 0x000fe400078e0002 */
[----:B------:R-:W-:Y:S01]  /*8110*/  @!P3 IMAD.IADD R11, R11, 0x1, -R3 ;  /* 0x000000010b0bb824 */ /* 0x000fe200078e0a03 */
[----:B------:R-:W-:Y:S01]  /*8120*/  ISETP.GE.AND P3, PT, R10, RZ, PT ;  /* 0x000000ff0a00720c */ /* 0x000fe20003f66270 */
[----:B0-----:R-:W-:Y:S01]  /*8130*/  IMAD.MOV.U32 R7, RZ, RZ, R8 ;  /* 0x000000ffff077224 */ /* 0x001fe200078e0008 */
[----:B------:R-:W-:Y:S01]  /*8140*/  IABS R10, R10 ;  /* 0x0000000a000a7213 */ /* 0x000fe20000000000 */
[----:B------:R-:W-:Y:S01]  /*8150*/  IMAD.MOV R8, RZ, RZ, -R9 ;  /* 0x000000ffff087224 */ /* 0x000fe200078e0a09 */
[----:B------:R-:W-:Y:S01]  /*8160*/  IABS R9, R12 ;  /* 0x0000000c00097213 */ /* 0x000fe20000000000 */
[----:B------:R-:W-:Y:S02]  /*8170*/  @!P6 IMAD.MOV R15, RZ, RZ, -R15 ;  /* 0x000000ffff0fe224 */ /* 0x000fe400078e0a0f */
[----:B------:R-:W-:-:S02]  /*8180*/  IMAD R14, R3, R8, R14 ;  /* 0x00000008030e7224 */ /* 0x000fc400078e020e */
[----:B------:R-:W-:Y:S01]  /*8190*/  @!P1 IMAD.MOV R7, RZ, RZ, -R7 ;  /* 0x000000ffff079224 */ /* 0x000fe200078e0a07 */
[----:B------:R-:W-:Y:S01]  /*81a0*/  ISETP.GE.AND P1, PT, R12, RZ, PT ;  /* 0x000000ff0c00720c */ /* 0x000fe20003f26270 */
[----:B------:R-:W-:Y:S01]  /*81b0*/  @!P5 IMAD.IADD R5, R5, 0x1, -R3 ;  /* 0x000000010505d824 */ /* 0x000fe200078e0a03 */
[C---:B------:R-:W-:Y:S01]  /*81c0*/  ISETP.GT.U32.AND P6, PT, R3.reuse, R14, PT ;  /* 0x0000000e0300720c */ /* 0x040fe20003fc4070 */
[----:B------:R-:W-:Y:S01]  /*81d0*/  VIADD R8, R0, 0x16a ;  /* 0x0000016a00087836 */ /* 0x000fe20000000000 */
[----:B------:R0:W-:Y:S01]  /*81e0*/  STL [R1+0x5ac], R7 ;  /* 0x0005ac0701007387 */ /* 0x0001e20000100800 */
[----:B------:R-:W-:Y:S01]  /*81f0*/  IMAD.HI.U32 R12, R4, R9, RZ ;  /* 0x00000009040c7227 */ /* 0x000fe200078e00ff */
[----:B------:R-:W-:Y:S02]  /*8200*/  ISETP.GT.U32.AND P5, PT, R3, R5, PT ;  /* 0x000000050300720c */ /* 0x000fe40003fa4070 */
[----:B------:R1:W-:Y:S01]  /*8210*/  STL [R1+0x5b4], R15 ;  /* 0x0005b40f01007387 */ /* 0x0003e20000100800 */
[----:B------:R-:W-:-:S02]  /*8220*/  IMAD.MOV R2, RZ, RZ, -R12 ;  /* 0x000000ffff027224 */ /* 0x000fc400078e0a0c */
[----:B------:R-:W-:Y:S02]  /*8230*/  VIADD R17, R0, 0x167 ;  /* 0x0000016700117836 */ /* 0x000fe40000000000 */
[----:B------:R-:W-:Y:S01]  /*8240*/  IMAD R9, R3, R2, R9 ;  /* 0x0000000203097224 */ /* 0x000fe200078e0209 */
[----:B------:R-:W-:Y:S01]  /*8250*/  IABS R2, R13 ;  /* 0x0000000d00027213 */ /* 0x000fe20000000000 */
[----:B0-----:R-:W-:Y:S02]  /*8260*/  IMAD.MOV.U32 R7, RZ, RZ, R11 ;  /* 0x000000ffff077224 */ /* 0x001fe400078e000b */
[----:B------:R-:W-:Y:S02]  /*8270*/  @!P6 IMAD.IADD R14, R14, 0x1, -R3 ;  /* 0x000000010e0ee824 */ /* 0x000fe400078e0a03 */
[----:B------:R-:W-:Y:S01]  /*8280*/  @!P0 IMAD.MOV R7, RZ, RZ, -R7 ;  /* 0x000000ffff078224 */ /* 0x000fe200078e0a07 */
[----:B------:R-:W-:Y:S01]  /*8290*/  ISETP.GE.AND P0, PT, R8, RZ, PT ;  /* 0x000000ff0800720c */ /* 0x000fe20003f06270 */
[----:B------:R-:W-:Y:S01]  /*82a0*/  @!P5 IMAD.IADD R5, R5, 0x1, -R3 ;  /* 0x000000010505d824 */ /* 0x000fe200078e0a03 */
[----:B------:R-:W-:Y:S01]  /*82b0*/  IABS R8, R8 ;  /* 0x0000000800087213 */ /* 0x000fe20000000000 */
[C---:B------:R-:W-:Y:S01]  /*82c0*/  IMAD.HI.U32 R12, R4.reuse, R2, RZ ;  /* 0x00000002040c7227 */ /* 0x040fe200078e00ff */
[C---:B------:R-:W-:Y:S01]  /*82d0*/  ISETP.GT.U32.AND P6, PT, R3.reuse, R14, PT ;  /* 0x0000000e0300720c */ /* 0x040fe20003fc4070 */
[----:B------:R0:W-:Y:S01]  /*82e0*/  STL [R1+0x5a8], R7 ;  /* 0x0005a80701007387 */ /* 0x0001e20000100800 */
[----:B------:R-:W-:Y:S01]  /*82f0*/  ISETP.GT.U32.AND P5, PT, R3, R9, PT ;  /* 0x000000090300720c */ /* 0x000fe20003fa4070 */
[----:B-1----:R-:W-:-:S04]  /*8300*/  IMAD.HI.U32 R15, R4, R8, RZ ;  /* 0x00000008040f7227 */ /* 0x002fc800078e00ff */
[----:B------:R-:W-:Y:S02]  /*8310*/  IMAD.MOV R15, RZ, RZ, -R15 ;  /* 0x000000ffff0f7224 */ /* 0x000fe400078e0a0f */
[----:B------:R-:W-:-:S04]  /*8320*/  IMAD.HI.U32 R11, R4, R10, RZ ;  /* 0x0000000a040b7227 */ /* 0x000fc800078e00ff */
[----:B0-----:R-:W-:Y:S02]  /*8330*/  IMAD.MOV.U32 R7, RZ, RZ, R5 ;  /* 0x000000ffff077224 */ /* 0x001fe400078e0005 */
[----:B------:R-:W-:Y:S02]  /*8340*/  IMAD.MOV R12, RZ, RZ, -R12 ;  /* 0x000000ffff0c7224 */ /* 0x000fe400078e0a0c */
[C---:B------:R-:W-:Y:S01]  /*8350*/  IMAD R5, R3.reuse, R15, R8 ;  /* 0x0000000f03057224 */ /* 0x040fe200078e0208 */
[----:B------:R-:W-:Y:S01]  /*8360*/  IABS R15, R17 ;  /* 0x00000011000f7213 */ /* 0x000fe20000000000 */
[----:B------:R-:W-:Y:S02]  /*8370*/  IMAD.MOV R11, RZ, RZ, -R11 ;  /* 0x000000ffff0b7224 */ /* 0x000fe400078e0a0b */
[C---:B------:R-:W-:Y:S02]  /*8380*/  IMAD R2, R3.reuse, R12, R2 ;  /* 0x0000000c03027224 */ /* 0x040fe400078e0202 */
[----:B------:R-:W-:Y:S01]  /*8390*/  @!P6 IMAD.IADD R14, R14, 0x1, -R3 ;  /* 0x000000010e0ee824 */ /* 0x000fe200078e0a03 */
[C---:B------:R-:W-:Y:S01]  /*83a0*/  ISETP.GT.U32.AND P6, PT, R3.reuse, R5, PT ;  /* 0x000000050300720c */ /* 0x040fe20003fc4070 */
[----:B------:R-:W-:-:S02]  /*83b0*/  IMAD R11, R3, R11, R10 ;  /* 0x0000000b030b7224 */ /* 0x000fc400078e020a */
[----:B------:R-:W-:Y:S01]  /*83c0*/  @!P5 IMAD.IADD R9, R9, 0x1, -R3 ;  /* 0x000000010909d824 */ /* 0x000fe200078e0a03 */
[C---:B------:R-:W-:Y:S01]  /*83d0*/  ISETP.GT.U32.AND P5, PT, R3.reuse, R2, PT ;  /* 0x000000020300720c */ /* 0x040fe20003fa4070 */
[----:B------:R-:W-:Y:S01]  /*83e0*/  @!P4 IMAD.MOV R7, RZ, RZ, -R7 ;  /* 0x000000ffff07c224 */ /* 0x000fe200078e0a07 */
[----:B------:R-:W-:Y:S01]  /*83f0*/  ISETP.GT.U32.AND P4, PT, R3, R11, PT ;  /* 0x0000000b0300720c */ /* 0x000fe20003f84070 */
[----:B------:R-:W-:-:S03]  /*8400*/  IMAD.HI.U32 R19, R4, R15, RZ ;  /* 0x0000000f04137227 */ /* 0x000fc600078e00ff */
[----:B------:R0:W-:Y:S01]  /*8410*/  STL [R1+0x5c8], R7 ;  /* 0x0005c80701007387 */ /* 0x0001e20000100800 */
[----:B------:R-:W-:Y:S02]  /*8420*/  IMAD.MOV R19, RZ, RZ, -R19 ;  /* 0x000000ffff137224 */ /* 0x000fe400078e0a13 */
[----:B------:R-:W-:Y:S02]  /*8430*/  @!P6 IMAD.IADD R5, R5, 0x1, -R3 ;  /* 0x000000010505e824 */ /* 0x000fe400078e0a03 */
[C---:B------:R-:W-:Y:S02]  /*8440*/  IMAD R15, R3.reuse, R19, R15 ;  /* 0x00000013030f7224 */ /* 0x040fe400078e020f */
[--C-:B------:R-:W-:Y:S01]  /*8450*/  @!P5 IMAD.IADD R2, R2, 0x1, -R3.reuse ;  /* 0x000000010202d824 */ /* 0x100fe200078e0a03 */
[----:B------:R-:W-:Y:S01]  /*8460*/  ISETP.GT.U32.AND P5, PT, R3, R5, PT ;  /* 0x000000050300720c */ /* 0x000fe20003fa4070 */
        /* <DEDUP_REMOVED lines=17> */
[----:B------:R-:W-:Y:S02]  /*8580*/  IMAD.MOV R8, RZ, RZ, -R8 ;  /* 0x000000ffff087224 */ /* 0x000fe400078e0a08 */
[--C-:B------:R-:W-:Y:S01]  /*8590*/  @!P2 IMAD.IADD R2, R2, 0x1, -R3.reuse ;  /* 0x000000010202a824 */ /* 0x100fe200078e0a03 */
[----:B------:R-:W-:Y:S01]  /*85a0*/  ISETP.GE.AND P2, PT, R18, RZ, PT ;  /* 0x000000ff1200720c */ /* 0x000fe20003f46270 */
[--C-:B------:R-:W-:Y:S01]  /*85b0*/  @!P5 IMAD.IADD R15, R15, 0x1, -R3.reuse ;  /* 0x000000010f0fd824 */ /* 0x100fe200078e0a03 */
[----:B------:R-:W-:Y:S01]  /*85c0*/  IABS R18, R13 ;  /* 0x0000000d00127213 */ /* 0x000fe20000000000 */
        /* <DEDUP_REMOVED lines=18> */
[----:B------:R-:W-:Y:S01]  /*86f0*/  @!P4 IMAD.IADD R10, R10, 0x1, -R3 ;  /* 0x000000010a0ac824 */ /* 0x000fe200078e0a03 */
[----:B------:R-:W-:Y:S01]  /*8700*/  STL [R1+0x604], R21 ;  /* 0x0006041501007387 */ /* 0x000fe20000100800 */
[----:B------:R-:W-:Y:S01]  /*8710*/  @!P0 IMAD.MOV R5, RZ, RZ, -R5 ;  /* 0x000000ffff058224 */ /* 0x000fe200078e0a05 */
[----:B------:R-:W-:Y:S01]  /*8720*/  ISETP.GE.AND P4, PT, R17, RZ, PT ;  /* 0x000000ff1100720c */ /* 0x000fe20003f86270 */
[----:B------:R-:W-:Y:S01]  /*8730*/  IMAD.MOV R20, RZ, RZ, -R20 ;  /* 0x000000ffff147224 */ /* 0x000fe200078e0a14 */
[----:B------:R-:W-:Y:S01]  /*8740*/  STL [R1+0x624], R7 ;  /* 0x0006240701007387 */ /* 0x000fe20000100800 */
[C---:B------:R-:W-:Y:S01]  /*8750*/  IMAD R12, R3.reuse, R19, R12 ;  /* 0x00000013030c7224 */ /* 0x040fe200078e020c */
[C---:B------:R-:W-:Y:S01]  /*8760*/  ISETP.GT.U32.AND P1, PT, R3.reuse, R10, PT ;  /* 0x0000000a0300720c */ /* 0x040fe20003f24070 */
[----:B------:R-:W-:Y:S01]  /*8770*/  @!P6 IMAD.MOV R2, RZ, RZ, -R2 ;  /* 0x000000ffff02e224 */ /* 0x000fe200078e0a02 */
[----:B------:R0:W-:Y:S01]  /*8780*/  STL [R1+0x628], R5 ;  /* 0x0006280501007387 */ /* 0x0001e20000100800 */
[C---:B------:R-:W-:Y:S01]  /*8790*/  IMAD R14, R3.reuse, R20, R14 ;  /* 0x00000014030e7224 */ /* 0x040fe200078e020e */
[C---:B------:R-:W-:Y:S01]  /*87a0*/  ISETP.GT.U32.AND P3, PT, R3.reuse, R12, PT ;  /* 0x0000000c0300720c */ /* 0x040fe20003f64070 */
[----:B------:R-:W-:Y:S01]  /*87b0*/  VIADD R17, R0, 0x163 ;  /* 0x0000016300117836 */ /* 0x000fe20000000000 */
[----:B------:R1:W-:Y:S01]  /*87c0*/  STL [R1+0x62c], R2 ;  /* 0x00062c0201007387 */ /* 0x0003e20000100800 */
[----:B------:R-:W-:Y:S01]  /*87d0*/  ISETP.GE.AND P0, PT, R16, RZ, PT ;  /* 0x000000ff1000720c */ /* 0x000fe20003f06270 */
[----:B------:R-:W-:Y:S01]  /*87e0*/  @!P5 IMAD.IADD R18, R18, 0x1, -R3 ;  /* 0x000000011212d824 */ /* 0x000fe200078e0a03 */
[----:B------:R-:W-:Y:S01]  /*87f0*/  ISETP.GT.U32.AND P6, PT, R3, R14, PT ;  /* 0x0000000e0300720c */ /* 0x000fe20003fc4070 */
[----:B------:R-:W-:Y:S01]  /*8800*/  VIADD R11, R0, 0x160 ;  /* 0x00000160000b7836 */ /* 0x000fe20000000000 */
[----:B0-----:R-:W-:-:S02]  /*8810*/  IABS R5, R17 ;  /* 0x0000001100057213 */ /* 0x001fc40000000000 */
[----:B------:R-:W-:Y:S01]  /*8820*/  @!P1 IMAD.IADD R10, R10, 0x1, -R3 ;  /* 0x000000010a0a9824 */ /* 0x000fe200078e0a03 */
[----:B------:R-:W-:Y:S01]  /*8830*/  ISETP.GT.U32.AND P5, PT, R3, R18, PT ;  /* 0x000000120300720c */ /* 0x000fe20003fa4070 */
[----:B------:R-:W-:Y:S01]  /*8840*/  IMAD.MOV.U32 R21, RZ, RZ, R15 ;  /* 0x000000ffff157224 */ /* 0x000fe200078e000f */
[----:B------:R-:W-:Y:S01]  /*8850*/  ISETP.GE.AND P1, PT, R8, RZ, PT ;  /* 0x000000ff0800720c */ /* 0x000fe20003f26270 */
[----:B-1----:R-:W-:Y:S02]  /*8860*/  VIADD R2, R0, 0x162 ;  /* 0x0000016200027836 */ /* 0x002fe40000000000 */
[----:B------:R-:W-:Y:S01]  /*8870*/  @!P3 IMAD.IADD R12, R12, 0x1, -R3 ;  /* 0x000000010c0cb824 */ /* 0x000fe200078e0a03 */
[----:B------:R-:W-:Y:S01]  /*8880*/  ISETP.GE.AND P3, PT, R13, RZ, PT ;  /* 0x000000ff0d00720c */ /* 0x000fe20003f66270 */
[----:B------:R-:W-:Y:S01]  /*8890*/  IMAD.MOV.U32 R8, RZ, RZ, R5 ;  /* 0x000000ffff087224 */ /* 0x000fe200078e0005 */
[----:B------:R-:W-:Y:S01]  /*88a0*/  IABS R16, R2 ;  /* 0x0000000200107213 */ /* 0x000fe20000000000 */
[----:B------:R-:W-:Y:S01]  /*88b0*/  @!P6 IMAD.IADD R14, R14, 0x1, -R3 ;  /* 0x000000010e0ee824 */ /* 0x000fe200078e0a03 */
[----:B------:R-:W-:Y:S01]  /*88c0*/  ISETP.GT.U32.AND P6, PT, R3, R12, PT ;  /* 0x0000000c0300720c */ /* 0x000fe20003fc4070 */
[----:B------:R-:W-:-:S02]  /*88d0*/  IMAD.MOV.U32 R7, RZ, RZ, R10 ;  /* 0x000000ffff077224 */ /* 0x000fc400078e000a */
[----:B------:R-:W-:-:S04]  /*88e0*/  IMAD.HI.U32 R9, R4, R16, RZ ;  /* 0x0000001004097227 */ /* 0x000fc800078e00ff */
[----:B------:R-:W-:Y:S02]  /*88f0*/  IMAD.MOV R19, RZ, RZ, -R9 ;  /* 0x000000ffff137224 */ /* 0x000fe400078e0a09 */
[----:B------:R-:W-:-:S04]  /*8900*/  IMAD.HI.U32 R13, R4, R8, RZ ;  /* 0x00000008040d7227 */ /* 0x000fc800078e00ff */
[C---:B------:R-:W-:Y:S02]  /*8910*/  IMAD R16, R3.reuse, R19, R16 ;  /* 0x0000001303107224 */ /* 0x040fe400078e0210 */
[----:B------:R-:W-:Y:S01]  /*8920*/  @!P2 IMAD.MOV R7, RZ, RZ, -R7 ;  /* 0x000000ffff07a224 */ /* 0x000fe200078e0a07 */
[C---:B------:R-:W-:Y:S01]  /*8930*/  ISETP.GT.U32.AND P2, PT, R3.reuse, R14, PT ;  /* 0x0000000e0300720c */ /* 0x040fe20003f44070 */
[----:B------:R-:W-:Y:S02]  /*8940*/  IMAD.MOV R13, RZ, RZ, -R13 ;  /* 0x000000ffff0d7224 */ /* 0x000fe400078e0a0d */
[--C-:B------:R-:W-:Y:S01]  /*8950*/  @!P5 IMAD.IADD R18, R18, 0x1, -R3.reuse ;  /* 0x000000011212d824 */ /* 0x100fe200078e0a03 */
[C---:B------:R-:W-:Y:S01]  /*8960*/  ISETP.GT.U32.AND P5, PT, R3.reuse, R16, PT ;  /* 0x000000100300720c */ /* 0x040fe20003fa4070 */
[C---:B------:R-:W-:Y:S01]  /*8970*/  IMAD R8, R3.reuse, R13, R8 ;  /* 0x0000000d03087224 */ /* 0x040fe200078e0208 */
[----:B------:R-:W-:Y:S01]  /*8980*/  IABS R13, R11 ;  /* 0x0000000b000d7213 */ /* 0x000fe20000000000 */
[----:B------:R-:W-:Y:S01]  /*8990*/  @!P6 IMAD.IADD R12, R12, 0x1, -R3 ;  /* 0x000000010c0ce824 */ /* 0x000fe200078e0a03 */
[----:B------:R0:W-:Y:S01]  /*89a0*/  STL [R1+0x630], R7 ;  /* 0x0006300701007387 */ /* 0x0001e20000100800 */
[----:B------:R-:W-:Y:S01]  /*89b0*/  VIADD R5, R0, 0x161 ;  /* 0x0000016100057836 */ /* 0x000fe20000000000 */
[----:B------:R-:W-:Y:S01]  /*89c0*/  ISETP.GT.U32.AND P6, PT, R3, R8, PT ;  /* 0x000000080300720c */ /* 0x000fe20003fc4070 */
[----:B------:R-:W-:-:S02]  /*89d0*/  IMAD.MOV.U32 R9, RZ, RZ, R13 ;  /* 0x000000ffff097224 */ /* 0x000fc400078e000d */
[----:B------:R-:W-:Y:S01]  /*89e0*/  VIADD R13, R0, 0x15f ;  /* 0x0000015f000d7836 */ /* 0x000fe20000000000 */
[----:B------:R-:W-:Y:S01]  /*89f0*/  IABS R10, R5 ;  /* 0x00000005000a7213 */ /* 0x000fe20000000000 */
[--C-:B------:R-:W-:Y:S01]  /*8a00*/  @!P2 IMAD.IADD R14, R14, 0x1, -R3.reuse ;  /* 0x000000010e0ea824 */ /* 0x100fe200078e0a03 */
[----:B------:R-:W-:Y:S01]  /*8a10*/  ISETP.GE.AND P2, PT, R17, RZ, PT ;  /* 0x000000ff1100720c */ /* 0x000fe20003f46270 */
[----:B------:R-:W-:Y:S01]  /*8a20*/  @!P5 IMAD.IADD R16, R16, 0x1, -R3 ;  /* 0x000000011010d824 */ /* 0x000fe200078e0a03 */
[----:B------:R-:W-:Y:S01]  /*8a30*/  IABS R17, R13 ;  /* 0x0000000d00117213 */ /* 0x000fe20000000000 */
[----:B------:R-:W-:-:S03]  /*8a40*/  IMAD.HI.U32 R19, R4, R10, RZ ;  /* 0x0000000a04137227 */ /* 0x000fc600078e00ff */
[----:B------:R-:W-:Y:S01]  /*8a50*/  ISETP.GT.U32.AND P5, PT, R3, R16, PT ;  /* 0x000000100300720c */ /* 0x000fe20003fa4070 */
[----:B------:R-:W-:-:S04]  /*8a60*/  IMAD.HI.U32 R15, R4, R17, RZ ;  /* 0x00000011040f7227 */ /* 0x000fc800078e00ff */
[----:B------:R-:W-:Y:S01]  /*8a70*/  @!P6 IMAD.IADD R8, R8, 0x1, -R3 ;  /* 0x000000010808e824 */ /* 0x000fe200078e0a03 */
[----:B------:R-:W-:Y:S01]  /*8a80*/  ISETP.GE.AND P6, PT, R2, RZ, PT ;  /* 0x000000ff0200720c */ /* 0x000fe20003fc6270 */
[----:B------:R-:W-:Y:S02]  /*8a90*/  IMAD.MOV R19, RZ, RZ, -R19 ;  /* 0x000000ffff137224 */ /* 0x000fe400078e0a13 */
[----:B0-----:R-:W-:Y:S02]  /*8aa0*/  IMAD.MOV.U32 R7, RZ, RZ, R12 ;  /* 0x000000ffff077224 */ /* 0x001fe400078e000c */
[----:B------:R-:W-:Y:S02]  /*8ab0*/  IMAD.MOV R15, RZ, RZ, -R15 ;  /* 0x000000ffff0f7224 */ /* 0x000fe400078e0a0f */
[----:B------:R-:W-:Y:S01]  /*8ac0*/  @!P4 IMAD.MOV R21, RZ, RZ, -R21 ;  /* 0x000000ffff15c224 */ /* 0x000fe200078e0a15 */
[C---:B------:R-:W-:Y:S01]  /*8ad0*/  ISETP.GT.U32.AND P4, PT, R3.reuse, R8, PT ;  /* 0x000000080300720c */ /* 0x040fe20003f84070 */
[----:B------:R-:W-:-:S02]  /*8ae0*/  IMAD R10, R3, R19, R10 ;  /* 0x00000013030a7224 */ /* 0x000fc400078e020a */
[----:B------:R-:W-:Y:S01]  /*8af0*/  IMAD.HI.U32 R20, R4, R9, RZ ;  /* 0x0000000904147227 */ /* 0x000fe200078e00ff */
[----:B------:R-:W-:Y:S03]  /*8b00*/  STL [R1+0x634], R21 ;  /* 0x0006341501007387 */ /* 0x000fe60000100800 */
[----:B------:R-:W-:Y:S01]  /*8b10*/  @!P0 IMAD.MOV R7, RZ, RZ, -R7 ;  /* 0x000000ffff078224 */ /* 0x000fe200078e0a07 */
[C---:B------:R-:W-:Y:S01]  /*8b20*/  ISETP.GT.U32.AND P0, PT, R3.reuse, R10, PT ;  /* 0x0000000a0300720c */ /* 0x040fe20003f04070 */
[----:B------:R-:W-:Y:S02]  /*8b30*/  IMAD R15, R3, R15, R17 ;  /* 0x0000000f030f7224 */ /* 0x000fe400078e0211 */
[----:B------:R-:W-:Y:S01]  /*8b40*/  IMAD.MOV R20, RZ, RZ, -R20 ;  /* 0x000000ffff147224 */ /* 0x000fe200078e0a14 */
[----:B------:R0:W-:Y:S01]  /*8b50*/  STL [R1+0x638], R7 ;  /* 0x0006380701007387 */ /* 0x0001e20000100800 */
[----:B------:R-:W-:-:S02]  /*8b60*/  IMAD.MOV.U32 R12, RZ, RZ, R14 ;  /* 0x000000ffff0c7224 */ /* 0x000fc400078e000e */
[----:B------:R-:W-:Y:S01]  /*8b70*/  @!P5 IMAD.IADD R16, R16, 0x1, -R3 ;  /* 0x000000011010d824 */ /* 0x000fe200078e0a03 */
[C---:B------:R-:W-:Y:S01]  /*8b80*/  ISETP.GT.U32.AND P5, PT, R3.reuse, R15, PT ;  /* 0x0000000f0300720c */ /* 0x040fe20003fa4070 */
[----:B------:R-:W-:Y:S02]  /*8b90*/  IMAD R9, R3, R20, R9 ;  /* 0x0000001403097224 */ /* 0x000fe400078e0209 */
[----:B------:R-:W-:Y:S01]  /*8ba0*/  @!P1 IMAD.MOV R12, RZ, RZ, -R12 ;  /* 0x000000ffff0c9224 */ /* 0x000fe200078e0a0c */
[----:B------:R-:W-:Y:S01]  /*8bb0*/  ISETP.GE.AND P1, PT, R5, RZ, PT ;  /* 0x000000ff0500720c */ /* 0x000fe20003f26270 */
[----:B------:R-:W-:Y:S01]  /*8bc0*/  @!P4 IMAD.IADD R8, R8, 0x1, -R3 ;  /* 0x000000010808c824 */ /* 0x000fe200078e0a03 */
[----:B------:R-:W-:Y:S01]  /*8bd0*/  ISETP.GE.AND P4, PT, R11, RZ, PT ;  /* 0x000000ff0b00720c */ /* 0x000fe20003f86270 */
[----:B0-----:R-:W-:Y:S01]  /*8be0*/  IMAD.MOV.U32 R7, RZ, RZ, R18 ;  /* 0x000000ffff077224 */ /* 0x001fe200078e0012 */
[----:B------:R0:W-:Y:S01]  /*8bf0*/  STL [R1+0x648], R12 ;  /* 0x0006480c01007387 */ /* 0x0001e20000100800 */
[----:B------:R-:W-:-:S02]  /*8c00*/  VIADD R2, R0, 0x15e ;  /* 0x0000015e00027836 */ /* 0x000fc40000000000 */
[----:B------:R-:W-:Y:S01]  /*8c10*/  @!P3 IMAD.MOV R7, RZ, RZ, -R7 ;  /* 0x000000ffff07b224 */ /* 0x000fe200078e0a07 */
[----:B------:R-:W-:Y:S01]  /*8c20*/  ISETP.GT.U32.AND P3, PT, R3, R9, PT ;  /* 0x000000090300720c */ /* 0x000fe20003f64070 */
[--C-:B------:R-:W-:Y:S01]  /*8c30*/  @!P0 IMAD.IADD R10, R10, 0x1, -R3.reuse ;  /* 0x000000010a0a8824 */ /* 0x100fe200078e0a03 */
[----:B------:R-:W-:Y:S01]  /*8c40*/  ISETP.GE.AND P0, PT, R13, RZ, PT ;  /* 0x000000ff0d00720c */ /* 0x000fe20003f06270 */
[----:B------:R-:W-:Y:S01]  /*8c50*/  @!P5 IMAD.IADD R15, R15, 0x1, -R3 ;  /* 0x000000010f0fd824 */ /* 0x000fe200078e0a03 */
[----:B------:R1:W-:Y:S01]  /*8c60*/  STL [R1+0x644], R7 ;  /* 0x0006440701007387 */ /* 0x0003e20000100800 */
[----:B------:R-:W-:Y:S01]  /*8c70*/  IABS R19, R2 ;  /* 0x0000000200137213 */ /* 0x000fe20000000000 */
[C---:B0-----:R-:W-:Y:S02]  /*8c80*/  VIADD R12, R0.reuse, 0x15d ;  /* 0x0000015d000c7836 */ /* 0x041fe40000000000 */
[----:B------:R-:W-:Y:S01]  /*8c90*/  ISETP.GT.U32.AND P5, PT, R3, R15, PT ;  /* 0x0000000f0300720c */ /* 0x000fe20003fa4070 */
[----:B------:R-:W-:-:S02]  /*8ca0*/  VIADD R5, R0, 0x15c ;  /* 0x0000015c00057836 */ /* 0x000fc40000000000 */
[----:B------:R-:W-:Y:S01]  /*8cb0*/  IABS R13, R12 ;  /* 0x0000000c000d7213 */ /* 0x000fe20000000000 */
[----:B------:R-:W-:-:S04]  /*8cc0*/  IMAD.HI.U32 R11, R4, R19, RZ ;  /* 0x00000013040b7227 */ /* 0x000fc800078e00ff */
[----:B-1----:R-:W-:Y:S02]  /*8cd0*/  IMAD.MOV.U32 R7, RZ, RZ, R8 ;  /* 0x000000ffff077224 */ /* 0x002fe400078e0008 */
[----:B------:R-:W-:-:S04]  /*8ce0*/  IMAD.HI.U32 R14, R4, R13, RZ ;  /* 0x0000000d040e7227 */ /* 0x000fc800078e00ff */
[----:B------:R-:W-:Y:S01]  /*8cf0*/  @!P2 IMAD.MOV R7, RZ, RZ, -R7 ;  /* 0x000000ffff07a224 */ /* 0x000fe200078e0a07 */
[----:B------:R-:W-:Y:S01]  /*8d00*/  ISETP.GT.U32.AND P2, PT, R3, R10, PT ;  /* 0x0000000a0300720c */ /* 0x000fe20003f44070 */
[----:B------:R-:W-:Y:S02]  /*8d10*/  @!P3 IMAD.IADD R9, R9, 0x1, -R3 ;  /* 0x000000010909b824 */ /* 0x000fe400078e0a03 */
[----:B------:R-:W-:Y:S01]  /*8d20*/  IMAD.MOV R14, RZ, RZ, -R14 ;  /* 0x000000ffff0e7224 */ /* 0x000fe200078e0a0e */
[----:B------:R0:W-:Y:S01]  /*8d30*/  STL [R1+0x678], R7 ;  /* 0x0006780701007387 */ /* 0x0001e20000100800 */
[----:B------:R-:W-:Y:S01]  /*8d40*/  IMAD.MOV R11, RZ, RZ, -R11 ;  /* 0x000000ffff0b7224 */ /* 0x000fe200078e0a0b */
[----:B------:R-:W-:Y:S01]  /*8d50*/  ISETP.GT.U32.AND P3, PT, R3, R9, PT ;  /* 0x000000090300720c */ /* 0x000fe20003f64070 */
[----:B------:R-:W-:Y:S02]  /*8d60*/  @!P5 IMAD.IADD R15, R15, 0x1, -R3 ;  /* 0x000000010f0fd824 */ /* 0x000fe400078e0a03 */
[----:B------:R-:W-:Y:S01]  /*8d70*/  IMAD R8, R3, R11, R19 ;  /* 0x0000000b03087224 */ /* 0x000fe200078e0213 */
[----:B------:R-:W-:Y:S01]  /*8d80*/  IABS R11, R5 ;  /* 0x00000005000b7213 */ /* 0x000fe20000000000 */
[----:B------:R-:W-:-:S02]  /*8d90*/  VIADD R20, R0, 0x149 ;  /* 0x0000014900147836 */ /* 0x000fc40000000000 */
[----:B------:R-:W-:Y:S01]  /*8da0*/  @!P2 IMAD.IADD R10, R10, 0x1, -R3 ;  /* 0x000000010a0aa824 */ /* 0x000fe200078e0a03 */
[----:B------:R-:W-:Y:S01]  /*8db0*/  ISETP.GT.U32.AND P2, PT, R3, R8, PT ;  /* 0x000000080300720c */ /* 0x000fe20003f44070 */
[----:B0-----:R-:W-:Y:S01]  /*8dc0*/  IMAD.MOV.U32 R7, RZ, RZ, R16 ;  /* 0x000000ffff077224 */ /* 0x001fe200078e0010 */
[----:B------:R-:W-:-:S03]  /*8dd0*/  IABS R21, R20 ;  /* 0x0000001400157213 */ /* 0x000fc60000000000 */
[----:B------:R-:W-:Y:S01]  /*8de0*/  @!P6 IMAD.MOV R7, RZ, RZ, -R7 ;  /* 0x000000ffff07e224 */ /* 0x000fe200078e0a07 */
[----:B------:R-:W-:Y:S01]  /*8df0*/  ISETP.GE.AND P6, PT, R2, RZ, PT ;  /* 0x000000ff0200720c */ /* 0x000fe20003fc6270 */
[----:B------:R-:W-:Y:S02]  /*8e00*/  IMAD R2, R3, R14, R13 ;  /* 0x0000000e03027224 */ /* 0x000fe400078e020d */
[----:B------:R-:W-:Y:S01]  /*8e10*/  @!P3 IMAD.IADD R9, R9, 0x1, -R3 ;  /* 0x000000010909b824 */ /* 0x000fe200078e0a03 */
[----:B------:R-:W-:Y:S01]  /*8e20*/  ISETP.GE.AND P3, PT, R12, RZ, PT ;  /* 0x000000ff0c00720c */ /* 0x000fe20003f66270 */
[----:B------:R0:W-:Y:S01]  /*8e30*/  STL [R1+0x680], R7 ;  /* 0x0006800701007387 */ /* 0x0001e20000100800 */
[----:B------:R-:W-:Y:S01]  /*8e40*/  ISETP.GT.U32.AND P5, PT, R3, R2, PT ;  /* 0x000000020300720c */ /* 0x000fe20003fa4070 */
[----:B------:R-:W-:Y:S02]  /*8e50*/  VIADD R12, R0, 0x15b ;  /* 0x0000015b000c7836 */ /* 0x000fe40000000000 */
[----:B------:R-:W-:-:S03]  /*8e60*/  IMAD.HI.U32 R14, R4, R11, RZ ;  /* 0x0000000b040e7227 */ /* 0x000fc600078e00ff */
[----:B------:R-:W-:Y:S01]  /*8e70*/  IABS R16, R12 ;  /* 0x0000000c00107213 */ /* 0x000fe20000000000 */
[----:B------:R-:W-:Y:S02]  /*8e80*/  VIADD R13, R0, 0x15a ;  /* 0x0000015a000d7836 */ /* 0x000fe40000000000 */
[----:B0-----:R-:W-:Y:S02]  /*8e90*/  IMAD.MOV.U32 R7, RZ, RZ, R10 ;  /* 0x000000ffff077224 */ /* 0x001fe400078e000a */
[----:B------:R-:W-:Y:S01]  /*8ea0*/  IMAD.MOV R14, RZ, RZ, -R14 ;  /* 0x000000ffff0e7224 */ /* 0x000fe200078e0a0e */
[----:B------:R-:W-:Y:S01]  /*8eb0*/  IABS R17, R13 ;  /* 0x0000000d00117213 */ /* 0x000fe20000000000 */
[----:B------:R-:W-:Y:S02]  /*8ec0*/  @!P5 IMAD.IADD R2, R2, 0x1, -R3 ;  /* 0x000000010202d824 */ /* 0x000fe400078e0a03 */
[----:B------:R-:W-:Y:S02]  /*8ed0*/  IMAD.MOV.U32 R10, RZ, RZ, R9 ;  /* 0x000000ffff0a7224 */ /* 0x000fe400078e0009 */
[----:B------:R-:W-:Y:S01]  /*8ee0*/  @!P1 IMAD.MOV R7, RZ, RZ, -R7 ;  /* 0x000000ffff079224 */ /* 0x000fe200078e0a07 */
[----:B------:R-:W-:Y:S01]  /*8ef0*/  ISETP.GT.U32.AND P5, PT, R3, R2, PT ;  /* 0x000000020300720c */ /* 0x000fe20003fa4070 */
[----:B------:R-:W-:Y:S01]  /*8f00*/  @!P2 IMAD.IADD R8, R8, 0x1, -R3 ;  /* 0x000000010808a824 */ /* 0x000fe200078e0a03 */
[----:B------:R-:W-:Y:S01]  /*8f10*/  ISETP.GE.AND P2, PT, R5, RZ, PT ;  /* 0x000000ff0500720c */ /* 0x000fe20003f46270 */
[C---:B------:R-:W-:Y:S01]  /*8f20*/  IMAD R11, R3.reuse, R14, R11 ;  /* 0x0000000e030b7224 */ /* 0x040fe200078e020b */
[----:B------:R0:W-:Y:S01]  /*8f30*/  STL [R1+0x67c], R7 ;  /* 0x00067c0701007387 */ /* 0x0001e20000100800 */
[----:B------:R-:W-:Y:S01]  /*8f40*/  @!P4 IMAD.MOV R10, RZ, RZ, -R10 ;  /* 0x000000ffff0ac224 */ /* 0x000fe200078e0a0a */
[C---:B------:R-:W-:Y:S01]  /*8f50*/  ISETP.GT.U32.AND P1, PT, R3.reuse, R8, PT ;  /* 0x000000080300720c */ /* 0x040fe20003f24070 */
[----:B------:R-:W-:Y:S01]  /*8f60*/  IMAD.HI.U32 R5, R4, R16, RZ ;  /* 0x0000001004057227 */ /* 0x000fe200078e00ff */
[----:B------:R-:W-:-:S02]  /*8f70*/  ISETP.GT.U32.AND P4, PT, R3, R11, PT ;  /* 0x0000000b0300720c */ /* 0x000fc40003f84070 */
[----:B------:R1:W-:Y:S01]  /*8f80*/  STL [R1+0x688], R10 ;  /* 0x0006880a01007387 */ /* 0x0003e20000100800 */
[----:B------:R-:W-:-:S04]  /*8f90*/  IMAD.HI.U32 R9, R4, R17, RZ ;  /* 0x0000001104097227 */ /* 0x000fc800078e00ff */
[----:B0-----:R-:W-:Y:S02]  /*8fa0*/  IMAD.MOV.U32 R7, RZ, RZ, R15 ;  /* 0x000000ffff077224 */ /* 0x001fe400078e000f */
[----:B------:R-:W-:Y:S02]  /*8fb0*/  @!P5 IMAD.IADD R2, R2, 0x1, -R3 ;  /* 0x000000010202d824 */ /* 0x000fe400078e0a03 */
[----:B------:R-:W-:Y:S01]  /*8fc0*/  @!P0 IMAD.MOV R7, RZ, RZ, -R7 ;  /* 0x000000ffff078224 */ /* 0x000fe200078e0a07 */
[----:B------:R-:W-:Y:S01]  /*8fd0*/  ISETP.GE.AND P0, PT, R12, RZ, PT ;  /* 0x000000ff0c00720c */ /* 0x000fe20003f06270 */
[----:B-1----:R-:W-:Y:S02]  /*8fe0*/  IMAD.MOV R10, RZ, RZ, -R5 ;  /* 0x000000ffff0a7224 */ /* 0x002fe400078e0a05 */
[----:B------:R-:W-:Y:S01]  /*8ff0*/  IMAD.MOV R12, RZ, RZ, -R9 ;  /* 0x000000ffff0c7224 */ /* 0x000fe200078e0a09 */
[----:B------:R0:W-:Y:S01]  /*9000*/  STL [R1+0x684], R7 ;  /* 0x0006840701007387 */ /* 0x0001e20000100800 */
[----:B------:R-:W-:-:S02]  /*9010*/  IMAD R9, R3, R10, R16 ;  /* 0x0000000a03097224 */ /* 0x000fc400078e0210 */
[--C-:B------:R-:W-:Y:S01]  /*9020*/  @!P1 IMAD.IADD R8, R8, 0x1, -R3.reuse ;  /* 0x0000000108089824 */ /* 0x100fe200078e0a03 */
[----:B------:R-:W-:Y:S01]  /*9030*/  ISETP.GE.AND P1, PT, R13, RZ, PT ;  /* 0x000000ff0d00720c */ /* 0x000fe20003f26270 */
[----:B------:R-:W-:Y:S01]  /*9040*/  @!P4 IMAD.IADD R11, R11, 0x1, -R3 ;  /* 0x000000010b0bc824 */ /* 0x000fe200078e0a03 */
[C---:B------:R-:W-:Y:S01]  /*9050*/  ISETP.GT.U32.AND P5, PT, R3.reuse, R9, PT ;  /* 0x000000090300720c */ /* 0x040fe20003fa4070 */
[C---:B------:R-:W-:Y:S02]  /*9060*/  IMAD R16, R3.reuse, R12, R17 ;  /* 0x0000000c03107224 */ /* 0x040fe400078e0211 */
[----:B------:R-:W-:Y:S01]  /*9070*/  IMAD.MOV.U32 R15, RZ, RZ, R8 ;  /* 0x000000ffff0f7224 */ /* 0x000fe200078e0008 */
[C---:B------:R-:W-:Y:S01]  /*9080*/  ISETP.GT.U32.AND P4, PT, R3.reuse, R11, PT ;  /* 0x0000000b0300720c */ /* 0x040fe20003f84070 */
[----:B0-----:R-:W-:Y:S02]  /*9090*/  IMAD.MOV.U32 R7, RZ, RZ, R2 ;  /* 0x000000ffff077224 */ /* 0x001fe400078e0002 */
[----:B------:R-:W-:Y:S01]  /*90a0*/  @!P6 IMAD.MOV R15, RZ, RZ, -R15 ;  /* 0x000000ffff0fe224 */ /* 0x000fe200078e0a0f */
[----:B------:R-:W-:Y:S01]  /*90b0*/  ISETP.GT.U32.AND P6, PT, R3, R16, PT ;  /* 0x000000100300720c */ /* 0x000fe20003fc4070 */
[----:B------:R-:W-:-:S02]  /*90c0*/  VIADD R5, R0, 0x159 ;  /* 0x0000015900057836 */ /* 0x000fc40000000000 */
[----:B------:R-:W-:Y:S01]  /*90d0*/  VIADD R12, R0, 0x158 ;  /* 0x00000158000c7836 */ /* 0x000fe20000000000 */
[----:B------:R-:W-:Y:S01]  /*90e0*/  STL [R1+0x690], R15 ;  /* 0x0006900f01007387 */ /* 0x000fe20000100800 */
[----:B------:R-:W-:Y:S01]  /*90f0*/  @!P5 IMAD.IADD R9, R9, 0x1, -R3 ;  /* 0x000000010909d824 */ /* 0x000fe200078e0a03 */
[----:B------:R-:W-:Y:S01]  /*9100*/  IABS R13, R5 ;  /* 0x00000005000d7213 */ /* 0x000fe20000000000 */
[----:B------:R-:W-:Y:S01]  /*9110*/  @!P3 IMAD.MOV R7, RZ, RZ, -R7 ;  /* 0x000000ffff07b224 */ /* 0x000fe200078e0a07 */
[----:B------:R-:W-:Y:S01]  /*9120*/  IABS R14, R12 ;  /* 0x0000000c000e7213 */ /* 0x000fe20000000000 */
[----:B------:R-:W-:Y:S01]  /*9130*/  @!P4 IMAD.IADD R11, R11, 0x1, -R3 ;  /* 0x000000010b0bc824 */ /* 0x000fe200078e0a03 */
[----:B------:R-:W-:Y:S01]  /*9140*/  ISETP.GT.U32.AND P5, PT, R3, R9, PT ;  /* 0x000000090300720c */ /* 0x000fe20003fa4070 */
        /* <DEDUP_REMOVED lines=63> */
[----:B------:R-:W-:Y:S01]  /*9540*/  IMAD.HI.U32 R18, R4, R14, RZ ;  /* 0x0000000e04127227 */ /* 0x000fe200078e00ff */
[----:B------:R0:W-:Y:S03]  /*9550*/  STL [R1+0x6ec], R7 ;  /* 0x0006ec0701007387 */ /* 0x0001e60000100800 */
[----:B------:R-:W-:-:S02]  /*9560*/  @!P1 IMAD.IADD R8, R8, 0x1, -R3 ;  /* 0x0000000108089824 */ /* 0x000fc400078e0a03 */
[C---:B------:R-:W-:Y:S02]  /*9570*/  IMAD R13, R3.reuse, R17, R13 ;  /* 0x00000011030d7224 */ /* 0x040fe400078e020d */
[C---:B------:R-:W-:Y:S02]  /*9580*/  IMAD R15, R3.reuse, R9, R15 ;  /* 0x00000009030f7224 */ /* 0x040fe400078e020f */
[----:B------:R-:W-:Y:S01]  /*9590*/  IMAD.MOV R18, RZ, RZ, -R18 ;  /* 0x000000ffff127224 */ /* 0x000fe200078e0a12 */
[C---:B------:R-:W-:Y:S01]  /*95a0*/  ISETP.GT.U32.AND P3, PT, R3.reuse, R13, PT ;  /* 0x0000000d0300720c */ /* 0x040fe20003f64070 */
[----:B0-----:R-:W-:Y:S02]  /*95b0*/  IMAD.MOV.U32 R7, RZ, RZ, R8 ;  /* 0x000000ffff077224 */ /* 0x001fe400078e0008 */
[----:B------:R-:W-:Y:S02]  /*95c0*/  @!P0 IMAD.IADD R12, R12, 0x1, -R3 ;  /* 0x000000010c0c8824 */ /* 0x000fe400078e0a03 */
[----:B------:R-:W-:Y:S01]  /*95d0*/  @!P2 IMAD.MOV R7, RZ, RZ, -R7 ;  /* 0x000000ffff07a224 */ /* 0x000fe200078e0a07 */
[C---:B------:R-:W-:Y:S01]  /*95e0*/  ISETP.GT.U32.AND P2, PT, R3.reuse, R15, PT ;  /* 0x0000000f0300720c */ /* 0x040fe20003f44070 */
[C---:B------:R-:W-:Y:S01]  /*95f0*/  IMAD R14, R3.reuse, R18, R14 ;  /* 0x00000012030e7224 */ /* 0x040fe200078e020e */
[C---:B------:R-:W-:Y:S01]  /*9600*/  ISETP.GT.U32.AND P0, PT, R3.reuse, R12, PT ;  /* 0x0000000c0300720c */ /* 0x040fe20003f04070 */
[C---:B------:R-:W-:Y:S01]  /*9610*/  VIADD R2, R0.reuse, 0x152 ;  /* 0x0000015200027836 */ /* 0x040fe20000000000 */
[----:B------:R0:W-:Y:S01]  /*9620*/  STL [R1+0x6f0], R7 ;  /* 0x0006f00701007387 */ /* 0x0001e20000100800 */
[C---:B------:R-:W-:Y:S01]  /*9630*/  VIADD R9, R0.reuse, 0x151 ;  /* 0x0000015100097836 */ /* 0x040fe20000000000 */
[----:B------:R-:W-:Y:S01]  /*9640*/  ISETP.GT.U32.AND P1, PT, R3, R14, PT ;  /* 0x0000000e0300720c */ /* 0x000fe20003f24070 */
[----:B------:R-:W-:Y:S01]  /*9650*/  @!P3 IMAD.IADD R13, R13, 0x1, -R3 ;  /* 0x000000010d0db824 */ /* 0x000fe200078e0a03 */
[----:B------:R-:W-:Y:S01]  /*9660*/  IABS R5, R2 ;  /* 0x0000000200057213 */ /* 0x000fe20000000000 */
[----:B------:R-:W-:Y:S01]  /*9670*/  VIADD R10, R0, 0x150 ;  /* 0x00000150000a7836 */ /* 0x000fe20000000000 */
[----:B------:R-:W-:Y:S01]  /*9680*/  IABS R16, R9 ;  /* 0x0000000900107213 */ /* 0x000fe20000000000 */
[----:B------:R-:W-:Y:S01]  /*9690*/  IMAD.HI.U32 R24, R4, R21, RZ ;  /* 0x0000001504187227 */ /* 0x000fe200078e00ff */
[----:B------:R-:W-:-:S02]  /*96a0*/  ISETP.GT.U32.AND P3, PT, R3, R13, PT ;  /* 0x0000000d0300720c */ /* 0x000fc40003f64070 */
[----:B------:R-:W-:Y:S01]  /*96b0*/  IABS R8, R10 ;  /* 0x0000000a00087213 */ /* 0x000fe20000000000 */
[--C-:B------:R-:W-:Y:S02]  /*96c0*/  @!P2 IMAD.IADD R15, R15, 0x1, -R3.reuse ;  /* 0x000000010f0fa824 */ /* 0x100fe400078e0a03 */
[----:B------:R-:W-:Y:S01]  /*96d0*/  @!P0 IMAD.IADD R12, R12, 0x1, -R3 ;  /* 0x000000010c0c8824 */ /* 0x000fe200078e0a03 */
[----:B------:R-:W-:Y:S01]  /*96e0*/  ISETP.GE.AND P0, PT, R11, RZ, PT ;  /* 0x000000ff0b00720c */ /* 0x000fe20003f06270 */
[----:B------:R-:W-:Y:S01]  /*96f0*/  IMAD.HI.U32 R17, R4, R5, RZ ;  /* 0x0000000504117227 */ /* 0x000fe200078e00ff */
[----:B------:R-:W-:-:S03]  /*9700*/  ISETP.GT.U32.AND P2, PT, R3, R15, PT ;  /* 0x0000000f0300720c */ /* 0x000fc60003f44070 */
[----:B------:R-:W-:Y:S02]  /*9710*/  @!P1 IMAD.IADD R14, R14, 0x1, -R3 ;  /* 0x000000010e0e9824 */ /* 0x000fe400078e0a03 */
[----:B------:R-:W-:-:S03]  /*9720*/  IMAD.HI.U32 R11, R4, R16, RZ ;  /* 0x00000010040b7227 */ /* 0x000fc600078e00ff */
[C---:B------:R-:W-:Y:S01]  /*9730*/  ISETP.GT.U32.AND P1, PT, R3.reuse, R14, PT ;  /* 0x0000000e0300720c */ /* 0x040fe20003f24070 */
[----:B------:R-:W-:Y:S02]  /*9740*/  IMAD.MOV.U32 R18, RZ, RZ, R12 ;  /* 0x000000ffff127224 */ /* 0x000fe400078e000c */
[----:B------:R-:W-:Y:S02]  /*9750*/  IMAD.MOV R17, RZ, RZ, -R17 ;  /* 0x000000ffff117224 */ /* 0x000fe400078e0a11 */
[----:B------:R-:W-:Y:S02]  /*9760*/  IMAD.MOV R11, RZ, RZ, -R11 ;  /* 0x000000ffff0b7224 */ /* 0x000fe400078e0a0b */
[----:B------:R-:W-:Y:S01]  /*9770*/  @!P6 IMAD.MOV R18, RZ, RZ, -R18 ;  /* 0x000000ffff12e224 */ /* 0x000fe200078e0a12 */
[----:B------:R-:W-:Y:S01]  /*9780*/  ISETP.GE.AND P6, PT, R2, RZ, PT ;  /* 0x000000ff0200720c */ /* 0x000fe20003fc6270 */
[C---:B------:R-:W-:Y:S02]  /*9790*/  IMAD R5, R3.reuse, R17, R5 ;  /* 0x0000001103057224 */ /* 0x040fe400078e0205 */
[----:B------:R-:W-:Y:S01]  /*97a0*/  IMAD R2, R3, R11, R16 ;  /* 0x0000000b03027224 */ /* 0x000fe200078e0210 */
[----:B------:R1:W-:Y:S01]  /*97b0*/  STL [R1+0x6e8], R18 ;  /* 0x0006e81201007387 */ /* 0x0003e20000100800 */
[--C-:B------:R-:W-:Y:S01]  /*97c0*/  @!P3 IMAD.IADD R13, R13, 0x1, -R3.reuse ;  /* 0x000000010d0db824 */ /* 0x100fe200078e0a03 */
[----:B------:R-:W-:Y:S01]  /*97d0*/  ISETP.GT.U32.AND P3, PT, R3, R5, PT ;  /* 0x000000050300720c */ /* 0x000fe20003f64070 */
[----:B------:R-:W-:Y:S01]  /*97e0*/  @!P2 IMAD.IADD R15, R15, 0x1, -R3 ;  /* 0x000000010f0fa824 */ /* 0x000fe200078e0a03 */
[----:B------:R-:W-:Y:S01]  /*97f0*/  ISETP.GT.U32.AND P2, PT, R3, R2, PT ;  /* 0x000000020300720c */ /* 0x000fe20003f44070 */
[----:B------:R-:W-:-:S04]  /*9800*/  IMAD.HI.U32 R12, R4, R8, RZ ;  /* 0x00000008040c7227 */ /* 0x000fc800078e00ff */
[----:B------:R-:W-:Y:S02]  /*9810*/  IMAD.MOV R12, RZ, RZ, -R12 ;  /* 0x000000ffff0c7224 */ /* 0x000fe400078e0a0c */
[----:B------:R-:W-:Y:S01]  /*9820*/  @!P1 IMAD.IADD R14, R14, 0x1, -R3 ;  /* 0x000000010e0e9824 */ /* 0x000fe200078e0a03 */
[----:B------:R-:W-:Y:S01]  /*9830*/  ISETP.GE.AND P1, PT, R10, RZ, PT ;  /* 0x000000ff0a00720c */ /* 0x000fe20003f26270 */
[----:B0-----:R-:W-:Y:S02]  /*9840*/  IMAD.MOV.U32 R7, RZ, RZ, R13 ;  /* 0x000000ffff077224 */ /* 0x001fe400078e000d */
[----:B------:R-:W-:Y:S02]  /*9850*/  IMAD R16, R3, R12, R8 ;  /* 0x0000000c03107224 */ /* 0x000fe400078e0208 */
[----:B------:R-:W-:Y:S02]  /*9860*/  VIADD R8, R0, 0x14f ;  /* 0x0000014f00087836 */ /* 0x000fe40000000000 */
[----:B------:R-:W-:-:S02]  /*9870*/  IMAD.MOV.U32 R13, RZ, RZ, R14 ;  /* 0x000000ffff0d7224 */ /* 0x000fc400078e000e */
[----:B------:R-:W-:Y:S01]  /*9880*/  @!P5 IMAD.MOV R7, RZ, RZ, -R7 ;  /* 0x000000ffff07d224 */ /* 0x000fe200078e0a07 */
[----:B------:R-:W-:Y:S01]  /*9890*/  IABS R17, R8 ;  /* 0x0000000800117213 */ /* 0x000fe20000000000 */
[----:B------:R-:W-:Y:S01]  /*98a0*/  @!P3 IMAD.IADD R5, R5, 0x1, -R3 ;  /* 0x000000010505b824 */ /* 0x000fe200078e0a03 */
[----:B------:R-:W-:Y:S01]  /*98b0*/  ISETP.GE.AND P5, PT, R9, RZ, PT ;  /* 0x000000ff0900720c */ /* 0x000fe20003fa6270 */
[----:B------:R-:W-:Y:S01]  /*98c0*/  @!P4 IMAD.MOV R13, RZ, RZ, -R13 ;  /* 0x000000ffff0dc224 */ /* 0x000fe200078e0a0d */
[----:B------:R0:W-:Y:S01]  /*98d0*/  STL [R1+0x700], R7 ;  /* 0x0007000701007387 */ /* 0x0001e20000100800 */
[----:B------:R-:W-:Y:S01]  /*98e0*/  @!P2 IMAD.IADD R2, R2, 0x1, -R3 ;  /* 0x000000010202a824 */ /* 0x000fe200078e0a03 */
[C---:B------:R-:W-:Y:S01]  /*98f0*/  ISETP.GT.U32.AND P3, PT, R3.reuse, R5, PT ;  /* 0x000000050300720c */ /* 0x040fe20003f64070 */
[----:B------:R-:W-:Y:S01]  /*9900*/  VIADD R9, R0, 0x14e ;  /* 0x0000014e00097836 */ /* 0x000fe20000000000 */
[----:B------:R2:W-:Y:S01]  /*9910*/  STL [R1+0x6fc], R13 ;  /* 0x0006fc0d01007387 */ /* 0x0005e20000100800 */
[----:B------:R-:W-:Y:S01]  /*9920*/  ISETP.GE.AND P4, PT, R8, RZ, PT ;  /* 0x000000ff0800720c */ /* 0x000fe20003f86270 */
[C---:B------:R-:W-:Y:S01]  /*9930*/  VIADD R8, R0.reuse, 0x14d ;  /* 0x0000014d00087836 */ /* 0x040fe20000000000 */
[----:B------:R-:W-:Y:S01]  /*9940*/  ISETP.GT.U32.AND P2, PT, R3, R2, PT ;  /* 0x000000020300720c */ /* 0x000fe20003f44070 */
[----:B-1----:R-:W-:-:S02]  /*9950*/  VIADD R18, R0, 0x14b ;  /* 0x0000014b00127836 */ /* 0x002fc40000000000 */
[----:B0-----:R-:W-:Y:S01]  /*9960*/  IMAD.MOV.U32 R7, RZ, RZ, R15 ;  /* 0x000000ffff077224 */ /* 0x001fe200078e000f */
[----:B------:R-:W-:Y:S01]  /*9970*/  IABS R15, R9 ;  /* 0x00000009000f7213 */ /* 0x000fe20000000000 */
[----:B------:R-:W-:Y:S01]  /*9980*/  IMAD.MOV R24, RZ, RZ, -R24 ;  /* 0x000000ffff187224 */ /* 0x000fe200078e0a18 */
[----:B------:R-:W-:Y:S01]  /*9990*/  IABS R11, R8 ;  /* 0x00000008000b7213 */ /* 0x000fe20000000000 */
[----:B--2---:R-:W-:-:S04]  /*99a0*/  IMAD.HI.U32 R13, R4, R17, RZ ;  /* 0x00000011040d7227 */ /* 0x004fc800078e00ff */
[----:B------:R-:W-:Y:S02]  /*99b0*/  IMAD.MOV R13, RZ, RZ, -R13 ;  /* 0x000000ffff0d7224 */ /* 0x000fe400078e0a0d */
[----:B------:R-:W-:-:S04]  /*99c0*/  IMAD.HI.U32 R12, R4, R15, RZ ;  /* 0x0000000f040c7227 */ /* 0x000fc800078e00ff */
[----:B------:R-:W-:Y:S02]  /*99d0*/  IMAD R17, R3, R13, R17 ;  /* 0x0000000d03117224 */ /* 0x000fe400078e0211 */
[--C-:B------:R-:W-:Y:S01]  /*99e0*/  @!P3 IMAD.IADD R5, R5, 0x1, -R3.reuse ;  /* 0x000000010505b824 */ /* 0x100fe200078e0a03 */
[C---:B------:R-:W-:Y:S01]  /*99f0*/  ISETP.GT.U32.AND P3, PT, R3.reuse, R16, PT ;  /* 0x000000100300720c */ /* 0x040fe20003f64070 */
[----:B------:R-:W-:Y:S01]  /*9a00*/  @!P2 IMAD.IADD R2, R2, 0x1, -R3 ;  /* 0x000000010202a824 */ /* 0x000fe200078e0a03 */
[C---:B------:R-:W-:Y:S01]  /*9a10*/  ISETP.GT.U32.AND P2, PT, R3.reuse, R17, PT ;  /* 0x000000110300720c */ /* 0x040fe20003f44070 */
[----:B------:R-:W-:Y:S02]  /*9a20*/  IMAD.MOV R12, RZ, RZ, -R12 ;  /* 0x000000ffff0c7224 */ /* 0x000fe400078e0a0c */
[----:B------:R-:W-:Y:S02]  /*9a30*/  IMAD.MOV.U32 R14, RZ, RZ, R5 ;  /* 0x000000ffff0e7224 */ /* 0x000fe400078e0005 */
[----:B------:R-:W-:-:S02]  /*9a40*/  IMAD R15, R3, R12, R15 ;  /* 0x0000000c030f7224 */ /* 0x000fc400078e020f */
[----:B------:R-:W-:Y:S02]  /*9a50*/  @!P6 IMAD.MOV R14, RZ, RZ, -R14 ;  /* 0x000000ffff0ee224 */ /* 0x000fe400078e0a0e */
[----:B------:R-:W-:Y:S01]  /*9a60*/  @!P0 IMAD.MOV R7, RZ, RZ, -R7 ;  /* 0x000000ffff078224 */ /* 0x000fe200078e0a07 */
[----:B------:R-:W-:Y:S01]  /*9a70*/  ISETP.GT.U32.AND P6, PT, R3, R15, PT ;  /* 0x0000000f0300720c */ /* 0x000fe20003fc4070 */
[--C-:B------:R-:W-:Y:S01]  /*9a80*/  @!P3 IMAD.IADD R16, R16, 0x1, -R3.reuse ;  /* 0x000000011010b824 */ /* 0x100fe200078e0a03 */
[----:B------:R-:W-:Y:S01]  /*9a90*/  ISETP.GE.AND P0, PT, R9, RZ, PT ;  /* 0x000000ff0900720c */ /* 0x000fe20003f06270 */
[----:B------:R-:W-:Y:S01]  /*9aa0*/  @!P2 IMAD.IADD R17, R17, 0x1, -R3 ;  /* 0x000000011111a824 */ /* 0x000fe200078e0a03 */
[----:B------:R0:W-:Y:S01]  /*9ab0*/  STL [R1+0x71c], R7 ;  /* 0x00071c0701007387 */ /* 0x0001e20000100800 */
[----:B------:R-:W-:Y:S01]  /*9ac0*/  VIADD R9, R0, 0x14c ;  /* 0x0000014c00097836 */ /* 0x000fe20000000000 */
[C---:B------:R-:W-:Y:S01]  /*9ad0*/  ISETP.GT.U32.AND P3, PT, R3.reuse, R16, PT ;  /* 0x000000100300720c */ /* 0x040fe20003f64070 */
[----:B------:R-:W-:Y:S01]  /*9ae0*/  IMAD.HI.U32 R12, R4, R11, RZ ;  /* 0x0000000b040c7227 */ /* 0x000fe200078e00ff */
[----:B------:R-:W-:Y:S01]  /*9af0*/  ISETP.GT.U32.AND P2, PT, R3, R17, PT ;  /* 0x000000110300720c */ /* 0x000fe20003f44070 */
[----:B------:R1:W-:Y:S01]  /*9b00*/  STL [R1+0x718], R14 ;  /* 0x0007180e01007387 */ /* 0x0003e20000100800 */
[----:B------:R-:W-:Y:S01]  /*9b10*/  IABS R10, R9 ;  /* 0x00000009000a7213 */ /* 0x000fe20000000000 */
[----:B------:R-:W-:-:S02]  /*9b20*/  IMAD.MOV R12, RZ, RZ, -R12 ;  /* 0x000000ffff0c7224 */ /* 0x000fc400078e0a0c */
[----:B------:R-:W-:Y:S02]  /*9b30*/  @!P6 IMAD.IADD R15, R15, 0x1, -R3 ;  /* 0x000000010f0fe824 */ /* 0x000fe400078e0a03 */
[----:B0-----:R-:W-:Y:S02]  /*9b40*/  IMAD.MOV.U32 R7, RZ, RZ, R2 ;  /* 0x000000ffff077224 */ /* 0x001fe400078e0002 */
[C---:B------:R-:W-:Y:S01]  /*9b50*/  IMAD R2, R3.reuse, R12, R11 ;  /* 0x0000000c03027224 */ /* 0x040fe200078e020b */
[----:B------:R-:W-:Y:S01]  /*9b60*/  ISETP.GT.U32.AND P6, PT, R3, R15, PT ;  /* 0x0000000f0300720c */ /* 0x000fe20003fc4070 */
[----:B------:R-:W-:Y:S01]  /*9b70*/  IMAD.HI.U32 R13, R4, R10, RZ ;  /* 0x0000000a040d7227 */ /* 0x000fe200078e00ff */
[----:B-1----:R-:W-:-:S03]  /*9b80*/  IABS R14, R18 ;  /* 0x00000012000e7213 */ /* 0x002fc60000000000 */
[--C-:B------:R-:W-:Y:S01]  /*9b90*/  @!P3 IMAD.IADD R16, R16, 0x1, -R3.reuse ;  /* 0x000000011010b824 */ /* 0x100fe200078e0a03 */
[----:B------:R-:W-:Y:S01]  /*9ba0*/  ISETP.GE.AND P3, PT, R9, RZ, PT ;  /* 0x000000ff0900720c */ /* 0x000fe20003f66270 */
[----:B------:R-:W-:Y:S01]  /*9bb0*/  @!P2 IMAD.IADD R17, R17, 0x1, -R3 ;  /* 0x000000011111a824 */ /* 0x000fe200078e0a03 */
[----:B------:R-:W-:Y:S01]  /*9bc0*/  ISETP.GT.U32.AND P2, PT, R3, R2, PT ;  /* 0x000000020300720c */ /* 0x000fe20003f44070 */
[----:B------:R-:W-:Y:S02]  /*9bd0*/  IMAD.MOV R13, RZ, RZ, -R13 ;  /* 0x000000ffff0d7224 */ /* 0x000fe400078e0a0d */
[----:B------:R-:W-:Y:S02]  /*9be0*/  VIADD R9, R0, 0x14a ;  /* 0x0000014a00097836 */ /* 0x000fe40000000000 */
[----:B------:R-:W-:-:S03]  /*9bf0*/  IMAD.HI.U32 R12, R4, R14, RZ ;  /* 0x0000000e040c7227 */ /* 0x000fc600078e00ff */
[----:B------:R-:W-:Y:S01]  /*9c00*/  IABS R23, R9 ;  /* 0x0000000900177213 */ /* 0x000fe20000000000 */
[----:B------:R-:W-:Y:S01]  /*9c10*/  @!P5 IMAD.MOV R7, RZ, RZ, -R7 ;  /* 0x000000ffff07d224 */ /* 0x000fe200078e0a07 */
[----:B------:R-:W-:Y:S01]  /*9c20*/  ISETP.GE.AND P5, PT, R8, RZ, PT ;  /* 0x000000ff0800720c */ /* 0x000fe20003fa6270 */
[----:B------:R-:W-:Y:S02]  /*9c30*/  IMAD R10, R3, R13, R10 ;  /* 0x0000000d030a7224 */ /* 0x000fe400078e020a */
[----:B------:R-:W-:Y:S01]  /*9c40*/  IMAD.MOV R12, RZ, RZ, -R12 ;  /* 0x000000ffff0c7224 */ /* 0x000fe200078e0a0c */
[----:B------:R0:W-:Y:S01]  /*9c50*/  STL [R1+0x714], R7 ;  /* 0x0007140701007387 */ /* 0x0001e20000100800 */
[----:B------:R-:W-:Y:S01]  /*9c60*/  @!P6 IMAD.IADD R15, R15, 0x1, -R3 ;  /* 0x000000010f0fe824 */ /* 0x000fe200078e0a03 */
[C---:B------:R-:W-:Y:S01]  /*9c70*/  ISETP.GT.U32.AND P6, PT, R3.reuse, R10, PT ;  /* 0x0000000a0300720c */ /* 0x040fe20003fc4070 */
[----:B------:R-:W-:Y:S02]  /*9c80*/  IMAD R14, R3, R12, R14 ;  /* 0x0000000c030e7224 */ /* 0x000fe400078e020e */
[----:B------:R-:W-:-:S04]  /*9c90*/  IMAD.HI.U32 R22, R4, R23, RZ ;  /* 0x0000001704167227 */ /* 0x000fc800078e00ff */
[----:B------:R-:W-:Y:S01]  /*9ca0*/  @!P2 IMAD.IADD R2, R2, 0x1, -R3 ;  /* 0x000000010202a824 */ /* 0x000fe200078e0a03 */
[C---:B------:R-:W-:Y:S01]  /*9cb0*/  ISETP.GT.U32.AND P2, PT, R3.reuse, R14, PT ;  /* 0x0000000e0300720c */ /* 0x040fe20003f44070 */
[----:B0-----:R-:W-:Y:S02]  /*9cc0*/  IMAD.MOV.U32 R7, RZ, RZ, R16 ;  /* 0x000000ffff077224 */ /* 0x001fe400078e0010 */
[----:B------:R-:W-:Y:S02]  /*9cd0*/  IMAD.MOV R22, RZ, RZ, -R22 ;  /* 0x000000ffff167224 */ /* 0x000fe400078e0a16 */
[----:B------:R-:W-:Y:S02]  /*9ce0*/  @!P1 IMAD.MOV R7, RZ, RZ, -R7 ;  /* 0x000000ffff079224 */ /* 0x000fe400078e0a07 */
[----:B------:R-:W-:Y:S02]  /*9cf0*/  VIADD R13, R0, 0x148 ;  /* 0x00000148000d7836 */ /* 0x000fe40000000000 */
[C---:B------:R-:W-:Y:S01]  /*9d00*/  IMAD R22, R3.reuse, R22, R23 ;  /* 0x0000001603167224 */ /* 0x040fe200078e0217 */
[----:B------:R0:W-:Y:S01]  /*9d10*/  STL [R1+0x710], R7 ;  /* 0x0007100701007387 */ /* 0x0001e20000100800 */
[--C-:B------:R-:W-:Y:S01]  /*9d20*/  @!P6 IMAD.IADD R10, R10, 0x1, -R3.reuse ;  /* 0x000000010a0ae824 */ /* 0x100fe200078e0a03 */
[----:B------:R-:W-:Y:S01]  /*9d30*/  IABS R8, R13 ;  /* 0x0000000d00087213 */ /* 0x000fe20000000000 */
[----:B------:R-:W-:Y:S01]  /*9d40*/  VIADD R5, R0, 0x147 ;  /* 0x0000014700057836 */ /* 0x000fe20000000000 */
[C---:B------:R-:W-:Y:S01]  /*9d50*/  ISETP.GT.U32.AND P6, PT, R3.reuse, R22, PT ;  /* 0x000000160300720c */ /* 0x040fe20003fc4070 */
[----:B------:R-:W-:Y:S01]  /*9d60*/  @!P2 IMAD.IADD R14, R14, 0x1, -R3 ;  /* 0x000000010e0ea824 */ /* 0x000fe200078e0a03 */
[----:B------:R-:W-:Y:S01]  /*9d70*/  ISETP.GT.U32.AND P2, PT, R3, R2, PT ;  /* 0x000000020300720c */ /* 0x000fe20003f44070 */
[----:B------:R-:W-:Y:S01]  /*9d80*/  IMAD.HI.U32 R19, R4, R8, RZ ;  /* 0x0000000804137227 */ /* 0x000fe200078e00ff */
[----:B------:R-:W-:-:S02]  /*9d90*/  IABS R11, R5 ;  /* 0x00000005000b7213 */ /* 0x000fc40000000000 */
[C---:B------:R-:W-:Y:S01]  /*9da0*/  ISETP.GT.U32.AND P1, PT, R3.reuse, R10, PT ;  /* 0x0000000a0300720c */ /* 0x040fe20003f24070 */
[----:B0-----:R-:W-:Y:S02]  /*9db0*/  IMAD.MOV.U32 R7, RZ, RZ, R17 ;  /* 0x000000ffff077224 */ /* 0x001fe400078e0011 */
[C---:B------:R-:W-:Y:S02]  /*9dc0*/  IMAD R21, R3.reuse, R24, R21 ;  /* 0x0000001803157224 */ /* 0x040fe400078e0215 */
[----:B------:R-:W-:Y:S02]  /*9dd0*/  @!P4 IMAD.MOV R7, RZ, RZ, -R7 ;  /* 0x000000ffff07c224 */ /* 0x000fe400078e0a07 */
[----:B------:R-:W-:Y:S02]  /*9de0*/  IMAD.MOV R19, RZ, RZ, -R19 ;  /* 0x000000ffff137224 */ /* 0x000fe400078e0a13 */
[----:B------:R-:W-:Y:S01]  /*9df0*/  IMAD.HI.U32 R12, R4, R11, RZ ;  /* 0x0000000b040c7227 */ /* 0x000fe200078e00ff */
[----:B------:R0:W-:Y:S03]  /*9e00*/  STL [R1+0x70c], R7 ;  /* 0x00070c0701007387 */ /* 0x0001e60000100800 */
[----:B------:R-:W-:-:S02]  /*9e10*/  IMAD R8, R3, R19, R8 ;  /* 0x0000001303087224 */ /* 0x000fc400078e0208 */
[--C-:B------:R-:W-:Y:S01]  /*9e20*/  @!P6 IMAD.IADD R22, R22, 0x1, -R3.reuse ;  /* 0x000000011616e824 */ /* 0x100fe200078e0a03 */
[C---:B------:R-:W-:Y:S01]  /*9e30*/  ISETP.GT.U32.AND P6, PT, R3.reuse, R14, PT ;  /* 0x0000000e0300720c */ /* 0x040fe20003fc4070 */
[----:B------:R-:W-:Y:S02]  /*9e40*/  IMAD.MOV R12, RZ, RZ, -R12 ;  /* 0x000000ffff0c7224 */ /* 0x000fe400078e0a0c */
[----:B------:R-:W-:Y:S01]  /*9e50*/  @!P2 IMAD.IADD R2, R2, 0x1, -R3 ;  /* 0x000000010202a824 */ /* 0x000fe200078e0a03 */
[C---:B------:R-:W-:Y:S01]  /*9e60*/  ISETP.GT.U32.AND P2, PT, R3.reuse, R8, PT ;  /* 0x000000080300720c */ /* 0x040fe20003f44070 */
[----:B0-----:R-:W-:Y:S01]  /*9e70*/  IMAD.MOV.U32 R7, RZ, RZ, R15 ;  /* 0x000000ffff077224 */ /* 0x001fe200078e000f */
[C---:B------:R-:W-:Y:S01]  /*9e80*/  ISETP.GT.U32.AND P4, PT, R3.reuse, R22, PT ;  /* 0x000000160300720c */ /* 0x040fe20003f84070 */
[C---:B------:R-:W-:Y:S02]  /*9e90*/  IMAD R11, R3.reuse, R12, R11 ;  /* 0x0000000c030b7224 */ /* 0x040fe400078e020b */
[----:B------:R-:W-:Y:S01]  /*9ea0*/  @!P0 IMAD.MOV R7, RZ, RZ, -R7 ;  /* 0x000000ffff078224 */ /* 0x000fe200078e0a07 */
[----:B------:R-:W-:Y:S01]  /*9eb0*/  ISETP.GT.U32.AND P0, PT, R3, R21, PT ;  /* 0x000000150300720c */ /* 0x000fe20003f04070 */
[----:B------:R-:W-:-:S02]  /*9ec0*/  VIADD R19, R0, 0x146 ;  /* 0x0000014600137836 */ /* 0x000fc40000000000 */
[----:B------:R-:W-:Y:S01]  /*9ed0*/  VIADD R12, R0, 0x145 ;  /* 0x00000145000c7836 */ /* 0x000fe20000000000 */
[----:B------:R0:W-:Y:S01]  /*9ee0*/  STL [R1+0x708], R7 ;  /* 0x0007080701007387 */ /* 0x0001e20000100800 */
[----:B------:R-:W-:Y:S01]  /*9ef0*/  IMAD.MOV.U32 R23, RZ, RZ, R2 ;  /* 0x000000ffff177224 */ /* 0x000fe200078e0002 */
[----:B------:R-:W-:Y:S01]  /*9f00*/  IABS R16, R19 ;  /* 0x0000001300107213 */ /* 0x000fe20000000000 */
[--C-:B------:R-:W-:Y:S01]  /*9f10*/  @!P1 IMAD.IADD R10, R10, 0x1, -R3.reuse ;  /* 0x000000010a0a9824 */ /* 0x100fe200078e0a03 */
[----:B------:R-:W-:Y:S01]  /*9f20*/  IABS R17, R12 ;  /* 0x0000000c00117213 */ /* 0x000fe20000000000 */
[----:B------:R-:W-:Y:S01]  /*9f30*/  @!P6 IMAD.IADD R14, R14, 0x1, -R3 ;  /* 0x000000010e0ee824 */ /* 0x000fe200078e0a03 */
[----:B------:R-:W-:Y:S01]  /*9f40*/  ISETP.GT.U32.AND P6, PT, R3, R11, PT ;  /* 0x0000000b0300720c */ /* 0x000fe20003fc4070 */
[----:B------:R-:W-:Y:S01]  /*9f50*/  @!P5 IMAD.MOV R23, RZ, RZ, -R23 ;  /* 0x000000ffff17d224 */ /* 0x000fe200078e0a17 */
[----:B------:R-:W-:Y:S01]  /*9f60*/  ISETP.GE.AND P1, PT, R18, RZ, PT ;  /* 0x000000ff1200720c */ /* 0x000fe20003f26270 */
[----:B------:R-:W-:Y:S01]  /*9f70*/  @!P0 IMAD.IADD R21, R21, 0x1, -R3 ;  /* 0x0000000115158824 */ /* 0x000fe200078e0a03 */
[----:B------:R-:W-:Y:S01]  /*9f80*/  ISETP.GE.AND P0, PT, R20, RZ, PT ;  /* 0x000000ff1400720c */ /* 0x000fe20003f06270 */
[C---:B------:R-:W-:Y:S01]  /*9f90*/  IMAD.HI.U32 R15, R4.reuse, R16, RZ ;  /* 0x00000010040f7227 */ /* 0x040fe200078e00ff */
[----:B------:R-:W-:Y:S02]  /*9fa0*/  STL [R1+0x704], R23 ;  /* 0x0007041701007387 */ /* 0x000fe40000100800 */
[----:B------:R-:W-:Y:S01]  /*9fb0*/  ISETP.GT.U32.AND P5, PT, R3, R21, PT ;  /* 0x000000150300720c */ /* 0x000fe20003fa4070 */
[----:B------:R-:W-:-:S04]  /*9fc0*/  IMAD.HI.U32 R18, R4, R17, RZ ;  /* 0x0000001104127227 */ /* 0x000fc800078e00ff */
[--C-:B------:R-:W-:Y:S01]  /*9fd0*/  @!P2 IMAD.IADD R8, R8, 0x1, -R3.reuse ;  /* 0x000000010808a824 */ /* 0x100fe200078e0a03 */
[----:B------:R-:W-:Y:S01]  /*9fe0*/  ISETP.GE.AND P2, PT, R13, RZ, PT ;  /* 0x000000ff0d00720c */ /* 0x000fe20003f46270 */
[----:B0-----:R-:W-:Y:S02]  /*9ff0*/  IMAD.MOV.U32 R7, RZ, RZ, R10 ;  /* 0x000000ffff077224 */ /* 0x001fe400078e000a */
[----:B------:R-:W-:Y:S01]  /*a000*/  @!P4 IMAD.IADD R22, R22, 0x1, -R3 ;  /* 0x000000011616c824 */ /* 0x000fe200078e0a03 */
[----:B------:R-:W-:Y:S01]  /*a010*/  ISETP.GE.AND P4, PT, R9, RZ, PT ;  /* 0x000000ff0900720c */ /* 0x000fe20003f86270 */
[----:B------:R-:W-:Y:S02]  /*a020*/  IMAD.MOV R15, RZ, RZ, -R15 ;  /* 0x000000ffff0f7224 */ /* 0x000fe400078e0a0f */
[----:B------:R-:W-:Y:S02]  /*a030*/  IMAD.MOV R18, RZ, RZ, -R18 ;  /* 0x000000ffff127224 */ /* 0x000fe400078e0a12 */
[----:B------:R-:W-:Y:S01]  /*a040*/  @!P3 IMAD.MOV R7, RZ, RZ, -R7 ;  /* 0x000000ffff07b224 */ /* 0x000fe200078e0a07 */
[C---:B------:R-:W-:Y:S01]  /*a050*/  ISETP.GT.U32.AND P3, PT, R3.reuse, R8, PT ;  /* 0x000000080300720c */ /* 0x040fe20003f64070 */
[----:B------:R-:W-:-:S02]  /*a060*/  IMAD R15, R3, R15, R16 ;  /* 0x0000000f030f7224 */ /* 0x000fc400078e0210 */
[----:B------:R-:W-:Y:S01]  /*a070*/  IMAD R17, R3, R18, R17 ;  /* 0x0000001203117224 */ /* 0x000fe200078e0211 */
[----:B------:R0:W-:Y:S01]  /*a080*/  STL [R1+0x6f8], R7 ;  /* 0x0006f80701007387 */ /* 0x0001e20000100800 */
[----:B------:R-:W-:Y:S02]  /*a090*/  IMAD.MOV.U32 R10, RZ, RZ, R14 ;  /* 0x000000ffff0a7224 */ /* 0x000fe400078e000e */
[--C-:B------:R-:W-:Y:S02]  /*a0a0*/  @!P6 IMAD.IADD R11, R11, 0x1, -R3.reuse ;  /* 0x000000010b0be824 */ /* 0x100fe400078e0a03 */
[----:B------:R-:W-:Y:S01]  /*a0b0*/  @!P1 IMAD.MOV R10, RZ, RZ, -R10 ;  /* 0x000000ffff0a9224 */ /* 0x000fe200078e0a0a */
[----:B------:R-:W-:Y:S01]  /*a0c0*/  ISETP.GT.U32.AND P1, PT, R3, R15, PT ;  /* 0x0000000f0300720c */ /* 0x000fe20003f24070 */
[--C-:B------:R-:W-:Y:S01]  /*a0d0*/  @!P5 IMAD.IADD R21, R21, 0x1, -R3.reuse ;  /* 0x000000011515d824 */ /* 0x100fe200078e0a03 */
[C---:B------:R-:W-:Y:S01]  /*a0e0*/  ISETP.GT.U32.AND P5, PT, R3.reuse, R17, PT ;  /* 0x000000110300720c */ /* 0x040fe20003fa4070 */
[----:B------:R-:W-:Y:S01]  /*a0f0*/  VIADD R2, R0, 0x144 ;  /* 0x0000014400027836 */ /* 0x000fe20000000000 */
[----:B------:R-:W-:Y:S01]  /*a100*/  ISETP.GT.U32.AND P6, PT, R3, R11, PT ;  /* 0x0000000b0300720c */ /* 0x000fe20003fc4070 */
[----:B0-----:R-:W-:Y:S01]  /*a110*/  IMAD.MOV.U32 R7, RZ, RZ, R22 ;  /* 0x000000ffff077224 */ /* 0x001fe200078e0016 */
[----:B------:R0:W-:Y:S01]  /*a120*/  STL [R1+0x734], R10 ;  /* 0x0007340a01007387 */ /* 0x0001e20000100800 */
[----:B------:R-:W-:Y:S01]  /*a130*/  @!P3 IMAD.IADD R8, R8, 0x1, -R3 ;  /* 0x000000010808b824 */ /* 0x000fe200078e0a03 */
[----:B------:R-:W-:Y:S01]  /*a140*/  IABS R13, R2 ;  /* 0x00000002000d7213 */ /* 0x000fe20000000000 */
[----:B------:R-:W-:Y:S01]  /*a150*/  @!P4 IMAD.MOV R7, RZ, RZ, -R7 ;  /* 0x000000ffff07c224 */ /* 0x000fe200078e0a07 */
[----:B------:R-:W-:Y:S01]  /*a160*/  ISETP.GE.AND P4, PT, R5, RZ, PT ;  /* 0x000000ff0500720c */ /* 0x000fe20003f86270 */
[----:B------:R-:W-:Y:S01]  /*a170*/  IMAD.MOV.U32 R14, RZ, RZ, R21 ;  /* 0x000000ffff0e7224 */ /* 0x000fe200078e0015 */
[----:B------:R-:W-:Y:S01]  /*a180*/  ISETP.GE.AND P3, PT, R19, RZ, PT ;  /* 0x000000ff1300720c */ /* 0x000fe20003f66270 */
[----:B------:R-:W-:Y:S01]  /*a190*/  VIADD R9, R0, 0x143 ;  /* 0x0000014300097836 */ /* 0x000fe20000000000 */
[----:B------:R1:W-:Y:S01]  /*a1a0*/  STL [R1+0x728], R7 ;  /* 0x0007280701007387 */ /* 0x0003e20000100800 */
[----:B------:R-:W-:-:S02]  /*a1b0*/  @!P0 IMAD.MOV R14, RZ, RZ, -R14 ;  /* 0x000000ffff0e8224 */ /* 0x000fc400078e0a0e */
[----:B0-----:R-:W-:Y:S01]  /*a1c0*/  IMAD.HI.U32 R10, R4, R13, RZ ;  /* 0x0000000d040a7227 */ /* 0x001fe200078e00ff */
[----:B------:R-:W-:Y:S02]  /*a1d0*/  IABS R5, R9 ;  /* 0x0000000900057213 */ /* 0x000fe40000000000 */
[----:B------:R-:W-:Y:S01]  /*a1e0*/  STL [R1+0x778], R14 ;  /* 0x0007780e01007387 */ /* 0x000fe20000100800 */
[--C-:B------:R-:W-:Y:S01]  /*a1f0*/  @!P1 IMAD.IADD R15, R15, 0x1, -R3.reuse ;  /* 0x000000010f0f9824 */ /* 0x100fe200078e0a03 */
[----:B------:R-:W-:Y:S01]  /*a200*/  ISETP.GE.AND P1, PT, R2, RZ, PT ;  /* 0x000000ff0200720c */ /* 0x000fe20003f26270 */
[--C-:B------:R-:W-:Y:S02]  /*a210*/  @!P5 IMAD.IADD R17, R17, 0x1, -R3.reuse ;  /* 0x000000011111d824 */ /* 0x100fe400078e0a03 */
[----:B-1----:R-:W-:Y:S01]  /*a220*/  IMAD.MOV.U32 R7, RZ, RZ, R8 ;  /* 0x000000ffff077224 */ /* 0x002fe200078e0008 */
[----:B------:R-:W-:Y:S01]  /*a230*/  ISETP.GT.U32.AND P0, PT, R3, R15, PT ;  /* 0x0000000f0300720c */ /* 0x000fe20003f04070 */
[----:B------:R-:W-:Y:S01]  /*a240*/  @!P6 IMAD.IADD R11, R11, 0x1, -R3 ;  /* 0x000000010b0be824 */ /* 0x000fe200078e0a03 */
[----:B------:R-:W-:Y:S01]  /*a250*/  ISETP.GT.U32.AND P5, PT, R3, R17, PT ;  /* 0x000000110300720c */ /* 0x000fe20003fa4070 */
[----:B------:R-:W-:Y:S01]  /*a260*/  @!P2 IMAD.MOV R7, RZ, RZ, -R7 ;  /* 0x000000ffff07a224 */ /* 0x000fe200078e0a07 */
[----:B------:R-:W-:Y:S01]  /*a270*/  ISETP.GE.AND P6, PT, R12, RZ, PT ;  /* 0x000000ff0c00720c */ /* 0x000fe20003fc6270 */
[----:B------:R-:W-:Y:S01]  /*a280*/  IMAD.MOV R10, RZ, RZ, -R10 ;  /* 0x000000ffff0a7224 */ /* 0x000fe200078e0a0a */
[----:B------:R-:W-:Y:S01]  /*a290*/  ISETP.GE.AND P2, PT, R9, RZ, PT ;  /* 0x000000ff0900720c */ /* 0x000fe20003f46270 */
[----:B------:R-:W-:Y:S01]  /*a2a0*/  IMAD.HI.U32 R2, R4, R5, RZ ;  /* 0x0000000504027227 */ /* 0x000fe200078e00ff */
[----:B------:R0:W-:Y:S03]  /*a2b0*/  STL [R1+0x78c], R7 ;  /* 0x00078c0701007387 */ /* 0x0001e60000100800 */
[----:B------:R-:W-:-:S02]  /*a2c0*/  IMAD R13, R3, R10, R13 ;  /* 0x0000000a030d7224 */ /* 0x000fc400078e020d */
[----:B------:R-:W-:Y:S02]  /*a2d0*/  IMAD.MOV R2, RZ, RZ, -R2 ;  /* 0x000000ffff027224 */ /* 0x000fe400078e0a02 */
[----:B------:R-:W-:Y:S02]  /*a2e0*/  @!P0 IMAD.IADD R15, R15, 0x1, -R3 ;  /* 0x000000010f0f8824 */ /* 0x000fe400078e0a03 */
[----:B------:R-:W-:Y:S02]  /*a2f0*/  IMAD R8, R3, R2, R5 ;  /* 0x0000000203087224 */ /* 0x000fe400078e0205 */
[----:B0-----:R-:W-:Y:S02]  /*a300*/  IMAD.MOV.U32 R7, RZ, RZ, R11 ;  /* 0x000000ffff077224 */ /* 0x001fe400078e000b */
[----:B------:R-:W-:Y:S01]  /*a310*/  @!P5 IMAD.IADD R17, R17, 0x1, -R3 ;  /* 0x000000011111d824 */ /* 0x000fe200078e0a03 */
[C---:B------:R-:W-:Y:S01]  /*a320*/  ISETP.GT.U32.AND P5, PT, R3.reuse, R8, PT ;  /* 0x000000080300720c */ /* 0x040fe20003fa4070 */
[----:B------:R-:W-:Y:S01]  /*a330*/  @!P4 IMAD.MOV R7, RZ, RZ, -R7 ;  /* 0x000000ffff07c224 */ /* 0x000fe200078e0a07 */
[----:B------:R-:W-:Y:S01]  /*a340*/  ISETP.GT.U32.AND P4, PT, R3, R13, PT ;  /* 0x0000000d0300720c */ /* 0x000fe20003f84070 */
[----:B------:R-:W-:-:S02]  /*a350*/  VIADD R10, R0, 0x142 ;  /* 0x00000142000a7836 */ /* 0x000fc40000000000 */
[C---:B------:R-:W-:Y:S01]  /*a360*/  VIADD R11, R0.reuse, 0x141 ;  /* 0x00000141000b7836 */ /* 0x040fe20000000000 */
[----:B------:R0:W-:Y:S01]  /*a370*/  STL [R1+0x788], R7 ;  /* 0x0007880701007387 */ /* 0x0001e20000100800 */
[----:B------:R-:W-:Y:S01]  /*a380*/  VIADD R9, R0, 0x140 ;  /* 0x0000014000097836 */ /* 0x000fe20000000000 */
[----:B------:R-:W-:Y:S01]  /*a390*/  ISETP.GE.AND P0, PT, R10, RZ, PT ;  /* 0x000000ff0a00720c */ /* 0x000fe20003f06270 */
[----:B------:R-:W-:Y:S01]  /*a3a0*/  VIADD R16, R0, 0x13f ;  /* 0x0000013f00107836 */ /* 0x000fe20000000000 */
[----:B------:R-:W-:Y:S02]  /*a3b0*/  IABS R10, R10 ;  /* 0x0000000a000a7213 */ /* 0x000fe40000000000 */
[----:B------:R-:W-:Y:S01]  /*a3c0*/  IABS R2, R11 ;  /* 0x0000000b00027213 */ /* 0x000fe20000000000 */
[--C-:B------:R-:W-:Y:S01]  /*a3d0*/  @!P5 IMAD.IADD R8, R8, 0x1, -R3.reuse ;  /* 0x000000010808d824 */ /* 0x100fe200078e0a03 */
[----:B------:R-:W-:Y:S01]  /*a3e0*/  IABS R5, R9 ;  /* 0x0000000900057213 */ /* 0x000fe20000000000 */
[----:B------:R-:W-:Y:S01]  /*a3f0*/  @!P4 IMAD.IADD R13, R13, 0x1, -R3 ;  /* 0x000000010d0dc824 */ /* 0x000fe200078e0a03 */
[----:B------:R-:W-:Y:S01]  /*a400*/  ISETP.GE.AND P4, PT, R11, RZ, PT ;  /* 0x000000ff0b00720c */ /* 0x000fe20003f86270 */
[----:B0-----:R-:W-:Y:S01]  /*a410*/  IMAD.MOV.U32 R7, RZ, RZ, R15 ;  /* 0x000000ffff077224 */ /* 0x001fe200078e000f */
[----:B------:R-:W-:Y:S01]  /*a420*/  ISETP.GT.U32.AND P5, PT, R3, R8, PT ;  /* 0x000000080300720c */ /* 0x000fe20003fa4070 */
[----:B------:R-:W-:Y:S01]  /*a430*/  IMAD.HI.U32 R14, R4, R10, RZ ;  /* 0x0000000a040e7227 */ /* 0x000fe200078e00ff */
[----:B------:R-:W-:-:S03]  /*a440*/  IABS R18, R16 ;  /* 0x0000001000127213 */ /* 0x000fc60000000000 */
[----:B------:R-:W-:Y:S01]  /*a450*/  @!P3 IMAD.MOV R7, RZ, RZ, -R7 ;  /* 0x000000ffff07b224 */ /* 0x000fe200078e0a07 */
[----:B------:R-:W-:Y:S01]  /*a460*/  ISETP.GT.U32.AND P3, PT, R3, R13, PT ;  /* 0x0000000d0300720c */ /* 0x000fe20003f64070 */
[----:B------:R-:W-:Y:S02]  /*a470*/  IMAD.MOV R14, RZ, RZ, -R14 ;  /* 0x000000ffff0e7224 */ /* 0x000fe400078e0a0e */
[C---:B------:R-:W-:Y:S01]  /*a480*/  IMAD.HI.U32 R12, R4.reuse, R2, RZ ;  /* 0x00000002040c7227 */ /* 0x040fe200078e00ff */
[----:B------:R0:W-:Y:S03]  /*a490*/  STL [R1+0x784], R7 ;  /* 0x0007840701007387 */ /* 0x0001e60000100800 */
[----:B------:R-:W-:-:S04]  /*a4a0*/  IMAD.HI.U32 R11, R4, R5, RZ ;  /* 0x00000005040b7227 */ /* 0x000fc800078e00ff */
[----:B------:R-:W-:Y:S02]  /*a4b0*/  IMAD.MOV R12, RZ, RZ, -R12 ;  /* 0x000000ffff0c7224 */ /* 0x000fe400078e0a0c */
[----:B------:R-:W-:Y:S02]  /*a4c0*/  @!P3 IMAD.IADD R13, R13, 0x1, -R3 ;  /* 0x000000010d0db824 */ /* 0x000fe400078e0a03 */
[----:B0-----:R-:W-:Y:S02]  /*a4d0*/  IMAD.MOV.U32 R7, RZ, RZ, R17 ;  /* 0x000000ffff077224 */ /* 0x001fe400078e0011 */
[----:B------:R-:W-:Y:S02]  /*a4e0*/  IMAD.MOV R11, RZ, RZ, -R11 ;  /* 0x000000ffff0b7224 */ /* 0x000fe400078e0a0b */
[----:B------:R-:W-:Y:S01]  /*a4f0*/  @!P6 IMAD.MOV R7, RZ, RZ, -R7 ;  /* 0x000000ffff07e224 */ /* 0x000fe200078e0a07 */
[----:B------:R-:W-:Y:S01]  /*a500*/  ISETP.GE.AND P6, PT, R9, RZ, PT ;  /* 0x000000ff0900720c */ /* 0x000fe20003fc6270 */
[----:B------:R-:W-:-:S02]  /*a510*/  IMAD R9, R3, R14, R10 ;  /* 0x0000000e03097224 */ /* 0x000fc400078e020a */
[C---:B------:R-:W-:Y:S01]  /*a520*/  IMAD R2, R3.reuse, R12, R2 ;  /* 0x0000000c03027224 */ /* 0x040fe200078e0202 */
[----:B------:R0:W-:Y:S01]  /*a530*/  STL [R1+0x780], R7 ;  /* 0x0007800701007387 */ /* 0x0001e20000100800 */
[C---:B------:R-:W-:Y:S01]  /*a540*/  IMAD R5, R3.reuse, R11, R5 ;  /* 0x0000000b03057224 */ /* 0x040fe200078e0205 */
[C---:B------:R-:W-:Y:S01]  /*a550*/  ISETP.GT.U32.AND P3, PT, R3.reuse, R9, PT ;  /* 0x000000090300720c */ /* 0x040fe20003f64070 */
[----:B------:R-:W-:Y:S01]  /*a560*/  @!P5 IMAD.IADD R8, R8, 0x1, -R3 ;  /* 0x000000010808d824 */ /* 0x000fe200078e0a03 */
[----:B------:R-:W-:Y:S01]  /*a570*/  ISETP.GT.U32.AND P5, PT, R3, R2, PT ;  /* 0x000000020300720c */ /* 0x000fe20003fa4070 */
[C---:B------:R-:W-:Y:S02]  /*a580*/  VIADD R14, R0.reuse, 0x13e ;  /* 0x0000013e000e7836 */ /* 0x040fe40000000000 */
[C---:B------:R-:W-:Y:S02]  /*a590*/  VIADD R10, R0.reuse, 0x13d ;  /* 0x0000013d000a7836 */ /* 0x040fe40000000000 */
[----:B------:R-:W-:Y:S01]  /*a5a0*/  VIADD R12, R0, 0x13c ;  /* 0x0000013c000c7836 */ /* 0x000fe20000000000 */
[----:B------:R-:W-:Y:S01]  /*a5b0*/  IABS R17, R14 ;  /* 0x0000000e00117213 */ /* 0x000fe20000000000 */
[----:B0-----:R-:W-:Y:S01]  /*a5c0*/  IMAD.MOV.U32 R7, RZ, RZ, R13 ;  /* 0x000000ffff077224 */ /* 0x001fe200078e000d */
[----:B------:R-:W-:Y:S01]  /*a5d0*/  IABS R11, R10 ;  /* 0x0000000a000b7213 */ /* 0x000fe20000000000 */
[----:B------:R-:W-:Y:S01]  /*a5e0*/  IMAD.HI.U32 R13, R4, R18, RZ ;  /* 0x00000012040d7227 */ /* 0x000fe200078e00ff */
[----:B------:R-:W-:-:S03]  /*a5f0*/  IABS R15, R12 ;  /* 0x0000000c000f7213 */ /* 0x000fc60000000000 */
[----:B------:R-:W-:Y:S01]  /*a600*/  @!P1 IMAD.MOV R7, RZ, RZ, -R7 ;  /* 0x000000ffff079224 */ /* 0x000fe200078e0a07 */
[----:B------:R-:W-:Y:S01]  /*a610*/  ISETP.GT.U32.AND P1, PT, R3, R5, PT ;  /* 0x000000050300720c */ /* 0x000fe20003f24070 */
[--C-:B------:R-:W-:Y:S02]  /*a620*/  @!P3 IMAD.IADD R9, R9, 0x1, -R3.reuse ;  /* 0x000000010909b824 */ /* 0x100fe400078e0a03 */
[----:B------:R-:W-:Y:S01]  /*a630*/  @!P5 IMAD.IADD R2, R2, 0x1, -R3 ;  /* 0x000000010202d824 */ /* 0x000fe200078e0a03 */
[----:B------:R0:W-:Y:S01]  /*a640*/  STL [R1+0x77c], R7 ;  /* 0x00077c0701007387 */ /* 0x0001e20000100800 */
[----:B------:R-:W-:Y:S01]  /*a650*/  IMAD.MOV R13, RZ, RZ, -R13 ;  /* 0x000000ffff0d7224 */ /* 0x000fe200078e0a0d */
[C---:B------:R-:W-:Y:S02]  /*a660*/  ISETP.GT.U32.AND P3, PT, R3.reuse, R9, PT ;  /* 0x000000090300720c */ /* 0x040fe40003f64070 */
[----:B------:R-:W-:-:S05]  /*a670*/  ISETP.GT.U32.AND P5, PT, R3, R2, PT ;  /* 0x000000020300720c */ /* 0x000fca0003fa4070 */
[----:B------:R-:W-:Y:S02]  /*a680*/  @!P1 IMAD.IADD R5, R5, 0x1, -R3 ;  /* 0x0000000105059824 */ /* 0x000fe400078e0a03 */
[----:B0-----:R-:W-:Y:S02]  /*a690*/  IMAD.MOV.U32 R7, RZ, RZ, R8 ;  /* 0x000000ffff077224 */ /* 0x001fe400078e0008 */
[C---:B------:R-:W-:Y:S01]  /*a6a0*/  IMAD R8, R3.reuse, R13, R18 ;  /* 0x0000000d03087224 */ /* 0x040fe200078e0212 */
[----:B------:R-:W-:Y:S01]  /*a6b0*/  ISETP.GT.U32.AND P1, PT, R3, R5, PT ;  /* 0x000000050300720c */ /* 0x000fe20003f24070 */
[----:B------:R-:W-:Y:S01]  /*a6c0*/  @!P2 IMAD.MOV R7, RZ, RZ, -R7 ;  /* 0x000000ffff07a224 */ /* 0x000fe200078e0a07 */
[----:B------:R-:W-:Y:S01]  /*a6d0*/  ISETP.GE.AND P2, PT, R16, RZ, PT ;  /* 0x000000ff1000720c */ /* 0x000fe20003f46270 */
[----:B------:R-:W-:Y:S01]  /*a6e0*/  @!P3 IMAD.IADD R9, R9, 0x1, -R3 ;  /* 0x000000010909b824 */ /* 0x000fe200078e0a03 */
[----:B------:R-:W-:Y:S01]  /*a6f0*/  ISETP.GT.U32.AND P3, PT, R3, R8, PT ;  /* 0x000000080300720c */ /* 0x000fe20003f64070 */
[----:B------:R-:W-:Y:S01]  /*a700*/  IMAD.MOV.U32 R13, RZ, RZ, R15 ;  /* 0x000000ffff0d7224 */ /* 0x000fe200078e000f */
[----:B------:R0:W-:Y:S01]  /*a710*/  STL [R1+0x774], R7 ;  /* 0x0007740701007387 */ /* 0x0001e20000100800 */
[----:B------:R-:W-:-:S04]  /*a720*/  IMAD.HI.U32 R18, R4, R17, RZ ;  /* 0x0000001104127227 */ /* 0x000fc800078e00ff */
        /* <DEDUP_REMOVED lines=20> */
[----:B------:R-:W-:Y:S02]  /*a870*/  VIADD R16, R0, 0x13b ;  /* 0x0000013b00107836 */ /* 0x000fe40000000000 */
        /* <DEDUP_REMOVED lines=11> */
[----:B------:R-:W-:Y:S01]  /*a930*/  ISETP.GT.U32.AND P1, PT, R3, R14, PT ;  /* 0x0000000e0300720c */ /* 0x000fe20003f24070 */
        /* <DEDUP_REMOVED lines=47> */
[----:B------:R-:W-:Y:S01]  /*ac30*/  ISETP.GT.U32.AND P4, PT, R3, R16, PT ;  /* 0x000000100300720c */ /* 0x000fe20003f84070 */
[----:B------:R-:W-:Y:S01]  /*ac40*/  @!P5 IMAD.IADD R2, R2, 0x1, -R3 ;  /* 0x000000010202d824 */ /* 0x000fe200078e0a03 */
[----:B------:R-:W-:Y:S01]  /*ac50*/  ISETP.GE.AND P5, PT, R8, RZ, PT ;  /* 0x000000ff0800720c */ /* 0x000fe20003fa6270 */
[----:B0-----:R-:W-:-:S02]  /*ac60*/  IMAD.MOV.U32 R7, RZ, RZ, R9 ;  /* 0x000000ffff077224 */ /* 0x001fc400078e0009 */
[C---:B------:R-:W-:Y:S02]  /*ac70*/  IMAD R9, R3.reuse, R13, R10 ;  /* 0x0000000d03097224 */ /* 0x040fe400078e020a */
        /* <DEDUP_REMOVED lines=8> */
[----:B-1----:R-:W-:Y:S01]  /*ad00*/  IABS R11, R17 ;  /* 0x00000011000b7213 */ /* 0x002fe20000000000 */
[----:B------:R-:W-:Y:S01]  /*ad10*/  VIADD R10, R0, 0x134 ;  /* 0x00000134000a7836 */ /* 0x000fe20000000000 */
        /* <DEDUP_REMOVED lines=19> */
[----:B------:R-:W-:Y:S01]  /*ae50*/  VIADD R11, R0, 0x133 ;  /* 0x00000133000b7836 */ /* 0x000fe20000000000 */
[C---:B------:R-:W-:Y:S01]  /*ae60*/  ISETP.GT.U32.AND P6, PT, R3.reuse, R5, PT ;  /* 0x000000050300720c */ /* 0x040fe20003fc4070 */
[----:B------:R-:W-:Y:S01]  /*ae70*/  @!P0 IMAD.MOV R7, RZ, RZ, -R7 ;  /* 0x000000ffff078224 */ /* 0x000fe200078e0a07 */
[----:B------:R-:W-:Y:S01]  /*ae80*/  ISETP.GT.U32.AND P0, PT, R3, R9, PT ;  /* 0x000000090300720c */ /* 0x000fe20003f04070 */
[----:B------:R-:W-:Y:S01]  /*ae90*/  IMAD.HI.U32 R20, R4, R19, RZ ;  /* 0x0000001304147227 */ /* 0x000fe200078e00ff */
[----:B------:R-:W-:Y:S02]  /*aea0*/  IABS R13, R11 ;  /* 0x0000000b000d7213 */ /* 0x000fe40000000000 */
[----:B------:R0:W-:Y:S01]  /*aeb0*/  STL [R1+0x79c], R7 ;  /* 0x00079c0701007387 */ /* 0x0001e20000100800 */
[----:B------:R-:W-:Y:S01]  /*aec0*/  @!P3 IMAD.IADD R2, R2, 0x1, -R3 ;  /* 0x000000010202b824 */ /* 0x000fe200078e0a03 */
[----:B------:R-:W-:Y:S01]  /*aed0*/  ISETP.GE.AND P3, PT, R8, RZ, PT ;  /* 0x000000ff0800720c */ /* 0x000fe20003f66270 */
[----:B------:R-:W-:Y:S01]  /*aee0*/  IMAD.MOV R20, RZ, RZ, -R20 ;  /* 0x000000ffff147224 */ /* 0x000fe200078e0a14 */
[----:B------:R-:W-:Y:S01]  /*aef0*/  STL [R1+0x798], R15 ;  /* 0x0007980f01007387 */ /* 0x000fe20000100800 */
[----:B------:R-:W-:-:S04]  /*af00*/  IMAD.HI.U32 R18, R4, R13, RZ ;  /* 0x0000000d04127227 */ /* 0x000fc800078e00ff */
[----:B------:R-:W-:Y:S01]  /*af10*/  @!P6 IMAD.IADD R5, R5, 0x1, -R3 ;  /* 0x000000010505e824 */ /* 0x000fe200078e0a03 */
[C---:B------:R-:W-:Y:S01]  /*af20*/  ISETP.GT.U32.AND P6, PT, R3.reuse, R2, PT ;  /* 0x000000020300720c */ /* 0x040fe20003fc4070 */
[----:B0-----:R-:W-:Y:S02]  /*af30*/  IMAD.MOV.U32 R7, RZ, RZ, R16 ;  /* 0x000000ffff077224 */ /* 0x001fe400078e0010 */
[----:B------:R-:W-:Y:S02]  /*af40*/  VIADD R14, R0, 0x132 ;  /* 0x00000132000e7836 */ /* 0x000fe40000000000 */
[C---:B------:R-:W-:Y:S02]  /*af50*/  IMAD R8, R3.reuse, R20, R19 ;  /* 0x0000001403087224 */ /* 0x040fe400078e0213 */
[----:B------:R-:W-:Y:S02]  /*af60*/  IMAD.MOV R18, RZ, RZ, -R18 ;  /* 0x000000ffff127224 */ /* 0x000fe400078e0a12 */
[----:B------:R-:W-:Y:S01]  /*af70*/  @!P1 IMAD.MOV R7, RZ, RZ, -R7 ;  /* 0x000000ffff079224 */ /* 0x000fe200078e0a07 */
[----:B------:R-:W-:Y:S01]  /*af80*/  ISETP.GT.U32.AND P2, PT, R3, R8, PT ;  /* 0x000000080300720c */ /* 0x000fe20003f44070 */
[----:B------:R-:W-:Y:S01]  /*af90*/  @!P0 IMAD.IADD R9, R9, 0x1, -R3 ;  /* 0x0000000109098824 */ /* 0x000fe200078e0a03 */
[----:B------:R-:W-:Y:S01]  /*afa0*/  ISETP.GE.AND P0, PT, R17, RZ, PT ;  /* 0x000000ff1100720c */ /* 0x000fe20003f06270 */
[C---:B------:R-:W-:Y:S01]  /*afb0*/  IMAD R13, R3.reuse, R18, R13 ;  /* 0x00000012030d7224 */ /* 0x040fe200078e020d */
[----:B------:R-:W-:Y:S01]  /*afc0*/  IABS R17, R14 ;  /* 0x0000000e00117213 */ /* 0x000fe20000000000 */
[----:B------:R0:W-:Y:S01]  /*afd0*/  STL [R1+0x794], R7 ;  /* 0x0007940701007387 */ /* 0x0001e20000100800 */
[----:B------:R-:W-:Y:S01]  /*afe0*/  @!P5 IMAD.MOV R12, RZ, RZ, -R12 ;  /* 0x000000ffff0cd224 */ /* 0x000fe200078e0a0c */
[C---:B------:R-:W-:Y:S01]  /*aff0*/  ISETP.GT.U32.AND P1, PT, R3.reuse, R5, PT ;  /* 0x000000050300720c */ /* 0x040fe20003f24070 */
[--C-:B------:R-:W-:Y:S01]  /*b000*/  @!P6 IMAD.IADD R2, R2, 0x1, -R3.reuse ;  /* 0x000000010202e824 */ /* 0x100fe200078e0a03 */
[----:B------:R-:W-:Y:S01]  /*b010*/  ISETP.GE.AND P5, PT, R10, RZ, PT ;  /* 0x000000ff0a00720c */ /* 0x000fe20003fa6270 */
[----:B------:R-:W-:Y:S01]  /*b020*/  VIADD R10, R0, 0x131 ;  /* 0x00000131000a7836 */ /* 0x000fe20000000000 */
[----:B------:R-:W-:Y:S01]  /*b030*/  ISETP.GT.U32.AND P6, PT, R3, R13, PT ;  /* 0x0000000d0300720c */ /* 0x000fe20003fc4070 */
[----:B------:R-:W-:Y:S01]  /*b040*/  STL [R1+0x790], R12 ;  /* 0x0007900c01007387 */ /* 0x000fe20000100800 */
[----:B------:R-:W-:-:S02]  /*b050*/  @!P2 IMAD.IADD R8, R8, 0x1, -R3 ;  /* 0x000000010808a824 */ /* 0x000fc400078e0a03 */
[----:B0-----:R-:W-:Y:S01]  /*b060*/  IMAD.MOV.U32 R7, RZ, RZ, R9 ;  /* 0x000000ffff077224 */ /* 0x001fe200078e0009 */
[----:B------:R-:W-:Y:S01]  /*b070*/  ISETP.GE.AND P2, PT, R10, RZ, PT ;  /* 0x000000ff0a00720c */ /* 0x000fe20003f46270 */
[----:B------:R-:W-:-:S04]  /*b080*/  IMAD.HI.U32 R9, R4, R17, RZ ;  /* 0x0000001104097227 */ /* 0x000fc800078e00ff */
[----:B------:R-:W-:Y:S01]  /*b090*/  @!P4 IMAD.MOV R7, RZ, RZ, -R7 ;  /* 0x000000ffff07c224 */ /* 0x000fe200078e0a07 */
[----:B------:R-:W-:Y:S01]  /*b0a0*/  ISETP.GE.AND P4, PT, R11, RZ, PT ;  /* 0x000000ff0b00720c */ /* 0x000fe20003f86270 */
[----:B------:R-:W-:Y:S01]  /*b0b0*/  IMAD.MOV R15, RZ, RZ, -R9 ;  /* 0x000000ffff0f7224 */ /* 0x000fe200078e0a09 */
[----:B------:R-:W-:Y:S01]  /*b0c0*/  IABS R9, R10 ;  /* 0x0000000a00097213 */ /* 0x000fe20000000000 */
[--C-:B------:R-:W-:Y:S01]  /*b0d0*/  @!P1 IMAD.IADD R5, R5, 0x1, -R3.reuse ;  /* 0x0000000105059824 */ /* 0x100fe200078e0a03 */
[----:B------:R0:W-:Y:S01]  /*b0e0*/  STL [R1+0x768], R7 ;  /* 0x0007680701007387 */ /* 0x0001e20000100800 */
[----:B------:R-:W-:Y:S01]  /*b0f0*/  @!P6 IMAD.IADD R13, R13, 0x1, -R3 ;  /* 0x000000010d0de824 */ /* 0x000fe200078e0a03 */
[----:B------:R-:W-:Y:S01]  /*b100*/  ISETP.GE.AND P1, PT, R14, RZ, PT ;  /* 0x000000ff0e00720c */ /* 0x000fe20003f26270 */
[----:B------:R-:W-:Y:S01]  /*b110*/  IMAD.MOV.U32 R10, RZ, RZ, R9 ;  /* 0x000000ffff0a7224 */ /* 0x000fe200078e0009 */
[C---:B------:R-:W-:Y:S01]  /*b120*/  ISETP.GT.U32.AND P6, PT, R3.reuse, R8, PT ;  /* 0x000000080300720c */ /* 0x040fe20003fc4070 */
[----:B------:R-:W-:-:S02]  /*b130*/  IMAD R15, R3, R15, R17 ;  /* 0x0000000f030f7224 */ /* 0x000fc400078e0211 */
[----:B------:R-:W-:-:S04]  /*b140*/  IMAD.HI.U32 R14, R4, R10, RZ ;  /* 0x0000000a040e7227 */ /* 0x000fc800078e00ff */
[----:B0-----:R-:W-:Y:S02]  /*b150*/  IMAD.MOV.U32 R7, RZ, RZ, R2 ;  /* 0x000000ffff077224 */ /* 0x001fe400078e0002 */
[----:B------:R-:W-:Y:S02]  /*b160*/  VIADD R18, R0, 0x12e ;  /* 0x0000012e00127836 */ /* 0x000fe40000000000 */
[----:B------:R-:W-:Y:S01]  /*b170*/  @!P0 IMAD.MOV R7, RZ, RZ, -R7 ;  /* 0x000000ffff078224 */ /* 0x000fe200078e0a07 */
[----:B------:R-:W-:Y:S01]  /*b180*/  ISETP.GT.U32.AND P0, PT, R3, R13, PT ;  /* 0x0000000d0300720c */ /* 0x000fe20003f04070 */
[----:B------:R-:W-:Y:S02]  /*b190*/  @!P6 IMAD.IADD R8, R8, 0x1, -R3 ;  /* 0x000000010808e824 */ /* 0x000fe400078e0a03 */
[C---:B------:R-:W-:Y:S01]  /*b1a0*/  VIADD R9, R0.reuse, 0x12f ;  /* 0x0000012f00097836 */ /* 0x040fe20000000000 */
[----:B------:R0:W-:Y:S01]  /*b1b0*/  STL [R1+0x764], R7 ;  /* 0x0007640701007387 */ /* 0x0001e20000100800 */
[----:B------:R-:W-:-:S03]  /*b1c0*/  VIADD R11, R0, 0x130 ;  /* 0x00000130000b7836 */ /* 0x000fc60000000000 */
[----:B------:R-:W-:Y:S02]  /*b1d0*/  IABS R12, R9 ;  /* 0x00000009000c7213 */ /* 0x000fe40000000000 */
[----:B------:R-:W-:-:S03]  /*b1e0*/  IABS R2, R11 ;  /* 0x0000000b00027213 */ /* 0x000fc60000000000 */
[----:B------:R-:W-:Y:S01]  /*b1f0*/  @!P0 IMAD.IADD R13, R13, 0x1, -R3 ;  /* 0x000000010d0d8824 */ /* 0x000fe200078e0a03 */
[----:B------:R-:W-:Y:S01]  /*b200*/  ISETP.GE.AND P0, PT, R11, RZ, PT ;  /* 0x000000ff0b00720c */ /* 0x000fe20003f06270 */
[----:B0-----:R-:W-:Y:S02]  /*b210*/  IMAD.MOV.U32 R7, RZ, RZ, R5 ;  /* 0x000000ffff077224 */ /* 0x001fe400078e0005 */
[----:B------:R-:W-:Y:S01]  /*b220*/  IMAD.MOV R5, RZ, RZ, -R14 ;  /* 0x000000ffff057224 */ /* 0x000fe200078e0a0e */
[----:B------:R-:W-:Y:S01]  /*b230*/  IABS R14, R18 ;  /* 0x00000012000e7213 */ /* 0x000fe20000000000 */
[----:B------:R-:W-:Y:S01]  /*b240*/  @!P3 IMAD.MOV R7, RZ, RZ, -R7 ;  /* 0x000000ffff07b224 */ /* 0x000fe200078e0a07 */
[C---:B------:R-:W-:Y:S01]  /*b250*/  ISETP.GT.U32.AND P3, PT, R3.reuse, R15, PT ;  /* 0x0000000f0300720c */ /* 0x040fe20003f64070 */
[C---:B------:R-:W-:Y:S02]  /*b260*/  IMAD R5, R3.reuse, R5, R10 ;  /* 0x0000000503057224 */ /* 0x040fe400078e020a */
[----:B------:R-:W-:Y:S01]  /*b270*/  IMAD.MOV.U32 R10, RZ, RZ, R14 ;  /* 0x000000ffff0a7224 */ /* 0x000fe200078e000e */
[----:B------:R0:W-:Y:S01]  /*b280*/  STL [R1+0x760], R7 ;  /* 0x0007600701007387 */ /* 0x0001e20000100800 */
[----:B------:R-:W-:Y:S01]  /*b290*/  IMAD.HI.U32 R14, R4, R12, RZ ;  /* 0x0000000c040e7227 */ /* 0x000fe200078e00ff */
[----:B------:R-:W-:-:S03]  /*b2a0*/  ISETP.GT.U32.AND P6, PT, R3, R5, PT ;  /* 0x000000050300720c */ /* 0x000fc60003fc4070 */
[----:B------:R-:W-:-:S04]  /*b2b0*/  IMAD.HI.U32 R16, R4, R2, RZ ;  /* 0x0000000204107227 */ /* 0x000fc800078e00ff */
[----:B------:R-:W-:Y:S01]  /*b2c0*/  @!P3 IMAD.IADD R15, R15, 0x1, -R3 ;  /* 0x000000010f0fb824 */ /* 0x000fe200078e0a03 */
[----:B------:R-:W-:Y:S01]  /*b2d0*/  ISETP.GE.AND P3, PT, R9, RZ, PT ;  /* 0x000000ff0900720c */ /* 0x000fe20003f66270 */
[----:B0-----:R-:W-:Y:S02]  /*b2e0*/  IMAD.MOV.U32 R7, RZ, RZ, R8 ;  /* 0x000000ffff077224 */ /* 0x001fe400078e0008 */
[----:B------:R-:W-:-:S04]  /*b2f0*/  IMAD.HI.U32 R11, R4, R10, RZ ;  /* 0x0000000a040b7227 */ /* 0x000fc800078e00ff */
[----:B------:R-:W-:Y:S02]  /*b300*/  @!P6 IMAD.IADD R5, R5, 0x1, -R3 ;  /* 0x000000010505e824 */ /* 0x000fe400078e0a03 */
[----:B------:R-:W-:Y:S01]  /*b310*/  @!P5 IMAD.MOV R7, RZ, RZ, -R7 ;  /* 0x000000ffff07d224 */ /* 0x000fe200078e0a07 */
[C---:B------:R-:W-:Y:S01]  /*b320*/  ISETP.GT.U32.AND P5, PT, R3.reuse, R15, PT ;  /* 0x0000000f0300720c */ /* 0x040fe20003fa4070 */
[----:B------:R-:W-:Y:S01]  /*b330*/  IMAD.MOV R14, RZ, RZ, -R14 ;  /* 0x000000ffff0e7224 */ /* 0x000fe200078e0a0e */
[C---:B------:R-:W-:Y:S01]  /*b340*/  ISETP.GT.U32.AND P6, PT, R3.reuse, R5, PT ;  /* 0x000000050300720c */ /* 0x040fe20003fc4070 */
[----:B------:R-:W-:Y:S01]  /*b350*/  IMAD.MOV R16, RZ, RZ, -R16 ;  /* 0x000000ffff107224 */ /* 0x000fe200078e0a10 */
[----:B------:R0:W-:Y:S01]  /*b360*/  STL [R1+0x75c], R7 ;  /* 0x00075c0701007387 */ /* 0x0001e20000100800 */
[----:B------:R-:W-:Y:S02]  /*b370*/  IMAD.MOV R11, RZ, RZ, -R11 ;  /* 0x000000ffff0b7224 */ /* 0x000fe400078e0a0b */
[----:B------:R-:W-:-:S02]  /*b380*/  IMAD R12, R3, R14, R12 ;  /* 0x0000000e030c7224 */ /* 0x000fc400078e020c */
[C---:B------:R-:W-:Y:S02]  /*b390*/  IMAD R2, R3.reuse, R16, R2 ;  /* 0x0000001003027224 */ /* 0x040fe400078e0202 */
[----:B------:R-:W-:Y:S02]  /*b3a0*/  IMAD R10, R3, R11, R10 ;  /* 0x0000000b030a7224 */ /* 0x000fe400078e020a */
[----:B------:R-:W-:Y:S01]  /*b3b0*/  @!P5 IMAD.IADD R15, R15, 0x1, -R3 ;  /* 0x000000010f0fd824 */ /* 0x000fe200078e0a03 */
[----:B------:R-:W-:Y:S01]  /*b3c0*/  ISETP.GT.U32.AND P5, PT, R3, R12, PT ;  /* 0x0000000c0300720c */ /* 0x000fe20003fa4070 */
        /* <DEDUP_REMOVED lines=9> */
[----:B------:R-:W-:Y:S01]  /*b460*/  IABS R20, R11 ;  /* 0x0000000b00147213 */ /* 0x000fe20000000000 */
[--C-:B------:R-:W-:Y:S01]  /*b470*/  @!P5 IMAD.IADD R12, R12, 0x1, -R3.reuse ;  /* 0x000000010c0cd824 */ /* 0x100fe200078e0a03 */
[----:B------:R-:W-:Y:S01]  /*b480*/  IABS R16, R14 ;  /* 0x0000000e00107213 */ /* 0x000fe20000000000 */
[----:B------:R-:W-:Y:S01]  /*b490*/  VIADD R13, R0, 0x12a ;  /* 0x0000012a000d7836 */ /* 0x000fe20000000000 */
[----:B------:R-:W-:Y:S01]  /*b4a0*/  IABS R8, R9 ;  /* 0x0000000900087213 */ /* 0x000fe20000000000 */
[--C-:B------:R-:W-:Y:S01]  /*b4b0*/  @!P6 IMAD.IADD R10, R10, 0x1, -R3.reuse ;  /* 0x000000010a0ae824 */ /* 0x100fe200078e0a03 */
[C---:B------:R-:W-:Y:S01]  /*b4c0*/  ISETP.GT.U32.AND P6, PT, R3.reuse, R12, PT ;  /* 0x0000000c0300720c */ /* 0x040fe20003fc4070 */
[----:B------:R-:W-:Y:S01]  /*b4d0*/  @!P4 IMAD.IADD R2, R2, 0x1, -R3 ;  /* 0x000000010202c824 */ /* 0x000fe200078e0a03 */
[----:B------:R-:W-:Y:S01]  /*b4e0*/  ISETP.GE.AND P4, PT, R18, RZ, PT ;  /* 0x000000ff1200720c */ /* 0x000fe20003f86270 */
[----:B------:R-:W-:Y:S01]  /*b4f0*/  IMAD.MOV.U32 R18, RZ, RZ, R20 ;  /* 0x000000ffff127224 */ /* 0x000fe200078e0014 */
[----:B------:R-:W-:Y:S01]  /*b500*/  IABS R19, R13 ;  /* 0x0000000d00137213 */ /* 0x000fe20000000000 */
[----:B------:R-:W-:Y:S01]  /*b510*/  IMAD.HI.U32 R20, R4, R16, RZ ;  /* 0x0000001004147227 */ /* 0x000fe200078e00ff */
[----:B------:R-:W-:-:S03]  /*b520*/  ISETP.GT.U32.AND P5, PT, R3, R2, PT ;  /* 0x000000020300720c */ /* 0x000fc60003fa4070 */
[----:B------:R-:W-:-:S04]  /*b530*/  IMAD.HI.U32 R17, R4, R8, RZ ;  /* 0x0000000804117227 */ /* 0x000fc800078e00ff */
[----:B------:R-:W-:Y:S02]  /*b540*/  IMAD.MOV R20, RZ, RZ, -R20 ;  /* 0x000000ffff147224 */ /* 0x000fe400078e0a14 */
[----:B------:R-:W-:Y:S02]  /*b550*/  IMAD.MOV R17, RZ, RZ, -R17 ;  /* 0x000000ffff117224 */ /* 0x000fe400078e0a11 */
[----:B------:R-:W-:Y:S02]  /*b560*/  IMAD.MOV.U32 R21, RZ, RZ, R15 ;  /* 0x000000ffff157224 */ /* 0x000fe400078e000f */
[C---:B------:R-:W-:Y:S02]  /*b570*/  IMAD R16, R3.reuse, R20, R16 ;  /* 0x0000001403107224 */ /* 0x040fe400078e0210 */
[----:B------:R-:W-:Y:S02]  /*b580*/  IMAD R8, R3, R17, R8 ;  /* 0x0000001103087224 */ /* 0x000fe400078e0208 */
[----:B------:R-:W-:-:S04]  /*b590*/  IMAD.HI.U32 R15, R4, R19, RZ ;  /* 0x00000013040f7227 */ /* 0x000fc800078e00ff */
[----:B------:R-:W-:Y:S01]  /*b5a0*/  @!P1 IMAD.MOV R21, RZ, RZ, -R21 ;  /* 0x000000ffff159224 */ /* 0x000fe200078e0a15 */
[C---:B------:R-:W-:Y:S01]  /*b5b0*/  ISETP.GT.U32.AND P1, PT, R3.reuse, R10, PT ;  /* 0x0000000a0300720c */ /* 0x040fe20003f24070 */
[----:B------:R-:W-:Y:S01]  /*b5c0*/  @!P6 IMAD.IADD R12, R12, 0x1, -R3 ;  /* 0x000000010c0ce824 */ /* 0x000fe200078e0a03 */
[C---:B------:R-:W-:Y:S01]  /*b5d0*/  ISETP.GT.U32.AND P6, PT, R3.reuse, R16, PT ;  /* 0x000000100300720c */ /* 0x040fe20003fc4070 */
[----:B0-----:R-:W-:Y:S01]  /*b5e0*/  IMAD.MOV.U32 R7, RZ, RZ, R5 ;  /* 0x000000ffff077224 */ /* 0x001fe200078e0005 */
[----:B------:R-:W-:Y:S01]  /*b5f0*/  STL [R1+0x754], R21 ;  /* 0x0007541501007387 */ /* 0x000fe20000100800 */
[----:B------:R-:W-:Y:S01]  /*b600*/  @!P5 IMAD.IADD R2, R2, 0x1, -R3 ;  /* 0x000000010202d824 */ /* 0x000fe200078e0a03 */
[----:B------:R-:W-:Y:S01]  /*b610*/  ISETP.GT.U32.AND P5, PT, R3, R8, PT ;  /* 0x000000080300720c */ /* 0x000fe20003fa4070 */
[----:B------:R-:W-:Y:S02]  /*b620*/  IMAD.MOV R15, RZ, RZ, -R15 ;  /* 0x000000ffff0f7224 */ /* 0x000fe400078e0a0f */
[----:B------:R-:W-:Y:S01]  /*b630*/  @!P2 IMAD.MOV R7, RZ, RZ, -R7 ;  /* 0x000000ffff07a224 */ /* 0x000fe200078e0a07 */
[----:B------:R-:W-:Y:S01]  /*b640*/  ISETP.GE.AND P2, PT, R9, RZ, PT ;  /* 0x000000ff0900720c */ /* 0x000fe20003f46270 */
[----:B------:R-:W-:-:S02]  /*b650*/  IMAD R15, R3, R15, R19 ;  /* 0x0000000f030f7224 */ /* 0x000fc400078e0213 */
[----:B------:R-:W-:Y:S01]  /*b660*/  IMAD.HI.U32 R9, R4, R18, RZ ;  /* 0x0000001204097227 */ /* 0x000fe200078e00ff */
[----:B------:R0:W-:Y:S03]  /*b670*/  STL [R1+0x750], R7 ;  /* 0x0007500701007387 */ /* 0x0001e60000100800 */
[----:B------:R-:W-:Y:S02]  /*b680*/  VIADD R5, R0, 0x129 ;  /* 0x0000012900057836 */ /* 0x000fe40000000000 */
[----:B------:R-:W-:Y:S01]  /*b690*/  @!P3 IMAD.MOV R12, RZ, RZ, -R12 ;  /* 0x000000ffff0cb224 */ /* 0x000fe200078e0a0c */
[C---:B------:R-:W-:Y:S01]  /*b6a0*/  ISETP.GT.U32.AND P3, PT, R3.reuse, R15, PT ;  /* 0x0000000f0300720c */ /* 0x040fe20003f64070 */
[----:B------:R-:W-:Y:S02]  /*b6b0*/  IMAD.MOV R9, RZ, RZ, -R9 ;  /* 0x000000ffff097224 */ /* 0x000fe400078e0a09 */
[--C-:B------:R-:W-:Y:S01]  /*b6c0*/  @!P1 IMAD.IADD R10, R10, 0x1, -R3.reuse ;  /* 0x000000010a0a9824 */ /* 0x100fe200078e0a03 */
[----:B------:R-:W-:Y:S01]  /*b6d0*/  ISETP.GE.AND P1, PT, R14, RZ, PT ;  /* 0x000000ff0e00720c */ /* 0x000fe20003f26270 */
[----:B------:R-:W-:Y:S01]  /*b6e0*/  @!P6 IMAD.IADD R16, R16, 0x1, -R3 ;  /* 0x000000011010e824 */ /* 0x000fe200078e0a03 */
[----:B------:R-:W-:Y:S01]  /*b6f0*/  IABS R14, R5 ;  /* 0x00000005000e7213 */ /* 0x000fe20000000000 */
[----:B------:R-:W-:-:S02]  /*b700*/  IMAD R9, R3, R9, R18 ;  /* 0x0000000903097224 */ /* 0x000fc400078e0212 */
[----:B------:R-:W-:Y:S01]  /*b710*/  @!P5 IMAD.IADD R8, R8, 0x1, -R3 ;  /* 0x000000010808d824 */ /* 0x000fe200078e0a03 */
[C---:B------:R-:W-:Y:S01]  /*b720*/  ISETP.GT.U32.AND P6, PT, R3.reuse, R16, PT ;  /* 0x000000100300720c */ /* 0x040fe20003fc4070 */
[----:B0-----:R-:W-:Y:S01]  /*b730*/  IMAD.MOV.U32 R7, RZ, RZ, R2 ;  /* 0x000000ffff077224 */ /* 0x001fe200078e0002 */
[----:B------:R-:W-:Y:S01]  /*b740*/  ISETP.GT.U32.AND P5, PT, R3, R9, PT ;  /* 0x000000090300720c */ /* 0x000fe20003fa4070 */
[----:B------:R-:W-:Y:S02]  /*b750*/  VIADD R17, R0, 0x128 ;  /* 0x0000012800117836 */ /* 0x000fe40000000000 */
[----:B------:R-:W-:-:S03]  /*b760*/  IMAD.HI.U32 R18, R4, R14, RZ ;  /* 0x0000000e04127227 */ /* 0x000fc600078e00ff */
[----:B------:R-:W-:Y:S01]  /*b770*/  IABS R2, R17 ;  /* 0x0000001100027213 */ /* 0x000fe20000000000 */
[----:B------:R-:W-:Y:S01]  /*b780*/  @!P0 IMAD.MOV R7, RZ, RZ, -R7 ;  /* 0x000000ffff078224 */ /* 0x000fe200078e0a07 */
[----:B------:R-:W-:Y:S01]  /*b790*/  ISETP.GT.U32.AND P0, PT, R3, R8, PT ;  /* 0x000000080300720c */ /* 0x000fe20003f04070 */
[----:B------:R-:W-:Y:S02]  /*b7a0*/  IMAD.MOV R18, RZ, RZ, -R18 ;  /* 0x000000ffff127224 */ /* 0x000fe400078e0a12 */
[--C-:B------:R-:W-:Y:S01]  /*b7b0*/  @!P3 IMAD.IADD R15, R15, 0x1, -R3.reuse ;  /* 0x000000010f0fb824 */ /* 0x100fe200078e0a03 */
[----:B------:R0:W-:Y:S01]  /*b7c0*/  STL [R1+0x74c], R7 ;  /* 0x00074c0701007387 */ /* 0x0001e20000100800 */
[C---:B------:R-:W-:Y:S02]  /*b7d0*/  IMAD R14, R3.reuse, R18, R14 ;  /* 0x00000012030e7224 */ /* 0x040fe400078e020e */
[--C-:B------:R-:W-:Y:S01]  /*b7e0*/  @!P6 IMAD.IADD R16, R16, 0x1, -R3.reuse ;  /* 0x000000011010e824 */ /* 0x100fe200078e0a03 */
[----:B------:R-:W-:Y:S01]  /*b7f0*/  ISETP.GT.U32.AND P3, PT, R3, R15, PT ;  /* 0x0000000f0300720c */ /* 0x000fe20003f64070 */
[----:B------:R-:W-:Y:S01]  /*b800*/  @!P5 IMAD.IADD R9, R9, 0x1, -R3 ;  /* 0x000000010909d824 */ /* 0x000fe200078e0a03 */
[----:B------:R-:W-:Y:S01]  /*b810*/  ISETP.GT.U32.AND P6, PT, R3, R14, PT ;  /* 0x0000000e0300720c */ /* 0x000fe20003fc4070 */
[----:B------:R-:W-:Y:S01]  /*b820*/  STL [R1+0x748], R12 ;  /* 0x0007480c01007387 */ /* 0x000fe20000100800 */
[----:B------:R-:W-:-:S02]  /*b830*/  VIADD R20, R0, 0x123 ;  /* 0x0000012300147836 */ /* 0x000fc40000000000 */
[----:B0-----:R-:W-:Y:S01]  /*b840*/  IMAD.MOV.U32 R7, RZ, RZ, R10 ;  /* 0x000000ffff077224 */ /* 0x001fe200078e000a */
[----:B------:R-:W-:Y:S01]  /*b850*/  ISETP.GT.U32.AND P5, PT, R3, R9, PT ;  /* 0x000000090300720c */ /* 0x000fe20003fa4070 */
[----:B------:R-:W-:-:S04]  /*b860*/  IMAD.HI.U32 R10, R4, R2, RZ ;  /* 0x00000002040a7227 */ /* 0x000fc800078e00ff */
[----:B------:R-:W-:Y:S01]  /*b870*/  @!P4 IMAD.MOV R7, RZ, RZ, -R7 ;  /* 0x000000ffff07c224 */ /* 0x000fe200078e0a07 */
[----:B------:R-:W-:Y:S01]  /*b880*/  ISETP.GE.AND P4, PT, R11, RZ, PT ;  /* 0x000000ff0b00720c */ /* 0x000fe20003f86270 */
[--C-:B------:R-:W-:Y:S01]  /*b890*/  @!P0 IMAD.IADD R8, R8, 0x1, -R3.reuse ;  /* 0x0000000108088824 */ /* 0x100fe200078e0a03 */
[----:B------:R-:W-:Y:S01]  /*b8a0*/  ISETP.GE.AND P0, PT, R13, RZ, PT ;  /* 0x000000ff0d00720c */ /* 0x000fe20003f06270 */
[----:B------:R-:W-:Y:S01]  /*b8b0*/  IMAD.MOV R10, RZ, RZ, -R10 ;  /* 0x000000ffff0a7224 */ /* 0x000fe200078e0a0a */
[----:B------:R0:W-:Y:S01]  /*b8c0*/  STL [R1+0x744], R7 ;  /* 0x0007440701007387 */ /* 0x0001e20000100800 */
[--C-:B------:R-:W-:Y:S02]  /*b8d0*/  @!P3 IMAD.IADD R15, R15, 0x1, -R3.reuse ;  /* 0x000000010f0fb824 */ /* 0x100fe400078e0a03 */
[----:B------:R-:W-:Y:S02]  /*b8e0*/  IMAD R2, R3, R10, R2 ;  /* 0x0000000a03027224 */ /* 0x000fe400078e0202 */
[----:B------:R-:W-:-:S02]  /*b8f0*/  @!P6 IMAD.IADD R14, R14, 0x1, -R3 ;  /* 0x000000010e0ee824 */ /* 0x000fc400078e0a03 */
[----:B------:R-:W-:Y:S01]  /*b900*/  @!P5 IMAD.IADD R9, R9, 0x1, -R3 ;  /* 0x000000010909d824 */ /* 0x000fe200078e0a03 */
[C---:B------:R-:W-:Y:S01]  /*b910*/  ISETP.GT.U32.AND P3, PT, R3.reuse, R2, PT ;  /* 0x000000020300720c */ /* 0x040fe20003f64070 */
[C---:B------:R-:W-:Y:S01]  /*b920*/  VIADD R11, R0.reuse, 0x127 ;  /* 0x00000127000b7836 */ /* 0x040fe20000000000 */
[----:B------:R-:W-:Y:S01]  /*b930*/  ISETP.GT.U32.AND P6, PT, R3, R14, PT ;  /* 0x0000000e0300720c */ /* 0x000fe20003fc4070 */
[----:B0-----:R-:W-:Y:S01]  /*b940*/  IMAD.MOV.U32 R7, RZ, RZ, R8 ;  /* 0x000000ffff077224 */ /* 0x001fe200078e0008 */
[----:B------:R-:W-:Y:S01]  /*b950*/  ISETP.GE.AND P5, PT, R17, RZ, PT ;  /* 0x000000ff1100720c */ /* 0x000fe20003fa6270 */
[----:B------:R-:W-:Y:S01]  /*b960*/  @!P4 IMAD.MOV R9, RZ, RZ, -R9 ;  /* 0x000000ffff09c224 */ /* 0x000fe200078e0a09 */
[----:B------:R-:W-:Y:S01]  /*b970*/  IABS R19, R11 ;  /* 0x0000000b00137213 */ /* 0x000fe20000000000 */
[----:B------:R-:W-:Y:S01]  /*b980*/  @!P2 IMAD.MOV R7, RZ, RZ, -R7 ;  /* 0x000000ffff07a224 */ /* 0x000fe200078e0a07 */
[----:B------:R-:W-:Y:S01]  /*b990*/  ISETP.GE.AND P2, PT, R5, RZ, PT ;  /* 0x000000ff0500720c */ /* 0x000fe20003f46270 */
[----:B------:R-:W-:-:S02]  /*b9a0*/  VIADD R10, R0, 0x126 ;  /* 0x00000126000a7836 */ /* 0x000fc40000000000 */
[----:B------:R-:W-:Y:S01]  /*b9b0*/  VIADD R8, R0, 0x125 ;  /* 0x0000012500087836 */ /* 0x000fe20000000000 */
[----:B------:R0:W-:Y:S01]  /*b9c0*/  STL [R1+0x740], R7 ;  /* 0x0007400701007387 */ /* 0x0001e20000100800 */
[--C-:B------:R-:W-:Y:S01]  /*b9d0*/  @!P3 IMAD.IADD R2, R2, 0x1, -R3.reuse ;  /* 0x000000010202b824 */ /* 0x100fe200078e0a03 */
[----:B------:R-:W-:Y:S01]  /*b9e0*/  ISETP.GE.AND P4, PT, R10, RZ, PT ;  /* 0x000000ff0a00720c */ /* 0x000fe20003f86270 */
[----:B------:R-:W-:Y:S02]  /*b9f0*/  VIADD R5, R0, 0x124 ;  /* 0x0000012400057836 */ /* 0x000fe40000000000 */
[----:B------:R-:W-:Y:S01]  /*ba00*/  @!P6 IMAD.IADD R14, R14, 0x1, -R3 ;  /* 0x000000010e0ee824 */ /* 0x000fe200078e0a03 */
[----:B------:R-:W-:Y:S02]  /*ba10*/  ISETP.GT.U32.AND P3, PT, R3, R2, PT ;  /* 0x000000020300720c */ /* 0x000fe40003f64070 */
[----:B------:R-:W-:Y:S01]  /*ba20*/  ISETP.GE.AND P6, PT, R5, RZ, PT ;  /* 0x000000ff0500720c */ /* 0x000fe20003fc6270 */
[----:B0-----:R-:W-:-:S02]  /*ba30*/  IMAD.MOV.U32 R7, RZ, RZ, R16 ;  /* 0x000000ffff077224 */ /* 0x001fc400078e0010 */
[----:B------:R-:W-:Y:S02]  /*ba40*/  VIADD R16, R0, 0x122 ;  /* 0x0000012200107836 */ /* 0x000fe40000000000 */
[----:B------:R-:W-:Y:S01]  /*ba50*/  @!P1 IMAD.MOV R7, RZ, RZ, -R7 ;  /* 0x000000ffff079224 */ /* 0x000fe200078e0a07 */
[----:B------:R-:W-:-:S04]  /*ba60*/  ISETP.GE.AND P1, PT, R11, RZ, PT ;  /* 0x000000ff0b00720c */ /* 0x000fc80003f26270 */
[----:B------:R0:W-:Y:S01]  /*ba70*/  STL [R1+0x73c], R7 ;  /* 0x00073c0701007387 */ /* 0x0001e20000100800 */
[----:B------:R-:W-:-:S03]  /*ba80*/  @!P3 IMAD.IADD R2, R2, 0x1, -R3 ;  /* 0x000000010202b824 */ /* 0x000fc600078e0a03 */
[----:B------:R1:W-:Y:S01]  /*ba90*/  STL [R1+0x738], R9 ;  /* 0x0007380901007387 */ /* 0x0003e20000100800 */
[----:B0-----:R-:W-:Y:S01]  /*baa0*/  IMAD.MOV.U32 R7, RZ, RZ, R15 ;  /* 0x000000ffff077224 */ /* 0x001fe200078e000f */
[----:B------:R-:W-:Y:S02]  /*bab0*/  IABS R15, R5 ;  /* 0x00000005000f7213 */ /* 0x000fe40000000000 */
[----:B-1----:R-:W-:Y:S01]  /*bac0*/  IABS R9, R10 ;  /* 0x0000000a00097213 */ /* 0x002fe20000000000 */
[----:B------:R-:W-:Y:S01]  /*bad0*/  @!P0 IMAD.MOV R7, RZ, RZ, -R7 ;  /* 0x000000ffff078224 */ /* 0x000fe200078e0a07 */
[----:B------:R-:W-:Y:S01]  /*bae0*/  ISETP.GE.AND P0, PT, R8, RZ, PT ;  /* 0x000000ff0800720c */ /* 0x000fe20003f06270 */
[----:B------:R-:W-:Y:S01]  /*baf0*/  IMAD.HI.U32 R10, R4, R19, RZ ;  /* 0x00000013040a7227 */ /* 0x000fe200078e00ff */
[----:B------:R-:W-:Y:S02]  /*bb00*/  IABS R8, R8 ;  /* 0x0000000800087213 */ /* 0x000fe40000000000 */
[----:B------:R0:W-:Y:S01]  /*bb10*/  STL [R1+0x730], R7 ;  /* 0x0007300701007387 */ /* 0x0001e20000100800 */
[----:B------:R-:W-:-:S02]  /*bb20*/  IMAD.MOV R5, RZ, RZ, -R10 ;  /* 0x000000ffff057224 */ /* 0x000fc400078e0a0a */
[----:B------:R-:W-:-:S04]  /*bb30*/  IMAD.HI.U32 R10, R4, R8, RZ ;  /* 0x00000008040a7227 */ /* 0x000fc800078e00ff */
[----:B------:R-:W-:Y:S02]  /*bb40*/  IMAD R19, R3, R5, R19 ;  /* 0x0000000503137224 */ /* 0x000fe400078e0213 */
[----:B------:R-:W-:-:S04]  /*bb50*/  IMAD.HI.U32 R11, R4, R9, RZ ;  /* 0x00000009040b7227 */ /* 0x000fc800078e00ff */
[----:B0-----:R-:W-:Y:S02]  /*bb60*/  IMAD.MOV.U32 R7, RZ, RZ, R14 ;  /* 0x000000ffff077224 */ /* 0x001fe400078e000e */
[----:B------:R-:W-:Y:S02]  /*bb70*/  IMAD.MOV R14, RZ, RZ, -R10 ;  /* 0x000000ffff0e7224 */ /* 0x000fe400078e0a0a */
[----:B------:R-:W-:Y:S01]  /*bb80*/  @!P2 IMAD.MOV R7, RZ, RZ, -R7 ;  /* 0x000000ffff07a224 */ /* 0x000fe200078e0a07 */
[C---:B------:R-:W-:Y:S01]  /*bb90*/  ISETP.GT.U32.AND P2, PT, R3.reuse, R19, PT ;  /* 0x000000130300720c */ /* 0x040fe20003f44070 */
[----:B------:R-:W-:Y:S02]  /*bba0*/  IMAD R14, R3, R14, R8 ;  /* 0x0000000e030e7224 */ /* 0x000fe400078e0208 */
[----:B------:R-:W-:Y:S01]  /*bbb0*/  IMAD.MOV R11, RZ, RZ, -R11 ;  /* 0x000000ffff0b7224 */ /* 0x000fe200078e0a0b */
[----:B------:R0:W-:Y:S01]  /*bbc0*/  STL [R1+0x724], R7 ;  /* 0x0007240701007387 */ /* 0x0001e20000100800 */
[----:B------:R-:W-:-:S04]  /*bbd0*/  IMAD.HI.U32 R5, R4, R15, RZ ;  /* 0x0000000f04057227 */ /* 0x000fc800078e00ff */
[----:B------:R-:W-:Y:S02]  /*bbe0*/  IMAD R9, R3, R11, R9 ;  /* 0x0000000b03097224 */ /* 0x000fe400078e0209 */
[----:B------:R-:W-:Y:S02]  /*bbf0*/  IMAD.MOV R5, RZ, RZ, -R5 ;  /* 0x000000ffff057224 */ /* 0x000fe400078e0a05 */
[----:B------:R-:W-:Y:S01]  /*bc00*/  @!P2 IMAD.IADD R19, R19, 0x1, -R3 ;  /* 0x000000011313a824 */ /* 0x000fe200078e0a03 */
[C---:B------:R-:W-:Y:S01]  /*bc10*/  ISETP.GT.U32.AND P3, PT, R3.reuse, R9, PT ;  /* 0x000000090300720c */ /* 0x040fe20003f64070 */
        /* <DEDUP_REMOVED lines=9> */
[----:B------:R-:W-:Y:S02]  /*bcb0*/  IMAD.MOV R12, RZ, RZ, -R12 ;  /* 0x000000ffff0c7224 */ /* 0x000fe400078e0a0c */
[--C-:B------:R-:W-:Y:S02]  /*bcc0*/  @!P3 IMAD.IADD R9, R9, 0x1, -R3.reuse ;  /* 0x000000010909b824 */ /* 0x100fe400078e0a03 */
[----:B------:R-:W-:Y:S02]  /*bcd0*/  IMAD R2, R3, R12, R2 ;  /* 0x0000000c03027224 */ /* 0x000fe400078e0202 */
[--C-:B------:R-:W-:Y:S01]  /*bce0*/  @!P2 IMAD.IADD R19, R19, 0x1, -R3.reuse ;  /* 0x000000011313a824 */ /* 0x100fe200078e0a03 */
[C---:B------:R-:W-:Y:S01]  /*bcf0*/  ISETP.GT.U32.AND P2, PT, R3.reuse, R15, PT ;  /* 0x0000000f0300720c */ /* 0x040fe20003f44070 */
[----:B------:R-:W-:Y:S01]  /*bd00*/  @!P5 IMAD.IADD R14, R14, 0x1, -R3 ;  /* 0x000000010e0ed824 */ /* 0x000fe200078e0a03 */
[----:B------:R-:W-:Y:S01]  /*bd10*/  ISETP.GT.U32.AND P3, PT, R3, R9, PT ;  /* 0x000000090300720c */ /* 0x000fe20003f64070 */
[----:B------:R-:W-:-:S03]  /*bd20*/  IMAD.HI.U32 R17, R4, R5, RZ ;  /* 0x0000000504117227 */ /* 0x000fc600078e00ff */
[C---:B------:R-:W-:Y:S01]  /*bd30*/  ISETP.GT.U32.AND P5, PT, R3.reuse, R14, PT ;  /* 0x0000000e0300720c */ /* 0x040fe20003fa4070 */
[----:B------:R-:W-:Y:S02]  /*bd40*/  IMAD.MOV R17, RZ, RZ, -R17 ;  /* 0x000000ffff117224 */ /* 0x000fe400078e0a11 */
[----:B------:R-:W-:Y:S02]  /*bd50*/  VIADD R10, R0, 0x121 ;  /* 0x00000121000a7836 */ /* 0x000fe40000000000 */
[----:B------:R-:W-:Y:S02]  /*bd60*/  IMAD R5, R3, R17, R5 ;  /* 0x0000001103057224 */ /* 0x000fe400078e0205 */
[----:B------:R-:W-:Y:S01]  /*bd70*/  @!P2 IMAD.IADD R15, R15, 0x1, -R3 ;  /* 0x000000010f0fa824 */ /* 0x000fe200078e0a03 */
[----:B------:R-:W-:Y:S01]  /*bd80*/  IABS R11, R10 ;  /* 0x0000000a000b7213 */ /* 0x000fe20000000000 */
[----:B0-----:R-:W-:Y:S02]  /*bd90*/  IMAD.MOV.U32 R7, RZ, RZ, R19 ;  /* 0x000000ffff077224 */ /* 0x001fe400078e0013 */
[--C-:B------:R-:W-:Y:S01]  /*bda0*/  @!P3 IMAD.IADD R9, R9, 0x1, -R3.reuse ;  /* 0x000000010909b824 */ /* 0x100fe200078e0a03 */
[C---:B------:R-:W-:Y:S01]  /*bdb0*/  ISETP.GT.U32.AND P3, PT, R3.reuse, R5, PT ;  /* 0x000000050300720c */ /* 0x040fe20003f64070 */
[----:B------:R-:W-:Y:S01]  /*bdc0*/  @!P5 IMAD.IADD R14, R14, 0x1, -R3 ;  /* 0x000000010e0ed824 */ /* 0x000fe200078e0a03 */
[C---:B------:R-:W-:Y:S01]  /*bdd0*/  ISETP.GT.U32.AND P5, PT, R3.reuse, R2, PT ;  /* 0x000000020300720c */ /* 0x040fe20003fa4070 */
[C---:B------:R-:W-:Y:S01]  /*bde0*/  VIADD R8, R0.reuse, 0x120 ;  /* 0x0000012000087836 */ /* 0x040fe20000000000 */
[----:B------:R-:W-:Y:S01]  /*bdf0*/  ISETP.GT.U32.AND P2, PT, R3, R15, PT ;  /* 0x0000000f0300720c */ /* 0x000fe20003f44070 */
[----:B------:R-:W-:-:S02]  /*be00*/  VIADD R12, R0, 0x11f ;  /* 0x0000011f000c7836 */ /* 0x000fc40000000000 */
[----:B------:R-:W-:Y:S01]  /*be10*/  @!P1 IMAD.MOV R7, RZ, RZ, -R7 ;  /* 0x000000ffff079224 */ /* 0x000fe200078e0a07 */
[----:B------:R-:W-:Y:S01]  /*be20*/  IABS R13, R8 ;  /* 0x00000008000d7213 */ /* 0x000fe20000000000 */
[C---:B------:R-:W-:Y:S01]  /*be30*/  IMAD.HI.U32 R18, R4.reuse, R11, RZ ;  /* 0x0000000b04127227 */ /* 0x040fe200078e00ff */
[----:B------:R-:W-:Y:S02]  /*be40*/  IABS R19, R12 ;  /* 0x0000000c00137213 */ /* 0x000fe40000000000 */
[----:B------:R0:W-:Y:S01]  /*be50*/  STL [R1+0x720], R7 ;  /* 0x0007200701007387 */ /* 0x0001e20000100800 */
[----:B------:R-:W-:Y:S01]  /*be60*/  IMAD.HI.U32 R17, R4, R13, RZ ;  /* 0x0000000d04117227 */ /* 0x000fe200078e00ff */
[----:B------:R-:W-:-:S03]  /*be70*/  ISETP.GE.AND P1, PT, R20, RZ, PT ;  /* 0x000000ff1400720c */ /* 0x000fc60003f26270 */
[--C-:B------:R-:W-:Y:S02]  /*be80*/  @!P5 IMAD.IADD R2, R2, 0x1, -R3.reuse ;  /* 0x000000010202d824 */ /* 0x100fe400078e0a03 */
[----:B------:R-:W-:Y:S02]  /*be90*/  IMAD.MOV R18, RZ, RZ, -R18 ;  /* 0x000000ffff127224 */ /* 0x000fe400078e0a12 */
[----:B------:R-:W-:Y:S01]  /*bea0*/  @!P3 IMAD.IADD R5, R5, 0x1, -R3 ;  /* 0x000000010505b824 */ /* 0x000fe200078e0a03 */
[----:B------:R-:W-:Y:S01]  /*beb0*/  ISETP.GT.U32.AND P5, PT, R3, R2, PT ;  /* 0x000000020300720c */ /* 0x000fe20003fa4070 */
[----:B0-----:R-:W-:Y:S01]  /*bec0*/  IMAD.MOV.U32 R7, RZ, RZ, R9 ;  /* 0x000000ffff077224 */ /* 0x001fe200078e0009 */
[----:B------:R-:W-:Y:S01]  /*bed0*/  ISETP.GE.AND P3, PT, R16, RZ, PT ;  /* 0x000000ff1000720c */ /* 0x000fe20003f66270 */
        /* <DEDUP_REMOVED lines=14> */
[----:B------:R-:W-:Y:S01]  /*bfc0*/  @!P0 IMAD.MOV R14, RZ, RZ, -R14 ;  /* 0x000000ffff0e8224 */ /* 0x000fe200078e0a0e */
[----:B------:R-:W-:Y:S01]  /*bfd0*/  ISETP.GE.AND P0, PT, R10, RZ, PT ;  /* 0x000000ff0a00720c */ /* 0x000fe20003f06270 */
[----:B------:R-:W-:Y:S01]  /*bfe0*/  @!P6 IMAD.MOV R7, RZ, RZ, -R7 ;  /* 0x000000ffff07e224 */ /* 0x000fe200078e0a07 */
[----:B------:R-:W-:Y:S01]  /*bff0*/  ISETP.GT.U32.AND P6, PT, R3, R13, PT ;  /* 0x0000000d0300720c */ /* 0x000fe20003fc4070 */
[----:B------:R-:W-:Y:S01]  /*c000*/  VIADD R15, R0, 0x11e ;  /* 0x0000011e000f7836 */ /* 0x000fe20000000000 */
[----:B------:R0:W-:Y:S01]  /*c010*/  STL [R1+0x6e4], R14 ;  /* 0x0006e40e01007387 */ /* 0x0001e20000100800 */
[--C-:B------:R-:W-:Y:S01]  /*c020*/  @!P4 IMAD.IADD R5, R5, 0x1, -R3.reuse ;  /* 0x000000010505c824 */ /* 0x100fe200078e0a03 */
[----:B------:R-:W-:Y:S01]  /*c030*/  ISETP.GE.AND P4, PT, R8, RZ, PT ;  /* 0x000000ff0800720c */ /* 0x000fe20003f86270 */
[--C-:B------:R-:W-:Y:S01]  /*c040*/  @!P2 IMAD.IADD R11, R11, 0x1, -R3.reuse ;  /* 0x000000010b0ba824 */ /* 0x100fe200078e0a03 */
[----:B------:R-:W-:Y:S01]  /*c050*/  IABS R8, R15 ;  /* 0x0000000f00087213 */ /* 0x000fe20000000000 */
[----:B------:R1:W-:Y:S01]  /*c060*/  STL [R1+0x6e0], R7 ;  /* 0x0006e00701007387 */ /* 0x0003e20000100800 */
[----:B------:R-:W-:Y:S01]  /*c070*/  ISETP.GE.AND P2, PT, R12, RZ, PT ;  /* 0x000000ff0c00720c */ /* 0x000fe20003f46270 */
[----:B------:R-:W-:-:S02]  /*c080*/  @!P5 IMAD.IADD R19, R19, 0x1, -R3 ;  /* 0x000000011313d824 */ /* 0x000fc400078e0a03 */
[----:B------:R-:W-:-:S03]  /*c090*/  IMAD.HI.U32 R10, R4, R8, RZ ;  /* 0x00000008040a7227 */ /* 0x000fc600078e00ff */
[----:B------:R-:W-:Y:S01]  /*c0a0*/  ISETP.GT.U32.AND P5, PT, R3, R19, PT ;  /* 0x000000130300720c */ /* 0x000fe20003fa4070 */
[----:B0-----:R-:W-:Y:S02]  /*c0b0*/  VIADD R14, R0, 0x11d ;  /* 0x0000011d000e7836 */ /* 0x001fe40000000000 */
[----:B------:R-:W-:Y:S01]  /*c0c0*/  @!P6 IMAD.IADD R13, R13, 0x1, -R3 ;  /* 0x000000010d0de824 */ /* 0x000fe200078e0a03 */
[C---:B------:R-:W-:Y:S01]  /*c0d0*/  ISETP.GT.U32.AND P6, PT, R3.reuse, R11, PT ;  /* 0x0000000b0300720c */ /* 0x040fe20003fc4070 */
[----:B-1----:R-:W-:Y:S01]  /*c0e0*/  IMAD.MOV.U32 R7, RZ, RZ, R5 ;  /* 0x000000ffff077224 */ /* 0x002fe200078e0005 */
[----:B------:R-:W-:Y:S01]  /*c0f0*/  IABS R12, R14 ;  /* 0x0000000e000c7213 */ /* 0x000fe20000000000 */
[----:B------:R-:W-:Y:S02]  /*c100*/  IMAD.MOV R5, RZ, RZ, -R10 ;  /* 0x000000ffff057224 */ /* 0x000fe400078e0a0a */
[----:B------:R-:W-:Y:S01]  /*c110*/  @!P1 IMAD.MOV R7, RZ, RZ, -R7 ;  /* 0x000000ffff079224 */ /* 0x000fe200078e0a07 */
[----:B------:R-:W-:Y:S01]  /*c120*/  ISETP.GT.U32.AND P1, PT, R3, R13, PT ;  /* 0x0000000d0300720c */ /* 0x000fe20003f24070 */
[----:B------:R-:W-:-:S03]  /*c130*/  IMAD.HI.U32 R16, R4, R12, RZ ;  /* 0x0000000c04107227 */ /* 0x000fc600078e00ff */
[----:B------:R0:W-:Y:S01]  /*c140*/  STL [R1+0x6dc], R7 ;  /* 0x0006dc0701007387 */ /* 0x0001e20000100800 */
[----:B------:R-:W-:Y:S02]  /*c150*/  IMAD R8, R3, R5, R8 ;  /* 0x0000000503087224 */ /* 0x000fe400078e0208 */
[----:B------:R-:W-:Y:S02]  /*c160*/  IMAD.MOV R16, RZ, RZ, -R16 ;  /* 0x000000ffff107224 */ /* 0x000fe400078e0a10 */
[--C-:B------:R-:W-:Y:S01]  /*c170*/  @!P6 IMAD.IADD R11, R11, 0x1, -R3.reuse ;  /* 0x000000010b0be824 */ /* 0x100fe200078e0a03 */
[C---:B------:R-:W-:Y:S01]  /*c180*/  ISETP.GT.U32.AND P6, PT, R3.reuse, R8, PT ;  /* 0x000000080300720c */ /* 0x040fe20003fc4070 */
[----:B------:R-:W-:Y:S02]  /*c190*/  IMAD R12, R3, R16, R12 ;  /* 0x00000010030c7224 */ /* 0x000fe400078e020c */
[C---:B------:R-:W-:Y:S02]  /*c1a0*/  VIADD R9, R0.reuse, 0x11c ;  /* 0x0000011c00097836 */ /* 0x040fe40000000000 */
[--C-:B------:R-:W-:Y:S01]  /*c1b0*/  @!P5 IMAD.IADD R19, R19, 0x1, -R3.reuse ;  /* 0x000000011313d824 */ /* 0x100fe200078e0a03 */
[----:B------:R-:W-:Y:S01]  /*c1c0*/  ISETP.GT.U32.AND P5, PT, R3, R12, PT ;  /* 0x0000000c0300720c */ /* 0x000fe20003fa4070 */
[C---:B------:R-:W-:Y:S01]  /*c1d0*/  VIADD R10, R0.reuse, 0x11b ;  /* 0x0000011b000a7836 */ /* 0x040fe20000000000 */
[----:B------:R-:W-:Y:S01]  /*c1e0*/  IABS R5, R9 ;  /* 0x0000000900057213 */ /* 0x000fe20000000000 */
[----:B------:R-:W-:Y:S01]  /*c1f0*/  @!P1 IMAD.IADD R13, R13, 0x1, -R3 ;  /* 0x000000010d0d9824 */ /* 0x000fe200078e0a03 */
[----:B------:R-:W-:Y:S01]  /*c200*/  ISETP.GE.AND P1, PT, R15, RZ, PT ;  /* 0x000000ff0f00720c */ /* 0x000fe20003f26270 */
[----:B------:R-:W-:Y:S01]  /*c210*/  VIADD R15, R0, 0x11a ;  /* 0x0000011a000f7836 */ /* 0x000fe20000000000 */
[----:B------:R-:W-:Y:S01]  /*c220*/  IABS R20, R10 ;  /* 0x0000000a00147213 */ /* 0x000fe20000000000 */
[----:B------:R-:W-:-:S04]  /*c230*/  IMAD.HI.U32 R17, R4, R5, RZ ;  /* 0x0000000504117227 */ /* 0x000fc800078e00ff */
[----:B------:R-:W-:Y:S01]  /*c240*/  @!P6 IMAD.IADD R8, R8, 0x1, -R3 ;  /* 0x000000010808e824 */ /* 0x000fe200078e0a03 */
[----:B------:R-:W-:Y:S01]  /*c250*/  ISETP.GE.AND P6, PT, R14, RZ, PT ;  /* 0x000000ff0e00720c */ /* 0x000fe20003fc6270 */
[----:B------:R-:W-:-:S04]  /*c260*/  IMAD.HI.U32 R16, R4, R20, RZ ;  /* 0x0000001404107227 */ /* 0x000fc800078e00ff */
[----:B------:R-:W-:Y:S02]  /*c270*/  IMAD.MOV R17, RZ, RZ, -R17 ;  /* 0x000000ffff117224 */ /* 0x000fe400078e0a11 */
[----:B------:R-:W-:Y:S01]  /*c280*/  @!P5 IMAD.IADD R12, R12, 0x1, -R3 ;  /* 0x000000010c0cd824 */ /* 0x000fe200078e0a03 */
[C---:B------:R-:W-:Y:S01]  /*c290*/  ISETP.GT.U32.AND P5, PT, R3.reuse, R8, PT ;  /* 0x000000080300720c */ /* 0x040fe20003fa4070 */
[----:B0-----:R-:W-:Y:S02]  /*c2a0*/  IMAD.MOV.U32 R7, RZ, RZ, R11 ;  /* 0x000000ffff077224 */ /* 0x001fe400078e000b */
[----:B------:R-:W-:Y:S02]  /*c2b0*/  IMAD.MOV R16, RZ, RZ, -R16 ;  /* 0x000000ffff107224 */ /* 0x000fe400078e0a10 */
[----:B------:R-:W-:Y:S02]  /*c2c0*/  VIADD R14, R0, 0x119 ;  /* 0x00000119000e7836 */ /* 0x000fe40000000000 */
[----:B------:R-:W-:Y:S01]  /*c2d0*/  IMAD R5, R3, R17, R5 ;  /* 0x0000001103057224 */ /* 0x000fe200078e0205 */
[----:B------:R-:W-:Y:S01]  /*c2e0*/  IABS R17, R15 ;  /* 0x0000000f00117213 */ /* 0x000fe20000000000 */
[----:B------:R-:W-:-:S02]  /*c2f0*/  @!P3 IMAD.MOV R2, RZ, RZ, -R2 ;  /* 0x000000ffff02b224 */ /* 0x000fc400078e0a02 */
[----:B------:R-:W-:Y:S01]  /*c300*/  @!P0 IMAD.MOV R7, RZ, RZ, -R7 ;  /* 0x000000ffff078224 */ /* 0x000fe200078e0a07 */
[C---:B------:R-:W-:Y:S01]  /*c310*/  ISETP.GT.U32.AND P0, PT, R3.reuse, R12, PT ;  /* 0x0000000c0300720c */ /* 0x040fe20003f04070 */
[C---:B------:R-:W-:Y:S01]  /*c320*/  IMAD R20, R3.reuse, R16, R20 ;  /* 0x0000001003147224 */ /* 0x040fe200078e0214 */
[----:B------:R-:W-:Y:S01]  /*c330*/  IABS R16, R14 ;  /* 0x0000000e00107213 */ /* 0x000fe20000000000 */
[----:B------:R0:W-:Y:S01]  /*c340*/  STL [R1+0x6d8], R2 ;  /* 0x0006d80201007387 */ /* 0x0001e20000100800 */
[----:B------:R-:W-:Y:S01]  /*c350*/  @!P4 IMAD.MOV R13, RZ, RZ, -R13 ;  /* 0x000000ffff0dc224 */ /* 0x000fe200078e0a0d */
[C---:B------:R-:W-:Y:S01]  /*c360*/  ISETP.GT.U32.AND P3, PT, R3.reuse, R5, PT ;  /* 0x000000050300720c */ /* 0x040fe20003f64070 */
[----:B------:R-:W-:Y:S01]  /*c370*/  @!P5 IMAD.IADD R8, R8, 0x1, -R3 ;  /* 0x000000010808d824 */ /* 0x000fe200078e0a03 */
[----:B------:R1:W-:Y:S01]  /*c380*/  STL [R1+0x6d4], R7 ;  /* 0x0006d40701007387 */ /* 0x0003e20000100800 */
[----:B------:R-:W-:Y:S01]  /*c390*/  ISETP.GT.U32.AND P4, PT, R3, R20, PT ;  /* 0x000000140300720c */ /* 0x000fe20003f84070 */
[----:B------:R-:W-:Y:S01]  /*c3a0*/  IMAD.HI.U32 R11, R4, R16, RZ ;  /* 0x00000010040b7227 */ /* 0x000fe200078e00ff */
[----:B------:R-:W-:Y:S01]  /*c3b0*/  ISETP.GE.AND P5, PT, R10, RZ, PT ;  /* 0x000000ff0a00720c */ /* 0x000fe20003fa6270 */
[----:B------:R-:W-:Y:S02]  /*c3c0*/  STL [R1+0x6d0], R13 ;  /* 0x0006d00d01007387 */ /* 0x000fe40000100800 */
[----:B0-----:R-:W-:-:S04]  /*c3d0*/  IMAD.HI.U32 R2, R4, R17, RZ ;  /* 0x0000001104027227 */ /* 0x001fc800078e00ff */
[----:B-1----:R-:W-:Y:S02]  /*c3e0*/  IMAD.MOV.U32 R7, RZ, RZ, R19 ;  /* 0x000000ffff077224 */ /* 0x002fe400078e0013 */
[----:B------:R-:W-:Y:S02]  /*c3f0*/  IMAD.MOV R2, RZ, RZ, -R2 ;  /* 0x000000ffff027224 */ /* 0x000fe400078e0a02 */
[----:B------:R-:W-:Y:S01]  /*c400*/  @!P2 IMAD.MOV R7, RZ, RZ, -R7 ;  /* 0x000000ffff07a224 */ /* 0x000fe200078e0a07 */
[----:B------:R-:W-:Y:S01]  /*c410*/  ISETP.GE.AND P2, PT, R9, RZ, PT ;  /* 0x000000ff0900720c */ /* 0x000fe20003f46270 */
[----:B------:R-:W-:Y:S02]  /*c420*/  IMAD.MOV R11, RZ, RZ, -R11 ;  /* 0x000000ffff0b7224 */ /* 0x000fe400078e0a0b */
[----:B------:R-:W-:Y:S01]  /*c430*/  @!P0 IMAD.IADD R12, R12, 0x1, -R3 ;  /* 0x000000010c0c8824 */ /* 0x000fe200078e0a03 */
[----:B------:R0:W-:Y:S01]  /*c440*/  STL [R1+0x6cc], R7 ;  /* 0x0006cc0701007387 */ /* 0x0001e20000100800 */
[----:B------:R-:W-:Y:S01]  /*c450*/  IMAD R9, R3, R2, R17 ;  /* 0x0000000203097224 */ /* 0x000fe200078e0211 */
[----:B------:R-:W-:Y:S01]  /*c460*/  ISETP.GE.AND P0, PT, R15, RZ, PT ;  /* 0x000000ff0f00720c */ /* 0x000fe20003f06270 */
[----:B------:R-:W-:-:S02]  /*c470*/  IMAD.MOV.U32 R18, RZ, RZ, R8 ;  /* 0x000000ffff127224 */ /* 0x000fc400078e0008 */
[C---:B------:R-:W-:Y:S02]  /*c480*/  IMAD R10, R3.reuse, R11, R16 ;  /* 0x0000000b030a7224 */ /* 0x040fe400078e0210 */
[----:B------:R-:W-:Y:S01]  /*c490*/  @!P1 IMAD.MOV R18, RZ, RZ, -R18 ;  /* 0x000000ffff129224 */ /* 0x000fe200078e0a12 */
[----:B------:R-:W-:Y:S01]  /*c4a0*/  ISETP.GT.U32.AND P1, PT, R3, R9, PT ;  /* 0x000000090300720c */ /* 0x000fe20003f24070 */
[--C-:B------:R-:W-:Y:S02]  /*c4b0*/  @!P4 IMAD.IADD R20, R20, 0x1, -R3.reuse ;  /* 0x000000011414c824 */ /* 0x100fe400078e0a03 */
[----:B0-----:R-:W-:Y:S01]  /*c4c0*/  IMAD.MOV.U32 R7, RZ, RZ, R12 ;  /* 0x000000ffff077224 */ /* 0x001fe200078e000c */
[----:B------:R-:W-:Y:S01]  /*c4d0*/  STL [R1+0x6c8], R18 ;  /* 0x0006c81201007387 */ /* 0x000fe20000100800 */
[----:B------:R-:W-:Y:S01]  /*c4e0*/  @!P3 IMAD.IADD R5, R5, 0x1, -R3 ;  /* 0x000000010505b824 */ /* 0x000fe200078e0a03 */
[C---:B------:R-:W-:Y:S01]  /*c4f0*/  ISETP.GT.U32.AND P4, PT, R3.reuse, R20, PT ;  /* 0x000000140300720c */ /* 0x040fe20003f84070 */
[----:B------:R-:W-:Y:S01]  /*c500*/  @!P6 IMAD.MOV R7, RZ, RZ, -R7 ;  /* 0x000000ffff07e224 */ /* 0x000fe200078e0a07 */
[C---:B------:R-:W-:Y:S01]  /*c510*/  ISETP.GT.U32.AND P6, PT, R3.reuse, R10, PT ;  /* 0x0000000a0300720c */ /* 0x040fe20003fc4070 */
[C---:B------:R-:W-:Y:S01]  /*c520*/  VIADD R11, R0.reuse, 0x118 ;  /* 0x00000118000b7836 */ /* 0x040fe20000000000 */
[----:B------:R-:W-:Y:S01]  /*c530*/  ISETP.GT.U32.AND P3, PT, R3, R5, PT ;  /* 0x000000050300720c */ /* 0x000fe20003f64070 */
[C---:B------:R-:W-:Y:S01]  /*c540*/  VIADD R2, R0.reuse, 0x117 ;  /* 0x0000011700027836 */ /* 0x040fe20000000000 */
[----:B------:R0:W-:Y:S01]  /*c550*/  STL [R1+0x6b8], R7 ;  /* 0x0006b80701007387 */ /* 0x0001e20000100800 */
[----:B------:R-:W-:Y:S01]  /*c560*/  @!P1 IMAD.IADD R9, R9, 0x1, -R3 ;  /* 0x0000000109099824 */ /* 0x000fe200078e0a03 */
[----:B------:R-:W-:Y:S01]  /*c570*/  IABS R13, R11 ;  /* 0x0000000b000d7213 */ /* 0x000fe20000000000 */
[----:B------:R-:W-:Y:S01]  /*c580*/  VIADD R15, R0, 0x116 ;  /* 0x00000116000f7836 */ /* 0x000fe20000000000 */
[----:B------:R-:W-:-:S02]  /*c590*/  IABS R8, R2 ;  /* 0x0000000200087213 */ /* 0x000fc40000000000 */
[----:B------:R-:W-:Y:S01]  /*c5a0*/  ISETP.GT.U32.AND P1, PT, R3, R9, PT ;  /* 0x000000090300720c */ /* 0x000fe20003f24070 */
[----:B------:R-:W-:Y:S01]  /*c5b0*/  IMAD.MOV.U32 R12, RZ, RZ, R13 ;  /* 0x000000ffff0c7224 */ /* 0x000fe200078e000d */
[----:B------:R-:W-:Y:S01]  /*c5c0*/  IABS R17, R15 ;  /* 0x0000000f00117213 */ /* 0x000fe20000000000 */
[----:B------:R-:W-:Y:S02]  /*c5d0*/  @!P6 IMAD.IADD R10, R10, 0x1, -R3 ;  /* 0x000000010a0ae824 */ /* 0x000fe400078e0a03 */
[----:B------:R-:W-:-:S03]  /*c5e0*/  IMAD.HI.U32 R13, R4, R12, RZ ;  /* 0x0000000c040d7227 */ /* 0x000fc600078e00ff */
[----:B------:R-:W-:Y:S01]  /*c5f0*/  ISETP.GT.U32.AND P6, PT, R3, R10, PT ;  /* 0x0000000a0300720c */ /* 0x000fe20003fc4070 */
[--C-:B------:R-:W-:Y:S01]  /*c600*/  @!P4 IMAD.IADD R20, R20, 0x1, -R3.reuse ;  /* 0x000000011414c824 */ /* 0x100fe200078e0a03 */
[----:B------:R-:W-:Y:S01]  /*c610*/  ISETP.GE.AND P4, PT, R11, RZ, PT ;  /* 0x000000ff0b00720c */ /* 0x000fe20003f86270 */
[----:B------:R-:W-:Y:S01]  /*c620*/  @!P3 IMAD.IADD R5, R5, 0x1, -R3 ;  /* 0x000000010505b824 */ /* 0x000fe200078e0a03 */
[----:B------:R-:W-:Y:S01]  /*c630*/  ISETP.GE.AND P3, PT, R14, RZ, PT ;  /* 0x000000ff0e00720c */ /* 0x000fe20003f66270 */
[----:B------:R-:W-:-:S04]  /*c640*/  IMAD.HI.U32 R11, R4, R8, RZ ;  /* 0x00000008040b7227 */ /* 0x000fc800078e00ff */
[----:B------:R-:W-:Y:S02]  /*c650*/  IMAD.MOV R13, RZ, RZ, -R13 ;  /* 0x000000ffff0d7224 */ /* 0x000fe400078e0a0d */
[----:B0-----:R-:W-:Y:S02]  /*c660*/  IMAD.MOV.U32 R7, RZ, RZ, R5 ;  /* 0x000000ffff077224 */ /* 0x001fe400078e0005 */
[----:B------:R-:W-:Y:S02]  /*c670*/  IMAD.MOV R5, RZ, RZ, -R11 ;  /* 0x000000ffff057224 */ /* 0x000fe400078e0a0b */
[C---:B------:R-:W-:Y:S02]  /*c680*/  IMAD R11, R3.reuse, R13, R12 ;  /* 0x0000000d030b7224 */ /* 0x040fe400078e020c */
[----:B------:R-:W-:Y:S02]  /*c690*/  IMAD R8, R3, R5, R8 ;  /* 0x0000000503087224 */ /* 0x000fe400078e0208 */
[--C-:B------:R-:W-:Y:S01]  /*c6a0*/  @!P1 IMAD.IADD R9, R9, 0x1, -R3.reuse ;  /* 0x0000000109099824 */ /* 0x100fe200078e0a03 */
[C---:B------:R-:W-:Y:S01]  /*c6b0*/  ISETP.GT.U32.AND P1, PT, R3.reuse, R11, PT ;  /* 0x0000000b0300720c */ /* 0x040fe20003f24070 */
[----:B------:R-:W-:Y:S01]  /*c6c0*/  @!P6 IMAD.IADD R10, R10, 0x1, -R3 ;  /* 0x000000010a0ae824 */ /* 0x000fe200078e0a03 */
[----:B------:R-:W-:Y:S01]  /*c6d0*/  ISETP.GT.U32.AND P6, PT, R3, R8, PT ;  /* 0x000000080300720c */ /* 0x000fe20003fc4070 */
[----:B------:R-:W-:-:S04]  /*c6e0*/  IMAD.HI.U32 R5, R4, R17, RZ ;  /* 0x0000001104057227 */ /* 0x000fc800078e00ff */
[----:B------:R-:W-:Y:S01]  /*c6f0*/  @!P2 IMAD.MOV R7, RZ, RZ, -R7 ;  /* 0x000000ffff07a224 */ /* 0x000fe200078e0a07 */
[----:B------:R-:W-:Y:S01]  /*c700*/  ISETP.GE.AND P2, PT, R2, RZ, PT ;  /* 0x000000ff0200720c */ /* 0x000fe20003f46270 */
[C---:B------:R-:W-:Y:S02]  /*c710*/  VIADD R12, R0.reuse, 0x115 ;  /* 0x00000115000c7836 */ /* 0x040fe40000000000 */
[----:B------:R-:W-:Y:S01]  /*c720*/  IMAD.MOV R5, RZ, RZ, -R5 ;  /* 0x000000ffff057224 */ /* 0x000fe200078e0a05 */
[----:B------:R0:W-:Y:S01]  /*c730*/  STL [R1+0x6b0], R7 ;  /* 0x0006b00701007387 */ /* 0x0001e20000100800 */
[----:B------:R-:W-:Y:S01]  /*c740*/  @!P1 IMAD.IADD R11, R11, 0x1, -R3 ;  /* 0x000000010b0b9824 */ /* 0x000fe200078e0a03 */
[----:B------:R-:W-:Y:S01]  /*c750*/  IABS R18, R12 ;  /* 0x0000000c00127213 */ /* 0x000fe20000000000 */
[----:B------:R-:W-:Y:S02]  /*c760*/  VIADD R13, R0, 0x114 ;  /* 0x00000114000d7836 */ /* 0x000fe40000000000 */
[----:B------:R-:W-:-:S02]  /*c770*/  IMAD R17, R3, R5, R17 ;  /* 0x0000000503117224 */ /* 0x000fc400078e0211 */
[----:B------:R-:W-:Y:S01]  /*c780*/  @!P6 IMAD.IADD R8, R8, 0x1, -R3 ;  /* 0x000000010808e824 */ /* 0x000fe200078e0a03 */
[C---:B------:R-:W-:Y:S01]  /*c790*/  ISETP.GT.U32.AND P6, PT, R3.reuse, R11, PT ;  /* 0x0000000b0300720c */ /* 0x040fe20003fc4070 */
[----:B------:R-:W-:Y:S01]  /*c7a0*/  IMAD.HI.U32 R21, R4, R18, RZ ;  /* 0x0000001204157227 */ /* 0x000fe200078e00ff */
[----:B------:R-:W-:Y:S02]  /*c7b0*/  IABS R16, R13 ;  /* 0x0000000d00107213 */ /* 0x000fe40000000000 */
[----:B------:R-:W-:Y:S01]  /*c7c0*/  ISETP.GT.U32.AND P1, PT, R3, R17, PT ;  /* 0x000000110300720c */ /* 0x000fe20003f24070 */
[----:B0-----:R-:W-:Y:S02]  /*c7d0*/  IMAD.MOV.U32 R7, RZ, RZ, R20 ;  /* 0x000000ffff077224 */ /* 0x001fe400078e0014 */
[----:B------:R-:W-:Y:S02]  /*c7e0*/  VIADD R2, R0, 0x113 ;  /* 0x0000011300027836 */ /* 0x000fe40000000000 */
[----:B------:R-:W-:Y:S01]  /*c7f0*/  @!P5 IMAD.MOV R7, RZ, RZ, -R7 ;  /* 0x000000ffff07d224 */ /* 0x000fe200078e0a07 */
[----:B------:R-:W-:Y:S01]  /*c800*/  ISETP.GE.AND P5, PT, R15, RZ, PT ;  /* 0x000000ff0f00720c */ /* 0x000fe20003fa6270 */
[----:B------:R-:W-:Y:S01]  /*c810*/  IMAD.MOV R21, RZ, RZ, -R21 ;  /* 0x000000ffff157224 */ /* 0x000fe200078e0a15 */
[----:B------:R-:W-:Y:S01]  /*c820*/  IABS R14, R2 ;  /* 0x00000002000e7213 */ /* 0x000fe20000000000 */
[----:B------:R-:W-:Y:S01]  /*c830*/  IMAD.HI.U32 R19, R4, R16, RZ ;  /* 0x0000001004137227 */ /* 0x000fe200078e00ff */
[----:B------:R0:W-:Y:S03]  /*c840*/  STL [R1+0x6ac], R7 ;  /* 0x0006ac0701007387 */ /* 0x0001e60000100800 */
[----:B------:R-:W-:-:S02]  /*c850*/  IMAD R15, R3, R21, R18 ;  /* 0x00000015030f7224 */ /* 0x000fc400078e0212 */
[----:B------:R-:W-:Y:S02]  /*c860*/  IMAD.MOV R19, RZ, RZ, -R19 ;  /* 0x000000ffff137224 */ /* 0x000fe400078e0a13 */
[----:B------:R-:W-:Y:S01]  /*c870*/  @!P6 IMAD.IADD R11, R11, 0x1, -R3 ;  /* 0x000000010b0be824 */ /* 0x000fe200078e0a03 */
[C---:B------:R-:W-:Y:S01]  /*c880*/  ISETP.GT.U32.AND P6, PT, R3.reuse, R15, PT ;  /* 0x0000000f0300720c */ /* 0x040fe20003fc4070 */
[----:B------:R-:W-:Y:S02]  /*c890*/  IMAD R16, R3, R19, R16 ;  /* 0x0000001303107224 */ /* 0x000fe400078e0210 */
[----:B0-----:R-:W-:Y:S02]  /*c8a0*/  IMAD.MOV.U32 R7, RZ, RZ, R9 ;  /* 0x000000ffff077224 */ /* 0x001fe400078e0009 */
[----:B------:R-:W-:-:S04]  /*c8b0*/  IMAD.HI.U32 R9, R4, R14, RZ ;  /* 0x0000000e04097227 */ /* 0x000fc800078e00ff */
[----:B------:R-:W-:Y:S02]  /*c8c0*/  @!P0 IMAD.MOV R7, RZ, RZ, -R7 ;  /* 0x000000ffff078224 */ /* 0x000fe400078e0a07 */
[----:B------:R-:W-:Y:S01]  /*c8d0*/  @!P1 IMAD.IADD R17, R17, 0x1, -R3 ;  /* 0x0000000111119824 */ /* 0x000fe200078e0a03 */
[C---:B------:R-:W-:Y:S01]  /*c8e0*/  ISETP.GT.U32.AND P1, PT, R3.reuse, R8, PT ;  /* 0x000000080300720c */ /* 0x040fe20003f24070 */
[----:B------:R-:W-:Y:S01]  /*c8f0*/  IMAD.MOV.U32 R19, RZ, RZ, R10 ;  /* 0x000000ffff137224 */ /* 0x000fe200078e000a */
[----:B------:R0:W-:Y:S01]  /*c900*/  STL [R1+0x6a8], R7 ;  /* 0x0006a80701007387 */ /* 0x0001e20000100800 */
[----:B------:R-:W-:Y:S01]  /*c910*/  VIADD R5, R0, 0x112 ;  /* 0x0000011200057836 */ /* 0x000fe20000000000 */
[C---:B------:R-:W-:Y:S01]  /*c920*/  ISETP.GT.U32.AND P0, PT, R3.reuse, R17, PT ;  /* 0x000000110300720c */ /* 0x040fe20003f04070 */
[----:B------:R-:W-:Y:S02]  /*c930*/  IMAD.MOV R9, RZ, RZ, -R9 ;  /* 0x000000ffff097224 */ /* 0x000fe400078e0a09 */
[----:B------:R-:W-:Y:S01]  /*c940*/  @!P3 IMAD.MOV R19, RZ, RZ, -R19 ;  /* 0x000000ffff13b224 */ /* 0x000fe200078e0a13 */
[----:B------:R-:W-:Y:S01]  /*c950*/  ISETP.GE.AND P3, PT, R12, RZ, PT ;  /* 0x000000ff0c00720c */ /* 0x000fe20003f66270 */
[----:B------:R-:W-:Y:S01]  /*c960*/  IMAD R12, R3, R9, R14 ;  /* 0x00000009030c7224 */ /* 0x000fe200078e020e */
[----:B------:R-:W-:Y:S01]  /*c970*/  IABS R18, R5 ;  /* 0x0000000500127213 */ /* 0x000fe20000000000 */
[----:B------:R-:W-:Y:S01]  /*c980*/  @!P6 IMAD.IADD R15, R15, 0x1, -R3 ;  /* 0x000000010f0fe824 */ /* 0x000fe200078e0a03 */
[----:B------:R1:W-:Y:S01]  /*c990*/  STL [R1+0x6a4], R19 ;  /* 0x0006a41301007387 */ /* 0x0003e20000100800 */
[----:B0-----:R-:W-:Y:S01]  /*c9a0*/  IMAD.MOV.U32 R7, RZ, RZ, R11 ;  /* 0x000000ffff077224 */ /* 0x001fe200078e000b */
[----:B------:R-:W-:Y:S01]  /*c9b0*/  ISETP.GT.U32.AND P6, PT, R3, R12, PT ;  /* 0x0000000c0300720c */ /* 0x000fe20003fc4070 */
[----:B------:R-:W-:-:S04]  /*c9c0*/  IMAD.HI.U32 R10, R4, R18, RZ ;  /* 0x00000012040a7227 */ /* 0x000fc800078e00ff */
[----:B------:R-:W-:Y:S01]  /*c9d0*/  @!P4 IMAD.MOV R7, RZ, RZ, -R7 ;  /* 0x000000ffff07c224 */ /* 0x000fe200078e0a07 */
[----:B------:R-:W-:Y:S01]  /*c9e0*/  ISETP.GT.U32.AND P4, PT, R3, R16, PT ;  /* 0x000000100300720c */ /* 0x000fe20003f84070 */
[----:B------:R-:W-:Y:S02]  /*c9f0*/  IMAD.MOV R10, RZ, RZ, -R10 ;  /* 0x000000ffff0a7224 */ /* 0x000fe400078e0a0a */
[--C-:B------:R-:W-:Y:S01]  /*ca00*/  @!P1 IMAD.IADD R8, R8, 0x1, -R3.reuse ;  /* 0x0000000108089824 */ /* 0x100fe200078e0a03 */
[----:B------:R0:W-:Y:S01]  /*ca10*/  STL [R1+0x6a0], R7 ;  /* 0x0006a00701007387 */ /* 0x0001e20000100800 */
[----:B------:R-:W-:Y:S01]  /*ca20*/  @!P0 IMAD.IADD R17, R17, 0x1, -R3 ;  /* 0x0000000111118824 */ /* 0x000fe200078e0a03 */
[----:B------:R-:W-:Y:S01]  /*ca30*/  ISETP.GE.AND P0, PT, R2, RZ, PT ;  /* 0x000000ff0200720c */ /* 0x000fe20003f06270 */
[----:B------:R-:W-:Y:S01]  /*ca40*/  IMAD R2, R3, R10, R18 ;  /* 0x0000000a03027224 */ /* 0x000fe200078e0212 */
[----:B------:R-:W-:Y:S01]  /*ca50*/  ISETP.GE.AND P1, PT, R13, RZ, PT ;  /* 0x000000ff0d00720c */ /* 0x000fe20003f26270 */
[----:B------:R-:W-:-:S02]  /*ca60*/  VIADD R10, R0, 0x111 ;  /* 0x00000111000a7836 */ /* 0x000fc40000000000 */
[--C-:B------:R-:W-:Y:S02]  /*ca70*/  @!P6 IMAD.IADD R12, R12, 0x1, -R3.reuse ;  /* 0x000000010c0ce824 */ /* 0x100fe400078e0a03 */
[----:B------:R-:W-:Y:S01]  /*ca80*/  @!P4 IMAD.IADD R16, R16, 0x1, -R3 ;  /* 0x000000011010c824 */ /* 0x000fe200078e0a03 */
[----:B-1----:R-:W-:Y:S01]  /*ca90*/  IABS R19, R10 ;  /* 0x0000000a00137213 */ /* 0x002fe20000000000 */
[----:B0-----:R-:W-:Y:S01]  /*caa0*/  IMAD.MOV.U32 R7, RZ, RZ, R8 ;  /* 0x000000ffff077224 */ /* 0x001fe200078e0008 */
[C---:B------:R-:W-:Y:S01]  /*cab0*/  ISETP.GT.U32.AND P6, PT, R3.reuse, R12, PT ;  /* 0x0000000c0300720c */ /* 0x040fe20003fc4070 */
[----:B------:R-:W-:Y:S01]  /*cac0*/  VIADD R13, R0, 0x10f ;  /* 0x0000010f000d7836 */ /* 0x000fe20000000000 */
[C---:B------:R-:W-:Y:S01]  /*cad0*/  ISETP.GT.U32.AND P4, PT, R3.reuse, R16, PT ;  /* 0x000000100300720c */ /* 0x040fe20003f84070 */
[----:B------:R-:W-:Y:S01]  /*cae0*/  @!P2 IMAD.MOV R7, RZ, RZ, -R7 ;  /* 0x000000ffff07a224 */ /* 0x000fe200078e0a07 */
[----:B------:R-:W-:Y:S01]  /*caf0*/  ISETP.GT.U32.AND P2, PT, R3, R15, PT ;  /* 0x0000000f0300720c */ /* 0x000fe20003f44070 */
[----:B------:R-:W-:Y:S01]  /*cb00*/  IMAD.HI.U32 R20, R4, R19, RZ ;  /* 0x0000001304147227 */ /* 0x000fe200078e00ff */
[----:B------:R-:W-:-:S02]  /*cb10*/  IABS R8, R13 ;  /* 0x0000000d00087213 */ /* 0x000fc40000000000 */
[----:B------:R0:W-:Y:S01]  /*cb20*/  STL [R1+0x69c], R7 ;  /* 0x00069c0701007387 */ /* 0x0001e20000100800 */
[----:B------:R-:W-:Y:S02]  /*cb30*/  IMAD.MOV R20, RZ, RZ, -R20 ;  /* 0x000000ffff147224 */ /* 0x000fe400078e0a14 */
[----:B------:R-:W-:Y:S02]  /*cb40*/  VIADD R18, R0, 0x110 ;  /* 0x0000011000127836 */ /* 0x000fe40000000000 */
[--C-:B------:R-:W-:Y:S02]  /*cb50*/  @!P6 IMAD.IADD R12, R12, 0x1, -R3.reuse ;  /* 0x000000010c0ce824 */ /* 0x100fe400078e0a03 */
[--C-:B------:R-:W-:Y:S01]  /*cb60*/  @!P4 IMAD.IADD R16, R16, 0x1, -R3.reuse ;  /* 0x000000011010c824 */ /* 0x100fe200078e0a03 */
[----:B------:R-:W-:Y:S01]  /*cb70*/  ISETP.GE.AND P4, PT, R5, RZ, PT ;  /* 0x000000ff0500720c */ /* 0x000fe20003f86270 */
[----:B------:R-:W-:Y:S01]  /*cb80*/  @!P2 IMAD.IADD R15, R15, 0x1, -R3 ;  /* 0x000000010f0fa824 */ /* 0x000fe200078e0a03 */
[C---:B------:R-:W-:Y:S01]  /*cb90*/  ISETP.GT.U32.AND P2, PT, R3.reuse, R2, PT ;  /* 0x000000020300720c */ /* 0x040fe20003f44070 */
[----:B------:R-:W-:Y:S01]  /*cba0*/  IMAD R5, R3, R20, R19 ;  /* 0x0000001403057224 */ /* 0x000fe200078e0213 */
[----:B------:R-:W-:Y:S01]  /*cbb0*/  IABS R14, R18 ;  /* 0x00000012000e7213 */ /* 0x000fe20000000000 */
[----:B------:R-:W-:-:S02]  /*cbc0*/  VIADD R11, R0, 0x10e ;  /* 0x0000010e000b7836 */ /* 0x000fc40000000000 */
[C---:B------:R-:W-:Y:S01]  /*cbd0*/  IMAD.HI.U32 R20, R4.reuse, R8, RZ ;  /* 0x0000000804147227 */ /* 0x040fe200078e00ff */
[----:B------:R-:W-:Y:S02]  /*cbe0*/  ISETP.GT.U32.AND P6, PT, R3, R5, PT ;  /* 0x000000050300720c */ /* 0x000fe40003fc4070 */
[----:B------:R-:W-:Y:S01]  /*cbf0*/  IABS R9, R11 ;  /* 0x0000000b00097213 */ /* 0x000fe20000000000 */
[----:B------:R-:W-:-:S04]  /*cc00*/  IMAD.HI.U32 R21, R4, R14, RZ ;  /* 0x0000000e04157227 */ /* 0x000fc800078e00ff */
[----:B------:R-:W-:Y:S01]  /*cc10*/  @!P2 IMAD.IADD R2, R2, 0x1, -R3 ;  /* 0x000000010202a824 */ /* 0x000fe200078e0a03 */
[----:B------:R-:W-:Y:S01]  /*cc20*/  ISETP.GE.AND P2, PT, R10, RZ, PT ;  /* 0x000000ff0a00720c */ /* 0x000fe20003f46270 */
[----:B------:R-:W-:-:S04]  /*cc30*/  IMAD.HI.U32 R19, R4, R9, RZ ;  /* 0x0000000904137227 */ /* 0x000fc800078e00ff */
[----:B------:R-:W-:Y:S01]  /*cc40*/  @!P6 IMAD.IADD R5, R5, 0x1, -R3 ;  /* 0x000000010505e824 */ /* 0x000fe200078e0a03 */
[C---:B------:R-:W-:Y:S01]  /*cc50*/  ISETP.GT.U32.AND P6, PT, R3.reuse, R2, PT ;  /* 0x000000020300720c */ /* 0x040fe20003fc4070 */
[----:B------:R-:W-:Y:S02]  /*cc60*/  IMAD.MOV R20, RZ, RZ, -R20 ;  /* 0x000000ffff147224 */ /* 0x000fe400078e0a14 */
[----:B0-----:R-:W-:Y:S02]  /*cc70*/  IMAD.MOV.U32 R7, RZ, RZ, R15 ;  /* 0x000000ffff077224 */ /* 0x001fe400078e000f */
[----:B------:R-:W-:Y:S02]  /*cc80*/  IMAD.MOV R21, RZ, RZ, -R21 ;  /* 0x000000ffff157224 */ /* 0x000fe400078e0a15 */
[----:B------:R-:W-:Y:S02]  /*cc90*/  IMAD.MOV R19, RZ, RZ, -R19 ;  /* 0x000000ffff137224 */ /* 0x000fe400078e0a13 */
[----:B------:R-:W-:-:S02]  /*cca0*/  IMAD R8, R3, R20, R8 ;  /* 0x0000001403087224 */ /* 0x000fc400078e0208 */
[----:B------:R-:W-:Y:S02]  /*ccb0*/  IMAD.MOV.U32 R15, RZ, RZ, R16 ;  /* 0x000000ffff0f7224 */ /* 0x000fe400078e0010 */
[----:B------:R-:W-:Y:S02]  /*ccc0*/  IMAD.MOV.U32 R22, RZ, RZ, R17 ;  /* 0x000000ffff167224 */ /* 0x000fe400078e0011 */
[C---:B------:R-:W-:Y:S02]  /*ccd0*/  IMAD R14, R3.reuse, R21, R14 ;  /* 0x00000015030e7224 */ /* 0x040fe400078e020e */
[C---:B------:R-:W-:Y:S02]  /*cce0*/  IMAD R9, R3.reuse, R19, R9 ;  /* 0x0000001303097224 */ /* 0x040fe400078e0209 */
[----:B------:R-:W-:Y:S01]  /*ccf0*/  @!P1 IMAD.MOV R15, RZ, RZ, -R15 ;  /* 0x000000ffff0f9224 */ /* 0x000fe200078e0a0f */
[C---:B------:R-:W-:Y:S01]  /*cd00*/  ISETP.GT.U32.AND P1, PT, R3.reuse, R8, PT ;  /* 0x000000080300720c */ /* 0x040fe20003f24070 */
[----:B------:R-:W-:Y:S01]  /*cd10*/  @!P5 IMAD.MOV R22, RZ, RZ, -R22 ;  /* 0x000000ffff16d224 */ /* 0x000fe200078e0a16 */
[C---:B------:R-:W-:Y:S01]  /*cd20*/  ISETP.GT.U32.AND P5, PT, R3.reuse, R14, PT ;  /* 0x0000000e0300720c */ /* 0x040fe20003fa4070 */
[----:B------:R-:W-:Y:S01]  /*cd30*/  @!P3 IMAD.MOV R7, RZ, RZ, -R7 ;  /* 0x000000ffff07b224 */ /* 0x000fe200078e0a07 */
[C---:B------:R-:W-:Y:S01]  /*cd40*/  ISETP.GT.U32.AND P3, PT, R3.reuse, R5, PT ;  /* 0x000000050300720c */ /* 0x040fe20003f64070 */
[----:B------:R-:W-:Y:S01]  /*cd50*/  @!P6 IMAD.IADD R2, R2, 0x1, -R3 ;  /* 0x000000010202e824 */ /* 0x000fe200078e0a03 */
[----:B------:R-:W-:Y:S01]  /*cd60*/  ISETP.GT.U32.AND P6, PT, R3, R9, PT ;  /* 0x000000090300720c */ /* 0x000fe20003fc4070 */
[----:B------:R-:W-:Y:S01]  /*cd70*/  STL [R1+0x698], R22 ;  /* 0x0006981601007387 */ /* 0x000fe20000100800 */
[----:B------:R-:W-:-:S02]  /*cd80*/  VIADD R10, R0, 0x10d ;  /* 0x0000010d000a7836 */ /* 0x000fc40000000000 */
[----:B------:R-:W-:Y:S01]  /*cd90*/  VIADD R20, R0, 0x109 ;  /* 0x0000010900147836 */ /* 0x000fe20000000000 */
[----:B------:R0:W-:Y:S02]  /*cda0*/  STL [R1+0x694], R7 ;  /* 0x0006940701007387 */ /* 0x0001e40000100800 */
[--C-:B------:R-:W-:Y:S01]  /*cdb0*/  @!P1 IMAD.IADD R8, R8, 0x1, -R3.reuse ;  /* 0x0000000108089824 */ /* 0x100fe200078e0a03 */
[----:B------:R-:W-:Y:S01]  /*cdc0*/  IABS R17, R10 ;  /* 0x0000000a00117213 */ /* 0x000fe20000000000 */
[----:B------:R1:W-:Y:S01]  /*cdd0*/  STL [R1+0x670], R15 ;  /* 0x0006700f01007387 */ /* 0x0003e20000100800 */
[--C-:B------:R-:W-:Y:S01]  /*cde0*/  @!P5 IMAD.IADD R14, R14, 0x1, -R3.reuse ;  /* 0x000000010e0ed824 */ /* 0x100fe200078e0a03 */
[----:B------:R-:W-:Y:S01]  /*cdf0*/  ISETP.GE.AND P5, PT, R11, RZ, PT ;  /* 0x000000ff0b00720c */ /* 0x000fe20003fa6270 */
[--C-:B------:R-:W-:Y:S01]  /*ce00*/  @!P3 IMAD.IADD R5, R5, 0x1, -R3.reuse ;  /* 0x000000010505b824 */ /* 0x100fe200078e0a03 */
[----:B------:R-:W-:Y:S01]  /*ce10*/  ISETP.GE.AND P3, PT, R13, RZ, PT ;  /* 0x000000ff0d00720c */ /* 0x000fe20003f66270 */
[----:B------:R-:W-:Y:S01]  /*ce20*/  @!P6 IMAD.IADD R9, R9, 0x1, -R3 ;  /* 0x000000010909e824 */ /* 0x000fe200078e0a03 */
[C---:B------:R-:W-:Y:S01]  /*ce30*/  ISETP.GT.U32.AND P6, PT, R3.reuse, R8, PT ;  /* 0x000000080300720c */ /* 0x040fe20003fc4070 */
[----:B0-----:R-:W-:Y:S01]  /*ce40*/  IMAD.MOV.U32 R7, RZ, RZ, R12 ;  /* 0x000000ffff077224 */ /* 0x001fe200078e000c */
[----:B------:R-:W-:Y:S01]  /*ce50*/  ISETP.GT.U32.AND P1, PT, R3, R14, PT ;  /* 0x0000000e0300720c */ /* 0x000fe20003f24070 */
[----:B------:R-:W-:-:S02]  /*ce60*/  VIADD R12, R0, 0x10c ;  /* 0x0000010c000c7836 */ /* 0x000fc40000000000 */
[----:B------:R-:W-:Y:S01]  /*ce70*/  @!P0 IMAD.MOV R7, RZ, RZ, -R7 ;  /* 0x000000ffff078224 */ /* 0x000fe200078e0a07 */
[----:B------:R-:W-:Y:S01]  /*ce80*/  ISETP.GE.AND P0, PT, R18, RZ, PT ;  /* 0x000000ff1200720c */ /* 0x000fe20003f06270 */
[----:B-1----:R-:W-:Y:S01]  /*ce90*/  IMAD.HI.U32 R15, R4, R17, RZ ;  /* 0x00000011040f7227 */ /* 0x002fe200078e00ff */
[----:B------:R-:W-:Y:S02]  /*cea0*/  IABS R16, R12 ;  /* 0x0000000c00107213 */ /* 0x000fe40000000000 */
[----:B------:R0:W-:Y:S01]  /*ceb0*/  STL [R1+0x66c], R7 ;  /* 0x00066c0701007387 */ /* 0x0001e20000100800 */
[----:B------:R-:W-:Y:S01]  /*cec0*/  IMAD.MOV R15, RZ, RZ, -R15 ;  /* 0x000000ffff0f7224 */ /* 0x000fe200078e0a0f */
[----:B------:R-:W-:Y:S01]  /*ced0*/  IABS R18, R20 ;  /* 0x0000001400127213 */ /* 0x000fe20000000000 */
[----:B------:R-:W-:Y:S02]  /*cee0*/  @!P6 IMAD.IADD R8, R8, 0x1, -R3 ;  /* 0x000000010808e824 */ /* 0x000fe400078e0a03 */
[----:B------:R-:W-:-:S02]  /*cef0*/  IMAD R11, R3, R15, R17 ;  /* 0x0000000f030b7224 */ /* 0x000fc400078e0211 */
[----:B------:R-:W-:Y:S02]  /*cf00*/  @!P1 IMAD.IADD R14, R14, 0x1, -R3 ;  /* 0x000000010e0e9824 */ /* 0x000fe400078e0a03 */
[----:B------:R-:W-:Y:S01]  /*cf10*/  VIADD R15, R0, 0x10a ;  /* 0x0000010a000f7836 */ /* 0x000fe20000000000 */
[----:B------:R-:W-:Y:S01]  /*cf20*/  ISETP.GT.U32.AND P1, PT, R3, R11, PT ;  /* 0x0000000b0300720c */ /* 0x000fe20003f24070 */
[----:B0-----:R-:W-:Y:S02]  /*cf30*/  IMAD.MOV.U32 R7, RZ, RZ, R2 ;  /* 0x000000ffff077224 */ /* 0x001fe400078e0002 */
[----:B------:R-:W-:-:S04]  /*cf40*/  IMAD.HI.U32 R2, R4, R16, RZ ;  /* 0x0000001004027227 */ /* 0x000fc800078e00ff */
[----:B------:R-:W-:Y:S02]  /*cf50*/  IMAD.MOV R2, RZ, RZ, -R2 ;  /* 0x000000ffff027224 */ /* 0x000fe400078e0a02 */
[----:B------:R-:W-:Y:S01]  /*cf60*/  @!P4 IMAD.MOV R7, RZ, RZ, -R7 ;  /* 0x000000ffff07c224 */ /* 0x000fe200078e0a07 */
[C---:B------:R-:W-:Y:S01]  /*cf70*/  ISETP.GT.U32.AND P4, PT, R3.reuse, R9, PT ;  /* 0x000000090300720c */ /* 0x040fe20003f84070 */
[----:B------:R-:W-:Y:S01]  /*cf80*/  IMAD R2, R3, R2, R16 ;  /* 0x0000000203027224 */ /* 0x000fe200078e0210 */
[----:B------:R-:W-:Y:S01]  /*cf90*/  IABS R16, R15 ;  /* 0x0000000f00107213 */ /* 0x000fe20000000000 */
[----:B------:R-:W-:Y:S01]  /*cfa0*/  VIADD R13, R0, 0x10b ;  /* 0x0000010b000d7836 */ /* 0x000fe20000000000 */
[----:B------:R0:W-:Y:S01]  /*cfb0*/  STL [R1+0x668], R7 ;  /* 0x0006680701007387 */ /* 0x0001e20000100800 */
[----:B------:R-:W-:Y:S01]  /*cfc0*/  @!P1 IMAD.IADD R11, R11, 0x1, -R3 ;  /* 0x000000010b0b9824 */ /* 0x000fe200078e0a03 */
[----:B------:R-:W-:Y:S01]  /*cfd0*/  ISETP.GT.U32.AND P6, PT, R3, R2, PT ;  /* 0x000000020300720c */ /* 0x000fe20003fc4070 */
[----:B------:R-:W-:Y:S01]  /*cfe0*/  IMAD.HI.U32 R19, R4, R16, RZ ;  /* 0x0000001004137227 */ /* 0x000fe200078e00ff */
[----:B------:R-:W-:-:S02]  /*cff0*/  IABS R17, R13 ;  /* 0x0000000d00117213 */ /* 0x000fc40000000000 */
[----:B------:R-:W-:Y:S01]  /*d000*/  ISETP.GE.AND P1, PT, R12, RZ, PT ;  /* 0x000000ff0c00720c */ /* 0x000fe20003f26270 */
[----:B------:R-:W-:Y:S02]  /*d010*/  IMAD.MOV R19, RZ, RZ, -R19 ;  /* 0x000000ffff137224 */ /* 0x000fe400078e0a13 */
[----:B------:R-:W-:Y:S01]  /*d020*/  @!P4 IMAD.IADD R9, R9, 0x1, -R3 ;  /* 0x000000010909c824 */ /* 0x000fe200078e0a03 */
[----:B------:R-:W-:Y:S01]  /*d030*/  ISETP.GE.AND P4, PT, R10, RZ, PT ;  /* 0x000000ff0a00720c */ /* 0x000fe20003f86270 */
[----:B------:R-:W-:Y:S02]  /*d040*/  IMAD.MOV.U32 R10, RZ, RZ, R18 ;  /* 0x000000ffff0a7224 */ /* 0x000fe400078e0012 */
[----:B------:R-:W-:Y:S01]  /*d050*/  @!P2 IMAD.MOV R5, RZ, RZ, -R5 ;  /* 0x000000ffff05a224 */ /* 0x000fe200078e0a05 */
[C---:B------:R-:W-:Y:S01]  /*d060*/  ISETP.GT.U32.AND P2, PT, R3.reuse, R11, PT ;  /* 0x0000000b0300720c */ /* 0x040fe20003f44070 */
[----:B------:R-:W-:Y:S02]  /*d070*/  @!P6 IMAD.IADD R2, R2, 0x1, -R3 ;  /* 0x000000010202e824 */ /* 0x000fe400078e0a03 */
[----:B------:R-:W-:Y:S01]  /*d080*/  IMAD.HI.U32 R12, R4, R10, RZ ;  /* 0x0000000a040c7227 */ /* 0x000fe200078e00ff */
[----:B------:R1:W-:Y:S02]  /*d090*/  STL [R1+0x664], R5 ;  /* 0x0006640501007387 */ /* 0x0003e40000100800 */
[----:B------:R-:W-:Y:S01]  /*d0a0*/  ISETP.GT.U32.AND P6, PT, R3, R2, PT ;  /* 0x000000020300720c */ /* 0x000fe20003fc4070 */
[----:B------:R-:W-:-:S02]  /*d0b0*/  IMAD.MOV.U32 R21, RZ, RZ, R8 ;  /* 0x000000ffff157224 */ /* 0x000fc400078e0008 */
[----:B------:R-:W-:-:S04]  /*d0c0*/  IMAD.HI.U32 R18, R4, R17, RZ ;  /* 0x0000001104127227 */ /* 0x000fc800078e00ff */
[----:B------:R-:W-:Y:S02]  /*d0d0*/  IMAD.MOV R12, RZ, RZ, -R12 ;  /* 0x000000ffff0c7224 */ /* 0x000fe400078e0a0c */
[C---:B------:R-:W-:Y:S02]  /*d0e0*/  IMAD R8, R3.reuse, R19, R16 ;  /* 0x0000001303087224 */ /* 0x040fe400078e0210 */
[----:B0-----:R-:W-:Y:S02]  /*d0f0*/  IMAD.MOV.U32 R7, RZ, RZ, R9 ;  /* 0x000000ffff077224 */ /* 0x001fe400078e0009 */
[----:B------:R-:W-:Y:S02]  /*d100*/  IMAD.MOV R18, RZ, RZ, -R18 ;  /* 0x000000ffff127224 */ /* 0x000fe400078e0a12 */
[C---:B------:R-:W-:Y:S02]  /*d110*/  IMAD R9, R3.reuse, R12, R10 ;  /* 0x0000000c03097224 */ /* 0x040fe400078e020a */
[----:B------:R-:W-:Y:S01]  /*d120*/  @!P5 IMAD.MOV R7, RZ, RZ, -R7 ;  /* 0x000000ffff07d224 */ /* 0x000fe200078e0a07 */
[C---:B------:R-:W-:Y:S01]  /*d130*/  ISETP.GT.U32.AND P5, PT, R3.reuse, R8, PT ;  /* 0x000000080300720c */ /* 0x040fe20003fa4070 */
[----:B-1----:R-:W-:-:S02]  /*d140*/  IMAD R5, R3, R18, R17 ;  /* 0x0000001203057224 */ /* 0x002fc400078e0211 */
[----:B------:R-:W-:Y:S01]  /*d150*/  @!P6 IMAD.IADD R2, R2, 0x1, -R3 ;  /* 0x000000010202e824 */ /* 0x000fe200078e0a03 */
[C---:B------:R-:W-:Y:S01]  /*d160*/  ISETP.GT.U32.AND P6, PT, R3.reuse, R9, PT ;  /* 0x000000090300720c */ /* 0x040fe20003fc4070 */
[----:B------:R-:W-:Y:S01]  /*d170*/  @!P3 IMAD.MOV R21, RZ, RZ, -R21 ;  /* 0x000000ffff15b224 */ /* 0x000fe200078e0a15 */
[----:B------:R-:W-:Y:S01]  /*d180*/  ISETP.GT.U32.AND P3, PT, R3, R5, PT ;  /* 0x000000050300720c */ /* 0x000fe20003f64070 */
[--C-:B------:R-:W-:Y:S01]  /*d190*/  @!P2 IMAD.IADD R11, R11, 0x1, -R3.reuse ;  /* 0x000000010b0ba824 */ /* 0x100fe200078e0a03 */
[----:B------:R-:W-:Y:S01]  /*d1a0*/  ISETP.GE.AND P2, PT, R13, RZ, PT ;  /* 0x000000ff0d00720c */ /* 0x000fe20003f46270 */
[C---:B------:R-:W-:Y:S01]  /*d1b0*/  VIADD R13, R0.reuse, 0x107 ;  /* 0x00000107000d7836 */ /* 0x040fe20000000000 */
[----:B------:R-:W-:Y:S01]  /*d1c0*/  STL [R1+0x660], R21 ;  /* 0x0006601501007387 */ /* 0x000fe20000100800 */
[----:B------:R-:W-:Y:S02]  /*d1d0*/  VIADD R12, R0, 0x108 ;  /* 0x00000108000c7836 */ /* 0x000fe40000000000 */
[--C-:B------:R-:W-:Y:S01]  /*d1e0*/  @!P5 IMAD.IADD R8, R8, 0x1, -R3.reuse ;  /* 0x000000010808d824 */ /* 0x100fe200078e0a03 */
[----:B------:R-:W-:Y:S01]  /*d1f0*/  IABS R18, R13 ;  /* 0x0000000d00127213 */ /* 0x000fe20000000000 */
[----:B------:R0:W-:Y:S01]  /*d200*/  STL [R1+0x65c], R7 ;  /* 0x00065c0701007387 */ /* 0x0001e20000100800 */
[----:B------:R-:W-:Y:S01]  /*d210*/  IABS R10, R12 ;  /* 0x0000000c000a7213 */ /* 0x000fe20000000000 */
[--C-:B------:R-:W-:Y:S01]  /*d220*/  @!P6 IMAD.IADD R9, R9, 0x1, -R3.reuse ;  /* 0x000000010909e824 */ /* 0x100fe200078e0a03 */
[----:B------:R-:W-:Y:S01]  /*d230*/  ISETP.GT.U32.AND P6, PT, R3, R8, PT ;  /* 0x000000080300720c */ /* 0x000fe20003fc4070 */
[----:B------:R-:W-:Y:S01]  /*d240*/  @!P3 IMAD.IADD R5, R5, 0x1, -R3 ;  /* 0x000000010505b824 */ /* 0x000fe200078e0a03 */
[----:B------:R-:W-:Y:S01]  /*d250*/  ISETP.GE.AND P3, PT, R15, RZ, PT ;  /* 0x000000ff0f00720c */ /* 0x000fe20003f66270 */
[----:B------:R-:W-:-:S03]  /*d260*/  IMAD.HI.U32 R16, R4, R10, RZ ;  /* 0x0000000a04107227 */ /* 0x000fc600078e00ff */
[----:B------:R-:W-:Y:S01]  /*d270*/  ISETP.GT.U32.AND P5, PT, R3, R5, PT ;  /* 0x000000050300720c */ /* 0x000fe20003fa4070 */
[----:B0-----:R-:W-:Y:S02]  /*d280*/  IMAD.MOV.U32 R7, RZ, RZ, R11 ;  /* 0x000000ffff077224 */ /* 0x001fe400078e000b */
[----:B------:R-:W-:-:S04]  /*d290*/  IMAD.HI.U32 R11, R4, R18, RZ ;  /* 0x00000012040b7227 */ /* 0x000fc800078e00ff */
[----:B------:R-:W-:Y:S02]  /*d2a0*/  IMAD.MOV R11, RZ, RZ, -R11 ;  /* 0x000000ffff0b7224 */ /* 0x000fe400078e0a0b */
[----:B------:R-:W-:Y:S01]  /*d2b0*/  @!P4 IMAD.MOV R7, RZ, RZ, -R7 ;  /* 0x000000ffff07c224 */ /* 0x000fe200078e0a07 */
[C---:B------:R-:W-:Y:S01]  /*d2c0*/  ISETP.GT.U32.AND P4, PT, R3.reuse, R9, PT ;  /* 0x000000090300720c */ /* 0x040fe20003f84070 */
[C---:B------:R-:W-:Y:S02]  /*d2d0*/  IMAD R11, R3.reuse, R11, R18 ;  /* 0x0000000b030b7224 */ /* 0x040fe400078e0212 */
[----:B------:R-:W-:Y:S01]  /*d2e0*/  VIADD R15, R0, 0x106 ;  /* 0x00000106000f7836 */ /* 0x000fe20000000000 */
[----:B------:R0:W-:Y:S01]  /*d2f0*/  STL [R1+0x658], R7 ;  /* 0x0006580701007387 */ /* 0x0001e20000100800 */
[----:B------:R-:W-:Y:S02]  /*d300*/  IMAD.MOV R16, RZ, RZ, -R16 ;  /* 0x000000ffff107224 */ /* 0x000fe400078e0a10 */
[--C-:B------:R-:W-:Y:S01]  /*d310*/  @!P6 IMAD.IADD R8, R8, 0x1, -R3.reuse ;  /* 0x000000010808e824 */ /* 0x100fe200078e0a03 */
[C---:B------:R-:W-:Y:S01]  /*d320*/  ISETP.GT.U32.AND P6, PT, R3.reuse, R11, PT ;  /* 0x0000000b0300720c */ /* 0x040fe20003fc4070 */
[----:B------:R-:W-:Y:S01]  /*d330*/  IMAD R10, R3, R16, R10 ;  /* 0x00000010030a7224 */ /* 0x000fe200078e020a */
[----:B------:R-:W-:Y:S01]  /*d340*/  IABS R17, R15 ;  /* 0x0000000f00117213 */ /* 0x000fe20000000000 */
[----:B------:R-:W-:-:S02]  /*d350*/  @!P5 IMAD.IADD R5, R5, 0x1, -R3 ;  /* 0x000000010505d824 */ /* 0x000fc400078e0a03 */
[----:B------:R-:W-:Y:S01]  /*d360*/  VIADD R16, R0, 0x105 ;  /* 0x0000010500107836 */ /* 0x000fe20000000000 */
[----:B------:R-:W-:Y:S01]  /*d370*/  ISETP.GT.U32.AND P5, PT, R3, R10, PT ;  /* 0x0000000a0300720c */ /* 0x000fe20003fa4070 */
[----:B------:R-:W-:-:S03]  /*d380*/  IMAD.HI.U32 R21, R4, R17, RZ ;  /* 0x0000001104157227 */ /* 0x000fc600078e00ff */
[----:B------:R-:W-:Y:S01]  /*d390*/  IABS R19, R16 ;  /* 0x0000001000137213 */ /* 0x000fe20000000000 */
[----:B------:R-:W-:Y:S01]  /*d3a0*/  @!P4 IMAD.IADD R9, R9, 0x1, -R3 ;  /* 0x000000010909c824 */ /* 0x000fe200078e0a03 */
[----:B------:R-:W-:Y:S01]  /*d3b0*/  ISETP.GE.AND P4, PT, R20, RZ, PT ;  /* 0x000000ff1400720c */ /* 0x000fe20003f86270 */
[----:B------:R-:W-:Y:S02]  /*d3c0*/  IMAD.MOV R20, RZ, RZ, -R21 ;  /* 0x000000ffff147224 */ /* 0x000fe400078e0a15 */
[----:B------:R-:W-:Y:S02]  /*d3d0*/  @!P6 IMAD.IADD R11, R11, 0x1, -R3 ;  /* 0x000000010b0be824 */ /* 0x000fe400078e0a03 */
[----:B------:R-:W-:Y:S02]  /*d3e0*/  @!P1 IMAD.MOV R2, RZ, RZ, -R2 ;  /* 0x000000ffff029224 */ /* 0x000fe400078e0a02 */
[C---:B------:R-:W-:Y:S01]  /*d3f0*/  IMAD R17, R3.reuse, R20, R17 ;  /* 0x0000001403117224 */ /* 0x040fe200078e0211 */
[----:B------:R-:W-:Y:S01]  /*d400*/  ISETP.GT.U32.AND P6, PT, R3, R11, PT ;  /* 0x0000000b0300720c */ /* 0x000fe20003fc4070 */
[----:B0-----:R-:W-:Y:S01]  /*d410*/  IMAD.MOV.U32 R7, RZ, RZ, R8 ;  /* 0x000000ffff077224 */ /* 0x001fe200078e0008 */
[----:B------:R0:W-:Y:S01]  /*d420*/  STL [R1+0x654], R2 ;  /* 0x0006540201007387 */ /* 0x0001e20000100800 */
[----:B------:R-:W-:-:S02]  /*d430*/  VIADD R18, R0, 0x104 ;  /* 0x0000010400127836 */ /* 0x000fc40000000000 */
[----:B------:R-:W-:-:S03]  /*d440*/  IMAD.HI.U32 R22, R4, R19, RZ ;  /* 0x0000001304167227 */ /* 0x000fc600078e00ff */
[----:B------:R-:W-:Y:S01]  /*d450*/  IABS R21, R18 ;  /* 0x0000001200157213 */ /* 0x000fe20000000000 */
[----:B------:R-:W-:Y:S01]  /*d460*/  @!P5 IMAD.IADD R10, R10, 0x1, -R3 ;  /* 0x000000010a0ad824 */ /* 0x000fe200078e0a03 */
[----:B------:R-:W-:Y:S01]  /*d470*/  ISETP.GE.AND P5, PT, R12, RZ, PT ;  /* 0x000000ff0c00720c */ /* 0x000fe20003fa6270 */
[----:B------:R-:W-:Y:S01]  /*d480*/  @!P2 IMAD.MOV R5, RZ, RZ, -R5 ;  /* 0x000000ffff05a224 */ /* 0x000fe200078e0a05 */
[C---:B------:R-:W-:Y:S01]  /*d490*/  ISETP.GT.U32.AND P2, PT, R3.reuse, R17, PT ;  /* 0x000000110300720c */ /* 0x040fe20003f44070 */
[----:B0-----:R-:W-:Y:S01]  /*d4a0*/  IMAD.MOV.U32 R2, RZ, RZ, R9 ;  /* 0x000000ffff027224 */ /* 0x001fe200078e0009 */
[----:B------:R-:W-:Y:S01]  /*d4b0*/  ISETP.GT.U32.AND P1, PT, R3, R10, PT ;  /* 0x0000000a0300720c */ /* 0x000fe20003f24070 */
[----:B------:R-:W-:Y:S01]  /*d4c0*/  @!P3 IMAD.MOV R7, RZ, RZ, -R7 ;  /* 0x000000ffff07b224 */ /* 0x000fe200078e0a07 */
[----:B------:R0:W-:Y:S01]  /*d4d0*/  STL [R1+0x650], R5 ;  /* 0x0006500501007387 */ /* 0x0001e20000100800 */
[----:B------:R-:W-:Y:S01]  /*d4e0*/  IMAD.MOV R22, RZ, RZ, -R22 ;  /* 0x000000ffff167224 */ /* 0x000fe200078e0a16 */
[----:B------:R-:W-:Y:S01]  /*d4f0*/  ISETP.GE.AND P3, PT, R13, RZ, PT ;  /* 0x000000ff0d00720c */ /* 0x000fe20003f66270 */
[----:B------:R-:W-:Y:S01]  /*d500*/  @!P4 IMAD.MOV R2, RZ, RZ, -R2 ;  /* 0x000000ffff02c224 */ /* 0x000fe200078e0a02 */
[----:B------:R1:W-:Y:S01]  /*d510*/  STL [R1+0x64c], R7 ;  /* 0x00064c0701007387 */ /* 0x0003e20000100800 */
[----:B------:R-:W-:Y:S01]  /*d520*/  IMAD R19, R3, R22, R19 ;  /* 0x0000001603137224 */ /* 0x000fe200078e0213 */
[----:B------:R-:W-:Y:S01]  /*d530*/  ISETP.GE.AND P4, PT, R15, RZ, PT ;  /* 0x000000ff0f00720c */ /* 0x000fe20003f86270 */
[--C-:B------:R-:W-:Y:S01]  /*d540*/  @!P6 IMAD.IADD R11, R11, 0x1, -R3.reuse ;  /* 0x000000010b0be824 */ /* 0x100fe200078e0a03 */
[----:B------:R2:W-:Y:S01]  /*d550*/  STL [R1+0x640], R2 ;  /* 0x0006400201007387 */ /* 0x0005e20000100800 */
[--C-:B------:R-:W-:Y:S01]  /*d560*/  @!P2 IMAD.IADD R17, R17, 0x1, -R3.reuse ;  /* 0x000000011111a824 */ /* 0x100fe200078e0a03 */
[C---:B------:R-:W-:Y:S01]  /*d570*/  ISETP.GT.U32.AND P6, PT, R3.reuse, R19, PT ;  /* 0x000000130300720c */ /* 0x040fe20003fc4070 */
[----:B------:R-:W-:Y:S01]  /*d580*/  @!P1 IMAD.IADD R10, R10, 0x1, -R3 ;  /* 0x000000010a0a9824 */ /* 0x000fe200078e0a03 */
[----:B------:R-:W-:Y:S01]  /*d590*/  ISETP.GE.AND P1, PT, R16, RZ, PT ;  /* 0x000000ff1000720c */ /* 0x000fe20003f26270 */
[----:B0-----:R-:W-:Y:S01]  /*d5a0*/  VIADD R5, R0, 0x103 ;  /* 0x0000010300057836 */ /* 0x001fe20000000000 */
[----:B------:R-:W-:Y:S01]  /*d5b0*/  ISETP.GT.U32.AND P2, PT, R3, R17, PT ;  /* 0x000000110300720c */ /* 0x000fe20003f44070 */
[----:B-1----:R-:W-:-:S02]  /*d5c0*/  IMAD.MOV.U32 R7, RZ, RZ, R11 ;  /* 0x000000ffff077224 */ /* 0x002fc400078e000b */
[----:B------:R-:W-:Y:S01]  /*d5d0*/  IMAD.MOV.U32 R8, RZ, RZ, R10 ;  /* 0x000000ffff087224 */ /* 0x000fe200078e000a */
[----:B------:R-:W-:Y:S01]  /*d5e0*/  IABS R15, R5 ;  /* 0x00000005000f7213 */ /* 0x000fe20000000000 */
[----:B--2---:R-:W-:-:S04]  /*d5f0*/  IMAD.HI.U32 R2, R4, R21, RZ ;  /* 0x0000001504027227 */ /* 0x004fc800078e00ff */
[----:B------:R-:W-:Y:S02]  /*d600*/  IMAD.MOV R2, RZ, RZ, -R2 ;  /* 0x000000ffff027224 */ /* 0x000fe400078e0a02 */
[----:B------:R-:W-:Y:S02]  /*d610*/  @!P3 IMAD.MOV R7, RZ, RZ, -R7 ;  /* 0x000000ffff07b224 */ /* 0x000fe400078e0a07 */
[----:B------:R-:W-:Y:S02]  /*d620*/  IMAD R21, R3, R2, R21 ;  /* 0x0000000203157224 */ /* 0x000fe400078e0215 */
[----:B------:R-:W-:Y:S02]  /*d630*/  @!P6 IMAD.IADD R19, R19, 0x1, -R3 ;  /* 0x000000011313e824 */ /* 0x000fe400078e0a03 */
[----:B------:R-:W-:Y:S01]  /*d640*/  @!P5 IMAD.MOV R8, RZ, RZ, -R8 ;  /* 0x000000ffff08d224 */ /* 0x000fe200078e0a08 */
[C---:B------:R-:W-:Y:S01]  /*d650*/  ISETP.GT.U32.AND P3, PT, R3.reuse, R21, PT ;  /* 0x000000150300720c */ /* 0x040fe20003f64070 */
[----:B------:R-:W-:Y:S01]  /*d660*/  IMAD.HI.U32 R9, R4, R15, RZ ;  /* 0x0000000f04097227 */ /* 0x000fe200078e00ff */
[----:B------:R-:W-:-:S02]  /*d670*/  ISETP.GT.U32.AND P6, PT, R3, R19, PT ;  /* 0x000000130300720c */ /* 0x000fc40003fc4070 */
[----:B------:R0:W-:Y:S01]  /*d680*/  STL [R1+0x63c], R8 ;  /* 0x00063c0801007387 */ /* 0x0001e20000100800 */
[----:B------:R-:W-:Y:S01]  /*d690*/  @!P2 IMAD.IADD R17, R17, 0x1, -R3 ;  /* 0x000000011111a824 */ /* 0x000fe200078e0a03 */
[----:B------:R-:W-:Y:S01]  /*d6a0*/  ISETP.GE.AND P5, PT, R18, RZ, PT ;  /* 0x000000ff1200720c */ /* 0x000fe20003fa6270 */
[----:B------:R-:W-:Y:S01]  /*d6b0*/  IMAD.MOV R9, RZ, RZ, -R9 ;  /* 0x000000ffff097224 */ /* 0x000fe200078e0a09 */
[----:B------:R1:W-:Y:S01]  /*d6c0*/  STL [R1+0x620], R7 ;  /* 0x0006200701007387 */ /* 0x0003e20000100800 */
[C---:B------:R-:W-:Y:S01]  /*d6d0*/  VIADD R2, R0.reuse, 0x101 ;  /* 0x0000010100027836 */ /* 0x040fe20000000000 */
[----:B------:R-:W-:Y:S01]  /*d6e0*/  ISETP.GE.AND P2, PT, R5, RZ, PT ;  /* 0x000000ff0500720c */ /* 0x000fe20003f46270 */
[----:B------:R-:W-:Y:S02]  /*d6f0*/  IMAD R15, R3, R9, R15 ;  /* 0x00000009030f7224 */ /* 0x000fe400078e020f */
[----:B------:R-:W-:Y:S01]  /*d700*/  @!P3 IMAD.IADD R21, R21, 0x1, -R3 ;  /* 0x000000011515b824 */ /* 0x000fe200078e0a03 */
[----:B------:R-:W-:Y:S01]  /*d710*/  IABS R12, R2 ;  /* 0x00000002000c7213 */ /* 0x000fe20000000000 */
[----:B0-----:R-:W-:-:S02]  /*d720*/  VIADD R8, R0, 0x102 ;  /* 0x0000010200087836 */ /* 0x001fc40000000000 */
[----:B------:R-:W-:Y:S01]  /*d730*/  @!P6 IMAD.IADD R19, R19, 0x1, -R3 ;  /* 0x000000011313e824 */ /* 0x000fe200078e0a03 */
[----:B------:R-:W-:Y:S01]  /*d740*/  ISETP.GT.U32.AND P3, PT, R3, R21, PT ;  /* 0x000000150300720c */ /* 0x000fe20003f64070 */
[----:B-1----:R-:W-:Y:S01]  /*d750*/  IMAD.MOV.U32 R7, RZ, RZ, R17 ;  /* 0x000000ffff077224 */ /* 0x002fe200078e0011 */
[----:B------:R-:W-:Y:S01]  /*d760*/  IABS R11, R8 ;  /* 0x00000008000b7213 */ /* 0x000fe20000000000 */
[----:B------:R-:W-:Y:S01]  /*d770*/  IMAD.HI.U32 R10, R4, R12, RZ ;  /* 0x0000000c040a7227 */ /* 0x000fe200078e00ff */
[----:B------:R-:W-:-:S03]  /*d780*/  ISETP.GE.AND P6, PT, R8, RZ, PT ;  /* 0x000000ff0800720c */ /* 0x000fc60003fc6270 */
[----:B------:R-:W-:Y:S01]  /*d790*/  @!P4 IMAD.MOV R7, RZ, RZ, -R7 ;  /* 0x000000ffff07c224 */ /* 0x000fe200078e0a07 */
[----:B------:R-:W-:Y:S01]  /*d7a0*/  ISETP.GT.U32.AND P4, PT, R3, R15, PT ;  /* 0x0000000f0300720c */ /* 0x000fe20003f84070 */
[----:B------:R-:W-:-:S03]  /*d7b0*/  IMAD.HI.U32 R9, R4, R11, RZ ;  /* 0x0000000b04097227 */ /* 0x000fc600078e00ff */
[----:B------:R0:W-:Y:S01]  /*d7c0*/  STL [R1+0x61c], R7 ;  /* 0x00061c0701007387 */ /* 0x0001e20000100800 */
[----:B------:R-:W-:Y:S02]  /*d7d0*/  IMAD.MOV R9, RZ, RZ, -R9 ;  /* 0x000000ffff097224 */ /* 0x000fe400078e0a09 */
[----:B------:R-:W-:Y:S02]  /*d7e0*/  VIADD R18, R0, 0x100 ;  /* 0x0000010000127836 */ /* 0x000fe40000000000 */
[----:B------:R-:W-:Y:S02]  /*d7f0*/  IMAD R11, R3, R9, R11 ;  /* 0x00000009030b7224 */ /* 0x000fe400078e020b */
[----:B------:R-:W-:Y:S01]  /*d800*/  IMAD.MOV R10, RZ, RZ, -R10 ;  /* 0x000000ffff0a7224 */ /* 0x000fe200078e0a0a */
[----:B------:R-:W-:Y:S01]  /*d810*/  IABS R5, R18 ;  /* 0x0000001200057213 */ /* 0x000fe20000000000 */
[----:B------:R-:W-:Y:S01]  /*d820*/  @!P3 IMAD.IADD R21, R21, 0x1, -R3 ;  /* 0x000000011515b824 */ /* 0x000fe200078e0a03 */
[----:B------:R-:W-:Y:S01]  /*d830*/  ISETP.GT.U32.AND P3, PT, R3, R11, PT ;  /* 0x0000000b0300720c */ /* 0x000fe20003f64070 */
[----:B0-----:R-:W-:-:S02]  /*d840*/  IMAD.MOV.U32 R7, RZ, RZ, R19 ;  /* 0x000000ffff077224 */ /* 0x001fc400078e0013 */
[----:B------:R-:W-:Y:S02]  /*d850*/  IMAD R12, R3, R10, R12 ;  /* 0x0000000a030c7224 */ /* 0x000fe400078e020c */
[----:B------:R-:W-:Y:S01]  /*d860*/  @!P1 IMAD.MOV R7, RZ, RZ, -R7 ;  /* 0x000000ffff079224 */ /* 0x000fe200078e0a07 */
[----:B------:R-:W-:Y:S01]  /*d870*/  ISETP.GE.AND P1, PT, R2, RZ, PT ;  /* 0x000000ff0200720c */ /* 0x000fe20003f26270 */
[----:B------:R-:W-:Y:S02]  /*d880*/  @!P4 IMAD.IADD R15, R15, 0x1, -R3 ;  /* 0x000000010f0fc824 */ /* 0x000fe400078e0a03 */
[----:B------:R-:W-:Y:S01]  /*d890*/  IMAD.MOV.U32 R8, RZ, RZ, R5 ;  /* 0x000000ffff087224 */ /* 0x000fe200078e0005 */
[----:B------:R0:W-:Y:S01]  /*d8a0*/  STL [R1+0x618], R7 ;  /* 0x0006180701007387 */ /* 0x0001e20000100800 */
[----:B------:R-:W-:Y:S01]  /*d8b0*/  VIADD R5, R0, 0xff ;  /* 0x000000ff00057836 */ /* 0x000fe20000000000 */
[----:B------:R-:W-:Y:S01]  /*d8c0*/  ISETP.GT.U32.AND P4, PT, R3, R15, PT ;  /* 0x0000000f0300720c */ /* 0x000fe20003f84070 */
[----:B------:R-:W-:-:S03]  /*d8d0*/  IMAD.HI.U32 R2, R4, R8, RZ ;  /* 0x0000000804027227 */ /* 0x000fc600078e00ff */
[----:B------:R-:W-:Y:S01]  /*d8e0*/  IABS R16, R5 ;  /* 0x0000000500107213 */ /* 0x000fe20000000000 */
[----:B------:R-:W-:Y:S02]  /*d8f0*/  IMAD.MOV R9, RZ, RZ, -R2 ;  /* 0x000000ffff097224 */ /* 0x000fe400078e0a02 */
[----:B------:R-:W-:Y:S02]  /*d900*/  @!P3 IMAD.IADD R11, R11, 0x1, -R3 ;  /* 0x000000010b0bb824 */ /* 0x000fe400078e0a03 */
[----:B0-----:R-:W-:Y:S02]  /*d910*/  IMAD.MOV.U32 R7, RZ, RZ, R21 ;  /* 0x000000ffff077224 */ /* 0x001fe400078e0015 */
[C---:B------:R-:W-:Y:S01]  /*d920*/  IMAD R9, R3.reuse, R9, R8 ;  /* 0x0000000903097224 */ /* 0x040fe200078e0208 */
[C---:B------:R-:W-:Y:S01]  /*d930*/  ISETP.GT.U32.AND P3, PT, R3.reuse, R11, PT ;  /* 0x0000000b0300720c */ /* 0x040fe20003f64070 */
[----:B------:R-:W-:Y:S01]  /*d940*/  @!P5 IMAD.MOV R7, RZ, RZ, -R7 ;  /* 0x000000ffff07d224 */ /* 0x000fe200078e0a07 */
[----:B------:R-:W-:Y:S01]  /*d950*/  ISETP.GT.U32.AND P5, PT, R3, R12, PT ;  /* 0x0000000c0300720c */ /* 0x000fe20003fa4070 */
[----:B------:R-:W-:-:S02]  /*d960*/  VIADD R2, R0, 0xfe ;  /* 0x000000fe00027836 */ /* 0x000fc40000000000 */
[----:B------:R-:W-:Y:S01]  /*d970*/  @!P4 IMAD.IADD R15, R15, 0x1, -R3 ;  /* 0x000000010f0fc824 */ /* 0x000fe200078e0a03 */
[----:B------:R-:W-:Y:S01]  /*d980*/  ISETP.GT.U32.AND P4, PT, R3, R9, PT ;  /* 0x000000090300720c */ /* 0x000fe20003f84070 */
[----:B------:R0:W-:Y:S01]  /*d990*/  STL [R1+0x614], R7 ;  /* 0x0006140701007387 */ /* 0x0001e20000100800 */
[----:B------:R-:W-:Y:S01]  /*d9a0*/  IABS R13, R2 ;  /* 0x00000002000d7213 */ /* 0x000fe20000000000 */
[----:B------:R-:W-:-:S04]  /*d9b0*/  IMAD.HI.U32 R19, R4, R16, RZ ;  /* 0x0000001004137227 */ /* 0x000fc800078e00ff */
[----:B------:R-:W-:Y:S02]  /*d9c0*/  VIADD R10, R0, 0xfd ;  /* 0x000000fd000a7836 */ /* 0x000fe40000000000 */
[----:B------:R-:W-:Y:S02]  /*d9d0*/  @!P5 IMAD.IADD R12, R12, 0x1, -R3 ;  /* 0x000000010c0cd824 */ /* 0x000fe400078e0a03 */
[----:B0-----:R-:W-:Y:S01]  /*d9e0*/  IMAD.MOV.U32 R7, RZ, RZ, R15 ;  /* 0x000000ffff077224 */ /* 0x001fe200078e000f */
[----:B------:R-:W-:Y:S01]  /*d9f0*/  IABS R8, R10 ;  /* 0x0000000a00087213 */ /* 0x000fe20000000000 */
[----:B------:R-:W-:Y:S01]  /*da00*/  IMAD.HI.U32 R15, R4, R13, RZ ;  /* 0x0000000d040f7227 */ /* 0x000fe200078e00ff */
[----:B------:R-:W-:-:S03]  /*da10*/  ISETP.GT.U32.AND P5, PT, R3, R12, PT ;  /* 0x0000000c0300720c */ /* 0x000fc60003fa4070 */
[----:B------:R-:W-:Y:S01]  /*da20*/  @!P2 IMAD.MOV R7, RZ, RZ, -R7 ;  /* 0x000000ffff07a224 */ /* 0x000fe200078e0a07 */
[----:B------:R-:W-:Y:S01]  /*da30*/  ISETP.GE.AND P2, PT, R18, RZ, PT ;  /* 0x000000ff1200720c */ /* 0x000fe20003f46270 */
[----:B------:R-:W-:Y:S02]  /*da40*/  IMAD.MOV R18, RZ, RZ, -R19 ;  /* 0x000000ffff127224 */ /* 0x000fe400078e0a13 */
[----:B------:R-:W-:Y:S01]  /*da50*/  @!P3 IMAD.IADD R11, R11, 0x1, -R3 ;  /* 0x000000010b0bb824 */ /* 0x000fe200078e0a03 */
[----:B------:R-:W-:Y:S01]  /*da60*/  ISETP.GE.AND P3, PT, R5, RZ, PT ;  /* 0x000000ff0500720c */ /* 0x000fe20003f66270 */
[----:B------:R-:W-:Y:S01]  /*da70*/  IMAD.MOV R15, RZ, RZ, -R15 ;  /* 0x000000ffff0f7224 */ /* 0x000fe200078e0a0f */
[----:B------:R0:W-:Y:S01]  /*da80*/  STL [R1+0x610], R7 ;  /* 0x0006100701007387 */ /* 0x0001e20000100800 */
[----:B------:R-:W-:Y:S02]  /*da90*/  IMAD R5, R3, R18, R16 ;  /* 0x0000001203057224 */ /* 0x000fe400078e0210 */
[----:B------:R-:W-:-:S02]  /*daa0*/  @!P4 IMAD.IADD R9, R9, 0x1, -R3 ;  /* 0x000000010909c824 */ /* 0x000fc400078e0a03 */
[C---:B------:R-:W-:Y:S02]  /*dab0*/  IMAD R13, R3.reuse, R15, R13 ;  /* 0x0000000f030d7224 */ /* 0x040fe400078e020d */
[----:B------:R-:W-:Y:S01]  /*dac0*/  @!P5 IMAD.IADD R12, R12, 0x1, -R3 ;  /* 0x000000010c0cd824 */ /* 0x000fe200078e0a03 */
[C---:B------:R-:W-:Y:S01]  /*dad0*/  ISETP.GT.U32.AND P5, PT, R3.reuse, R5, PT ;  /* 0x000000050300720c */ /* 0x040fe20003fa4070 */
[----:B------:R-:W-:Y:S01]  /*dae0*/  IMAD.MOV.U32 R20, RZ, RZ, R11 ;  /* 0x000000ffff147224 */ /* 0x000fe200078e000b */
[----:B------:R-:W-:Y:S01]  /*daf0*/  ISETP.GT.U32.AND P4, PT, R3, R9, PT ;  /* 0x000000090300720c */ /* 0x000fe20003f84070 */
[----:B------:R-:W-:-:S04]  /*db00*/  IMAD.HI.U32 R17, R4, R8, RZ ;  /* 0x0000000804117227 */ /* 0x000fc800078e00ff */
[----:B------:R-:W-:Y:S01]  /*db10*/  @!P6 IMAD.MOV R20, RZ, RZ, -R20 ;  /* 0x000000ffff14e224 */ /* 0x000fe200078e0a14 */
[C---:B------:R-:W-:Y:S01]  /*db20*/  ISETP.GT.U32.AND P6, PT, R3.reuse, R13, PT ;  /* 0x0000000d0300720c */ /* 0x040fe20003fc4070 */
[----:B------:R-:W-:Y:S02]  /*db30*/  IMAD.MOV R17, RZ, RZ, -R17 ;  /* 0x000000ffff117224 */ /* 0x000fe400078e0a11 */
[----:B0-----:R-:W-:Y:S01]  /*db40*/  IMAD.MOV.U32 R7, RZ, RZ, R12 ;  /* 0x000000ffff077224 */ /* 0x001fe200078e000c */
[----:B------:R-:W-:Y:S01]  /*db50*/  STL [R1+0x60c], R20 ;  /* 0x00060c1401007387 */ /* 0x000fe20000100800 */
[----:B------:R-:W-:Y:S02]  /*db60*/  IMAD R8, R3, R17, R8 ;  /* 0x0000001103087224 */ /* 0x000fe400078e0208 */
[----:B------:R-:W-:Y:S02]  /*db70*/  VIADD R17, R0, 0xfc ;  /* 0x000000fc00117836 */ /* 0x000fe40000000000 */
[--C-:B------:R-:W-:Y:S01]  /*db80*/  @!P5 IMAD.IADD R5, R5, 0x1, -R3.reuse ;  /* 0x000000010505d824 */ /* 0x100fe200078e0a03 */
[----:B------:R-:W-:Y:S01]  /*db90*/  ISETP.GE.AND P5, PT, R10, RZ, PT ;  /* 0x000000ff0a00720c */ /* 0x000fe20003fa6270 */
[----:B------:R-:W-:Y:S01]  /*dba0*/  @!P4 IMAD.IADD R9, R9, 0x1, -R3 ;  /* 0x000000010909c824 */ /* 0x000fe200078e0a03 */
[----:B------:R-:W-:Y:S01]  /*dbb0*/  IABS R12, R17 ;  /* 0x00000011000c7213 */ /* 0x000fe20000000000 */
[----:B------:R-:W-:Y:S01]  /*dbc0*/  @!P1 IMAD.MOV R7, RZ, RZ, -R7 ;  /* 0x000000ffff079224 */ /* 0x000fe200078e0a07 */
[----:B------:R-:W-:Y:S01]  /*dbd0*/  ISETP.GT.U32.AND P4, PT, R3, R8, PT ;  /* 0x000000080300720c */ /* 0x000fe20003f84070 */
[----:B------:R-:W-:Y:S01]  /*dbe0*/  @!P6 IMAD.IADD R13, R13, 0x1, -R3 ;  /* 0x000000010d0de824 */ /* 0x000fe200078e0a03 */
[----:B------:R-:W-:Y:S01]  /*dbf0*/  ISETP.GT.U32.AND P6, PT, R3, R5, PT ;  /* 0x000000050300720c */ /* 0x000fe20003fc4070 */
[----:B------:R-:W-:Y:S01]  /*dc00*/  IMAD.HI.U32 R10, R4, R12, RZ ;  /* 0x0000000c040a7227 */ /* 0x000fe200078e00ff */
[----:B------:R-:W-:Y:S01]  /*dc10*/  ISETP.GE.AND P1, PT, R2, RZ, PT ;  /* 0x000000ff0200720c */ /* 0x000fe20003f26270 */
[----:B------:R0:W-:Y:S02]  /*dc20*/  STL [R1+0x608], R7 ;  /* 0x0006080701007387 */ /* 0x0001e40000100800 */
[----:B------:R-:W-:-:S02]  /*dc30*/  VIADD R2, R0, 0xfb ;  /* 0x000000fb00027836 */ /* 0x000fc40000000000 */
[C---:B------:R-:W-:Y:S02]  /*dc40*/  VIADD R15, R0.reuse, 0xfa ;  /* 0x000000fa000f7836 */ /* 0x040fe40000000000 */
[----:B------:R-:W-:Y:S01]  /*dc50*/  VIADD R21, R0, 0xf6 ;  /* 0x000000f600157836 */ /* 0x000fe20000000000 */
[----:B------:R-:W-:Y:S01]  /*dc60*/  IABS R11, R2 ;  /* 0x00000002000b7213 */ /* 0x000fe20000000000 */
[----:B------:R-:W-:Y:S01]  /*dc70*/  @!P4 IMAD.IADD R8, R8, 0x1, -R3 ;  /* 0x000000010808c824 */ /* 0x000fe200078e0a03 */
[----:B------:R-:W-:Y:S01]  /*dc80*/  ISETP.GT.U32.AND P4, PT, R3, R13, PT ;  /* 0x0000000d0300720c */ /* 0x000fe20003f84070 */
[----:B0-----:R-:W-:Y:S01]  /*dc90*/  IMAD.MOV.U32 R7, RZ, RZ, R9 ;  /* 0x000000ffff077224 */ /* 0x001fe200078e0009 */
[----:B------:R-:W-:Y:S01]  /*dca0*/  IABS R19, R15 ;  /* 0x0000000f00137213 */ /* 0x000fe20000000000 */
[----:B------:R-:W-:Y:S02]  /*dcb0*/  IMAD.MOV R9, RZ, RZ, -R10 ;  /* 0x000000ffff097224 */ /* 0x000fe400078e0a0a */
[----:B------:R-:W-:-:S04]  /*dcc0*/  IMAD.HI.U32 R10, R4, R11, RZ ;  /* 0x0000000b040a7227 */ /* 0x000fc800078e00ff */
[----:B------:R-:W-:Y:S02]  /*dcd0*/  IMAD R9, R3, R9, R12 ;  /* 0x0000000903097224 */ /* 0x000fe400078e020c */
[----:B------:R-:W-:Y:S02]  /*dce0*/  @!P6 IMAD.IADD R5, R5, 0x1, -R3 ;  /* 0x000000010505e824 */ /* 0x000fe400078e0a03 */
[----:B------:R-:W-:Y:S01]  /*dcf0*/  IMAD.MOV R12, RZ, RZ, -R10 ;  /* 0x000000ffff0c7224 */ /* 0x000fe200078e0a0a */
[C---:B------:R-:W-:Y:S01]  /*dd00*/  ISETP.GT.U32.AND P6, PT, R3.reuse, R9, PT ;  /* 0x000000090300720c */ /* 0x040fe20003fc4070 */
[----:B------:R-:W-:Y:S01]  /*dd10*/  @!P2 IMAD.MOV R7, RZ, RZ, -R7 ;  /* 0x000000ffff07a224 */ /* 0x000fe200078e0a07 */
[C---:B------:R-:W-:Y:S01]  /*dd20*/  ISETP.GT.U32.AND P2, PT, R3.reuse, R8, PT ;  /* 0x000000080300720c */ /* 0x040fe20003f44070 */
[----:B------:R-:W-:Y:S02]  /*dd30*/  IMAD R11, R3, R12, R11 ;  /* 0x0000000c030b7224 */ /* 0x000fe400078e020b */
[C---:B------:R-:W-:Y:S01]  /*dd40*/  VIADD R10, R0.reuse, 0xf9 ;  /* 0x000000f9000a7836 */ /* 0x040fe20000000000 */
[----:B------:R0:W-:Y:S01]  /*dd50*/  STL [R1+0x600], R7 ;  /* 0x0006000701007387 */ /* 0x0001e20000100800 */
[----:B------:R-:W-:Y:S01]  /*dd60*/  @!P4 IMAD.IADD R13, R13, 0x1, -R3 ;  /* 0x000000010d0dc824 */ /* 0x000fe200078e0a03 */
[----:B------:R-:W-:Y:S01]  /*dd70*/  ISETP.GT.U32.AND P4, PT, R3, R11, PT ;  /* 0x0000000b0300720c */ /* 0x000fe20003f84070 */
[----:B------:R-:W-:Y:S01]  /*dd80*/  VIADD R12, R0, 0xf8 ;  /* 0x000000f8000c7836 */ /* 0x000fe20000000000 */
[----:B------:R-:W-:Y:S01]  /*dd90*/  IABS R16, R10 ;  /* 0x0000000a00107213 */ /* 0x000fe20000000000 */
[----:B------:R-:W-:-:S04]  /*dda0*/  IMAD.HI.U32 R20, R4, R19, RZ ;  /* 0x0000001304147227 */ /* 0x000fc800078e00ff */
[----:B------:R-:W-:Y:S01]  /*ddb0*/  @!P6 IMAD.IADD R9, R9, 0x1, -R3 ;  /* 0x000000010909e824 */ /* 0x000fe200078e0a03 */
[----:B------:R-:W-:Y:S01]  /*ddc0*/  ISETP.GE.AND P6, PT, R2, RZ, PT ;  /* 0x000000ff0200720c */ /* 0x000fe20003fc6270 */
[----:B0-----:R-:W-:Y:S02]  /*ddd0*/  IMAD.MOV.U32 R7, RZ, RZ, R5 ;  /* 0x000000ffff077224 */ /* 0x001fe400078e0005 */
[----:B------:R-:W-:-:S04]  /*dde0*/  IMAD.HI.U32 R18, R4, R16, RZ ;  /* 0x0000001004127227 */ /* 0x000fc800078e00ff */
[----:B------:R-:W-:Y:S01]  /*ddf0*/  @!P3 IMAD.MOV R7, RZ, RZ, -R7 ;  /* 0x000000ffff07b224 */ /* 0x000fe200078e0a07 */
[----:B------:R-:W-:Y:S01]  /*de00*/  ISETP.GT.U32.AND P3, PT, R3, R9, PT ;  /* 0x000000090300720c */ /* 0x000fe20003f64070 */
[--C-:B------:R-:W-:Y:S01]  /*de10*/  @!P2 IMAD.IADD R8, R8, 0x1, -R3.reuse ;  /* 0x000000010808a824 */ /* 0x100fe200078e0a03 */
[----:B------:R-:W-:Y:S01]  /*de20*/  ISETP.GE.AND P2, PT, R17, RZ, PT ;  /* 0x000000ff1100720c */ /* 0x000fe20003f46270 */
[----:B------:R-:W-:Y:S01]  /*de30*/  IMAD.MOV R5, RZ, RZ, -R18 ;  /* 0x000000ffff057224 */ /* 0x000fe200078e0a12 */
[----:B------:R-:W-:Y:S01]  /*de40*/  IABS R17, R12 ;  /* 0x0000000c00117213 */ /* 0x000fe20000000000 */
[----:B------:R-:W-:Y:S01]  /*de50*/  @!P4 IMAD.IADD R11, R11, 0x1, -R3 ;  /* 0x000000010b0bc824 */ /* 0x000fe200078e0a03 */
[----:B------:R0:W-:Y:S01]  /*de60*/  STL [R1+0x5fc], R7 ;  /* 0x0005fc0701007387 */ /* 0x0001e20000100800 */
[----:B------:R-:W-:Y:S02]  /*de70*/  IMAD.MOV R20, RZ, RZ, -R20 ;  /* 0x000000ffff147224 */ /* 0x000fe400078e0a14 */
[C---:B------:R-:W-:Y:S01]  /*de80*/  IMAD R5, R3.reuse, R5, R16 ;  /* 0x0000000503057224 */ /* 0x040fe200078e0210 */
[C---:B------:R-:W-:Y:S01]  /*de90*/  ISETP.GT.U32.AND P4, PT, R3.reuse, R11, PT ;  /* 0x0000000b0300720c */ /* 0x040fe20003f84070 */
[----:B------:R-:W-:-:S02]  /*dea0*/  IMAD R2, R3, R20, R19 ;  /* 0x0000001403027224 */ /* 0x000fc400078e0213 */
[----:B------:R-:W-:-:S04]  /*deb0*/  IMAD.HI.U32 R18, R4, R17, RZ ;  /* 0x0000001104127227 */ /* 0x000fc800078e00ff */
[----:B------:R-:W-:Y:S01]  /*dec0*/  @!P3 IMAD.IADD R9, R9, 0x1, -R3 ;  /* 0x000000010909b824 */ /* 0x000fe200078e0a03 */
[C---:B------:R-:W-:Y:S01]  /*ded0*/  ISETP.GT.U32.AND P3, PT, R3.reuse, R5, PT ;  /* 0x000000050300720c */ /* 0x040fe20003f64070 */
[----:B------:R-:W-:Y:S02]  /*dee0*/  IMAD.MOV R18, RZ, RZ, -R18 ;  /* 0x000000ffff127224 */ /* 0x000fe400078e0a12 */
[----:B------:R-:W-:Y:S01]  /*def0*/  @!P1 IMAD.MOV R13, RZ, RZ, -R13 ;  /* 0x000000ffff0d9224 */ /* 0x000fe200078e0a0d */
[C---:B------:R-:W-:Y:S01]  /*df00*/  ISETP.GT.U32.AND P1, PT, R3.reuse, R2, PT ;  /* 0x000000020300720c */ /* 0x040fe20003f24070 */
[----:B0-----:R-:W-:Y:S02]  /*df10*/  IMAD.MOV.U32 R7, RZ, RZ, R8 ;  /* 0x000000ffff077224 */ /* 0x001fe400078e0008 */
[----:B------:R-:W-:Y:S01]  /*df20*/  IMAD R8, R3, R18, R17 ;  /* 0x0000001203087224 */ /* 0x000fe200078e0211 */
[----:B------:R-:W-:Y:S01]  /*df30*/  IABS R17, R21 ;  /* 0x0000001500117213 */ /* 0x000fe20000000000 */
[----:B------:R-:W-:Y:S01]  /*df40*/  @!P5 IMAD.MOV R7, RZ, RZ, -R7 ;  /* 0x000000ffff07d224 */ /* 0x000fe200078e0a07 */
[----:B------:R-:W-:Y:S01]  /*df50*/  ISETP.GE.AND P5, PT, R15, RZ, PT ;  /* 0x000000ff0f00720c */ /* 0x000fe20003fa6270 */
[----:B------:R-:W-:Y:S01]  /*df60*/  VIADD R15, R0, 0xf7 ;  /* 0x000000f7000f7836 */ /* 0x000fe20000000000 */
[----:B------:R0:W-:Y:S01]  /*df70*/  STL [R1+0x5f8], R13 ;  /* 0x0005f80d01007387 */ /* 0x0001e20000100800 */
[--C-:B------:R-:W-:Y:S01]  /*df80*/  @!P4 IMAD.IADD R11, R11, 0x1, -R3.reuse ;  /* 0x000000010b0bc824 */ /* 0x100fe200078e0a03 */
[----:B------:R-:W-:Y:S01]  /*df90*/  ISETP.GT.U32.AND P4, PT, R3, R8, PT ;  /* 0x000000080300720c */ /* 0x000fe20003f84070 */
[----:B------:R-:W-:Y:S01]  /*dfa0*/  @!P3 IMAD.IADD R5, R5, 0x1, -R3 ;  /* 0x000000010505b824 */ /* 0x000fe200078e0a03 */
[----:B------:R-:W-:Y:S01]  /*dfb0*/  IABS R16, R15 ;  /* 0x0000000f00107213 */ /* 0x000fe20000000000 */
[----:B------:R-:W-:Y:S01]  /*dfc0*/  IMAD.MOV.U32 R19, RZ, RZ, R9 ;  /* 0x000000ffff137224 */ /* 0x000fe200078e0009 */
[----:B------:R1:W-:Y:S01]  /*dfd0*/  STL [R1+0x5f4], R7 ;  /* 0x0005f40701007387 */ /* 0x0003e20000100800 */
[----:B------:R-:W-:Y:S01]  /*dfe0*/  @!P1 IMAD.IADD R2, R2, 0x1, -R3 ;  /* 0x0000000102029824 */ /* 0x000fe200078e0a03 */
[----:B------:R-:W-:Y:S01]  /*dff0*/  ISETP.GE.AND P1, PT, R10, RZ, PT ;  /* 0x000000ff0a00720c */ /* 0x000fe20003f26270 */
[----:B------:R-:W-:Y:S01]  /*e000*/  @!P2 IMAD.MOV R19, RZ, RZ, -R19 ;  /* 0x000000ffff13a224 */ /* 0x000fe200078e0a13 */
[C---:B------:R-:W-:Y:S01]  /*e010*/  ISETP.GT.U32.AND P2, PT, R3.reuse, R5, PT ;  /* 0x000000050300720c */ /* 0x040fe20003f44070 */
[----:B------:R-:W-:Y:S01]  /*e020*/  IMAD.MOV.U32 R10, RZ, RZ, R17 ;  /* 0x000000ffff0a7224 */ /* 0x000fe200078e0011 */
[----:B------:R-:W-:Y:S01]  /*e030*/  ISETP.GT.U32.AND P3, PT, R3, R2, PT ;  /* 0x000000020300720c */ /* 0x000fe20003f64070 */
[----:B0-----:R-:W-:Y:S01]  /*e040*/  VIADD R13, R0, 0xf5 ;  /* 0x000000f5000d7836 */ /* 0x001fe20000000000 */
[----:B------:R0:W-:Y:S01]  /*e050*/  STL [R1+0x5f0], R19 ;  /* 0x0005f01301007387 */ /* 0x0001e20000100800 */
[----:B------:R-:W-:-:S03]  /*e060*/  IMAD.HI.U32 R17, R4, R16, RZ ;  /* 0x0000001004117227 */ /* 0x000fc600078e00ff */
[----:B------:R-:W-:Y:S01]  /*e070*/  IABS R18, R13 ;  /* 0x0000000d00127213 */ /* 0x000fe20000000000 */
[----:B------:R-:W-:-:S04]  /*e080*/  IMAD.HI.U32 R9, R4, R10, RZ ;  /* 0x0000000a04097227 */ /* 0x000fc800078e00ff */
[----:B------:R-:W-:Y:S02]  /*e090*/  IMAD.MOV R17, RZ, RZ, -R17 ;  /* 0x000000ffff117224 */ /* 0x000fe400078e0a11 */
[----:B------:R-:W-:Y:S01]  /*e0a0*/  @!P4 IMAD.IADD R8, R8, 0x1, -R3 ;  /* 0x000000010808c824 */ /* 0x000fe200078e0a03 */
[----:B------:R-:W-:Y:S01]  /*e0b0*/  ISETP.GE.AND P4, PT, R12, RZ, PT ;  /* 0x000000ff0c00720c */ /* 0x000fe20003f86270 */
[----:B------:R-:W-:Y:S02]  /*e0c0*/  IMAD.MOV R12, RZ, RZ, -R9 ;  /* 0x000000ffff0c7224 */ /* 0x000fe400078e0a09 */
[----:B-1----:R-:W-:Y:S02]  /*e0d0*/  IMAD.MOV.U32 R7, RZ, RZ, R11 ;  /* 0x000000ffff077224 */ /* 0x002fe400078e000b */
[----:B------:R-:W-:Y:S02]  /*e0e0*/  IMAD R9, R3, R17, R16 ;  /* 0x0000001103097224 */ /* 0x000fe400078e0210 */
[----:B------:R-:W-:-:S02]  /*e0f0*/  IMAD.MOV.U32 R11, RZ, RZ, R18 ;  /* 0x000000ffff0b7224 */ /* 0x000fc400078e0012 */
[----:B------:R-:W-:Y:S01]  /*e100*/  @!P6 IMAD.MOV R7, RZ, RZ, -R7 ;  /* 0x000000ffff07e224 */ /* 0x000fe200078e0a07 */
[----:B------:R-:W-:Y:S01]  /*e110*/  ISETP.GT.U32.AND P6, PT, R3, R8, PT ;  /* 0x000000080300720c */ /* 0x000fe20003fc4070 */
[----:B------:R-:W-:Y:S01]  /*e120*/  @!P2 IMAD.IADD R5, R5, 0x1, -R3 ;  /* 0x000000010505a824 */ /* 0x000fe200078e0a03 */
[C---:B------:R-:W-:Y:S01]  /*e130*/  ISETP.GT.U32.AND P2, PT, R3.reuse, R9, PT ;  /* 0x000000090300720c */ /* 0x040fe20003f44070 */
[----:B------:R-:W-:Y:S01]  /*e140*/  IMAD.HI.U32 R16, R4, R11, RZ ;  /* 0x0000000b04107227 */ /* 0x000fe200078e00ff */
[----:B------:R1:W-:Y:S03]  /*e150*/  STL [R1+0x5ec], R7 ;  /* 0x0005ec0701007387 */ /* 0x0003e60000100800 */
[----:B------:R-:W-:Y:S02]  /*e160*/  IMAD.MOV R17, RZ, RZ, -R16 ;  /* 0x000000ffff117224 */ /* 0x000fe400078e0a10 */
[----:B------:R-:W-:-:S02]  /*e170*/  IMAD R10, R3, R12, R10 ;  /* 0x0000000c030a7224 */ /* 0x000fc400078e020a */
[C---:B------:R-:W-:Y:S02]  /*e180*/  IMAD R11, R3.reuse, R17, R11 ;  /* 0x00000011030b7224 */ /* 0x040fe400078e020b */
[--C-:B------:R-:W-:Y:S01]  /*e190*/  @!P6 IMAD.IADD R8, R8, 0x1, -R3.reuse ;  /* 0x000000010808e824 */ /* 0x100fe200078e0a03 */
[----:B------:R-:W-:Y:S01]  /*e1a0*/  ISETP.GT.U32.AND P6, PT, R3, R10, PT ;  /* 0x0000000a0300720c */ /* 0x000fe20003fc4070 */
[--C-:B------:R-:W-:Y:S01]  /*e1b0*/  @!P2 IMAD.IADD R9, R9, 0x1, -R3.reuse ;  /* 0x000000010909a824 */ /* 0x100fe200078e0a03 */
[----:B------:R-:W-:Y:S01]  /*e1c0*/  ISETP.GT.U32.AND P2, PT, R3, R11, PT ;  /* 0x0000000b0300720c */ /* 0x000fe20003f44070 */
[----:B------:R-:W-:Y:S01]  /*e1d0*/  @!P3 IMAD.IADD R2, R2, 0x1, -R3 ;  /* 0x000000010202b824 */ /* 0x000fe200078e0a03 */
[----:B------:R-:W-:Y:S01]  /*e1e0*/  ISETP.GE.AND P3, PT, R15, RZ, PT ;  /* 0x000000ff0f00720c */ /* 0x000fe20003f66270 */
[C---:B------:R-:W-:Y:S02]  /*e1f0*/  VIADD R15, R0.reuse, 0xf4 ;  /* 0x000000f4000f7836 */ /* 0x040fe40000000000 */
[----:B------:R-:W-:-:S02]  /*e200*/  VIADD R16, R0, 0xf3 ;  /* 0x000000f300107836 */ /* 0x000fc40000000000 */
[----:B------:R-:W-:Y:S01]  /*e210*/  VIADD R17, R0, 0xf2 ;  /* 0x000000f200117836 */ /* 0x000fe20000000000 */
[----:B------:R-:W-:Y:S01]  /*e220*/  IABS R12, R15 ;  /* 0x0000000f000c7213 */ /* 0x000fe20000000000 */
[----:B------:R-:W-:Y:S01]  /*e230*/  IMAD.MOV.U32 R24, RZ, RZ, R2 ;  /* 0x000000ffff187224 */ /* 0x000fe200078e0002 */
[----:B0-----:R-:W-:Y:S01]  /*e240*/  IABS R19, R16 ;  /* 0x0000001000137213 */ /* 0x001fe20000000000 */
[--C-:B------:R-:W-:Y:S01]  /*e250*/  @!P6 IMAD.IADD R10, R10, 0x1, -R3.reuse ;  /* 0x000000010a0ae824 */ /* 0x100fe200078e0a03 */
[----:B------:R-:W-:Y:S01]  /*e260*/  ISETP.GE.AND P6, PT, R21, RZ, PT ;  /* 0x000000ff1500720c */ /* 0x000fe20003fc6270 */
[----:B------:R-:W-:Y:S01]  /*e270*/  @!P2 IMAD.IADD R11, R11, 0x1, -R3 ;  /* 0x000000010b0ba824 */ /* 0x000fe200078e0a03 */
[----:B------:R-:W-:Y:S01]  /*e280*/  ISETP.GT.U32.AND P2, PT, R3, R9, PT ;  /* 0x000000090300720c */ /* 0x000fe20003f44070 */
[----:B------:R-:W-:Y:S01]  /*e290*/  IMAD.HI.U32 R22, R4, R12, RZ ;  /* 0x0000000c04167227 */ /* 0x000fe200078e00ff */
[----:B------:R-:W-:-:S03]  /*e2a0*/  IABS R20, R17 ;  /* 0x0000001100147213 */ /* 0x000fc60000000000 */
[----:B------:R-:W-:-:S04]  /*e2b0*/  IMAD.HI.U32 R21, R4, R19, RZ ;  /* 0x0000001304157227 */ /* 0x000fc800078e00ff */
[----:B------:R-:W-:Y:S02]  /*e2c0*/  IMAD.MOV R22, RZ, RZ, -R22 ;  /* 0x000000ffff167224 */ /* 0x000fe400078e0a16 */
[----:B------:R-:W-:Y:S01]  /*e2d0*/  @!P5 IMAD.MOV R24, RZ, RZ, -R24 ;  /* 0x000000ffff18d224 */ /* 0x000fe200078e0a18 */
[----:B------:R-:W-:Y:S01]  /*e2e0*/  ISETP.GT.U32.AND P5, PT, R3, R10, PT ;  /* 0x0000000a0300720c */ /* 0x000fe20003fa4070 */
[----:B------:R-:W-:Y:S02]  /*e2f0*/  IMAD.MOV R21, RZ, RZ, -R21 ;  /* 0x000000ffff157224 */ /* 0x000fe400078e0a15 */
[----:B------:R-:W-:Y:S01]  /*e300*/  IMAD.HI.U32 R23, R4, R20, RZ ;  /* 0x0000001404177227 */ /* 0x000fe200078e00ff */
[----:B------:R-:W-:Y:S03]  /*e310*/  STL [R1+0x5e8], R24 ;  /* 0x0005e81801007387 */ /* 0x000fe60000100800 */
[----:B-1----:R-:W-:-:S02]  /*e320*/  IMAD.MOV.U32 R7, RZ, RZ, R5 ;  /* 0x000000ffff077224 */ /* 0x002fc400078e0005 */
[C---:B------:R-:W-:Y:S02]  /*e330*/  IMAD R12, R3.reuse, R22, R12 ;  /* 0x00000016030c7224 */ /* 0x040fe400078e020c */
[----:B------:R-:W-:Y:S02]  /*e340*/  IMAD.MOV.U32 R2, RZ, RZ, R8 ;  /* 0x000000ffff027224 */ /* 0x000fe400078e0008 */
[C---:B------:R-:W-:Y:S02]  /*e350*/  IMAD R19, R3.reuse, R21, R19 ;  /* 0x0000001503137224 */ /* 0x040fe400078e0213 */
[----:B------:R-:W-:Y:S02]  /*e360*/  VIADD R18, R0, 0xf1 ;  /* 0x000000f100127836 */ /* 0x000fe40000000000 */
[----:B------:R-:W-:Y:S02]  /*e370*/  IMAD.MOV R23, RZ, RZ, -R23 ;  /* 0x000000ffff177224 */ /* 0x000fe400078e0a17 */
[----:B------:R-:W-:Y:S01]  /*e380*/  @!P1 IMAD.MOV R7, RZ, RZ, -R7 ;  /* 0x000000ffff079224 */ /* 0x000fe200078e0a07 */
[C---:B------:R-:W-:Y:S01]  /*e390*/  ISETP.GT.U32.AND P1, PT, R3.reuse, R11, PT ;  /* 0x0000000b0300720c */ /* 0x040fe20003f24070 */
[----:B------:R-:W-:Y:S01]  /*e3a0*/  @!P4 IMAD.MOV R2, RZ, RZ, -R2 ;  /* 0x000000ffff02c224 */ /* 0x000fe200078e0a02 */
[----:B------:R-:W-:Y:S01]  /*e3b0*/  ISETP.GT.U32.AND P4, PT, R3, R12, PT ;  /* 0x0000000c0300720c */ /* 0x000fe20003f84070 */
        /* <DEDUP_REMOVED lines=8> */
[----:B------:R-:W-:Y:S01]  /*e440*/  IMAD.HI.U32 R5, R4, R22, RZ ;  /* 0x0000001604057227 */ /* 0x000fe200078e00ff */
[----:B------:R1:W-:Y:S03]  /*e450*/  STL [R1+0x5e0], R2 ;  /* 0x0005e00201007387 */ /* 0x0003e60000100800 */
[----:B------:R-:W-:-:S02]  /*e460*/  IMAD.MOV R5, RZ, RZ, -R5 ;  /* 0x000000ffff057224 */ /* 0x000fc400078e0a05 */
[----:B------:R-:W-:Y:S01]  /*e470*/  @!P1 IMAD.IADD R11, R11, 0x1, -R3 ;  /* 0x000000010b0b9824 */ /* 0x000fe200078e0a03 */
[----:B------:R-:W-:Y:S01]  /*e480*/  ISETP.GE.AND P1, PT, R13, RZ, PT ;  /* 0x000000ff0d00720c */ /* 0x000fe20003f26270 */
[----:B0-----:R-:W-:Y:S02]  /*e490*/  IMAD.MOV.U32 R7, RZ, RZ, R9 ;  /* 0x000000ffff077224 */ /* 0x001fe400078e0009 */
[--C-:B------:R-:W-:Y:S01]  /*e4a0*/  @!P4 IMAD.IADD R12, R12, 0x1, -R3.reuse ;  /* 0x000000010c0cc824 */ /* 0x100fe200078e0a03 */
[----:B------:R-:W-:Y:S01]  /*e4b0*/  ISETP.GE.AND P4, PT, R15, RZ, PT ;  /* 0x000000ff0f00720c */ /* 0x000fe20003f86270 */
[----:B------:R-:W-:Y:S02]  /*e4c0*/  @!P2 IMAD.IADD R19, R19, 0x1, -R3 ;  /* 0x000000011313a824 */ /* 0x000fe400078e0a03 */
[C---:B------:R-:W-:Y:S01]  /*e4d0*/  IMAD R22, R3.reuse, R5, R22 ;  /* 0x0000000503167224 */ /* 0x040fe200078e0216 */
[C---:B------:R-:W-:Y:S01]  /*e4e0*/  ISETP.GT.U32.AND P2, PT, R3.reuse, R12, PT ;  /* 0x0000000c0300720c */ /* 0x040fe20003f44070 */
[----:B------:R-:W-:Y:S01]  /*e4f0*/  @!P3 IMAD.MOV R7, RZ, RZ, -R7 ;  /* 0x000000ffff07b224 */ /* 0x000fe200078e0a07 */
[C---:B------:R-:W-:Y:S01]  /*e500*/  ISETP.GT.U32.AND P3, PT, R3.reuse, R19, PT ;  /* 0x000000130300720c */ /* 0x040fe20003f64070 */
[----:B-1----:R-:W-:Y:S01]  /*e510*/  VIADD R2, R0, 0xf0 ;  /* 0x000000f000027836 */ /* 0x002fe20000000000 */
[----:B------:R-:W-:Y:S01]  /*e520*/  IABS R5, R8 ;  /* 0x0000000800057213 */ /* 0x000fe20000000000 */
[----:B------:R-:W-:Y:S01]  /*e530*/  @!P5 IMAD.IADD R20, R20, 0x1, -R3 ;  /* 0x000000011414d824 */ /* 0x000fe200078e0a03 */
[----:B------:R0:W-:Y:S01]  /*e540*/  STL [R1+0x5dc], R7 ;  /* 0x0005dc0701007387 */ /* 0x0001e20000100800 */
[----:B------:R-:W-:Y:S01]  /*e550*/  @!P6 IMAD.MOV R10, RZ, RZ, -R10 ;  /* 0x000000ffff0ae224 */ /* 0x000fe200078e0a0a */
[----:B------:R-:W-:Y:S01]  /*e560*/  ISETP.GT.U32.AND P6, PT, R3, R22, PT ;  /* 0x000000160300720c */ /* 0x000fe20003fc4070 */
[----:B------:R-:W-:Y:S01]  /*e570*/  VIADD R21, R0, 0xe0 ;  /* 0x000000e000157836 */ /* 0x000fe20000000000 */
[----:B------:R-:W-:-:S02]  /*e580*/  IABS R13, R2 ;  /* 0x00000002000d7213 */ /* 0x000fc40000000000 */
[----:B------:R-:W-:Y:S01]  /*e590*/  ISETP.GT.U32.AND P5, PT, R3, R20, PT ;  /* 0x000000140300720c */ /* 0x000fe20003fa4070 */
[----:B------:R-:W-:Y:S01]  /*e5a0*/  @!P2 IMAD.IADD R12, R12, 0x1, -R3 ;  /* 0x000000010c0ca824 */ /* 0x000fe200078e0a03 */
[----:B------:R-:W-:Y:S01]  /*e5b0*/  ISETP.GE.AND P2, PT, R17, RZ, PT ;  /* 0x000000ff1100720c */ /* 0x000fe20003f46270 */
[----:B------:R-:W-:Y:S01]  /*e5c0*/  IMAD.HI.U32 R9, R4, R13, RZ ;  /* 0x0000000d04097227 */ /* 0x000fe200078e00ff */
[----:B------:R1:W-:Y:S03]  /*e5d0*/  STL [R1+0x5d8], R10 ;  /* 0x0005d80a01007387 */ /* 0x0003e60000100800 */
[----:B0-----:R-:W-:Y:S02]  /*e5e0*/  IMAD.MOV.U32 R7, RZ, RZ, R11 ;  /* 0x000000ffff077224 */ /* 0x001fe400078e000b */
[----:B------:R-:W-:Y:S02]  /*e5f0*/  IMAD.MOV R9, RZ, RZ, -R9 ;  /* 0x000000ffff097224 */ /* 0x000fe400078e0a09 */
[----:B------:R-:W-:Y:S01]  /*e600*/  @!P1 IMAD.MOV R7, RZ, RZ, -R7 ;  /* 0x000000ffff079224 */ /* 0x000fe200078e0a07 */
[----:B------:R-:W-:Y:S01]  /*e610*/  ISETP.GE.AND P1, PT, R16, RZ, PT ;  /* 0x000000ff1000720c */ /* 0x000fe20003f26270 */
[--C-:B------:R-:W-:Y:S01]  /*e620*/  @!P3 IMAD.IADD R19, R19, 0x1, -R3.reuse ;  /* 0x000000011313b824 */ /* 0x100fe200078e0a03 */
[----:B------:R-:W-:Y:S01]  /*e630*/  ISETP.GE.AND P3, PT, R18, RZ, PT ;  /* 0x000000ff1200720c */ /* 0x000fe20003f66270 */
[----:B------:R-:W-:Y:S01]  /*e640*/  @!P6 IMAD.IADD R22, R22, 0x1, -R3 ;  /* 0x000000011616e824 */ /* 0x000fe200078e0a03 */
[----:B------:R0:W-:Y:S01]  /*e650*/  STL [R1+0x5d4], R7 ;  /* 0x0005d40701007387 */ /* 0x0001e20000100800 */
[----:B------:R-:W-:-:S02]  /*e660*/  IMAD R13, R3, R9, R13 ;  /* 0x00000009030d7224 */ /* 0x000fc400078e020d */
[----:B------:R-:W-:Y:S01]  /*e670*/  IMAD.MOV.U32 R15, RZ, RZ, R12 ;  /* 0x000000ffff0f7224 */ /* 0x000fe200078e000c */
[----:B------:R-:W-:Y:S01]  /*e680*/  ISETP.GT.U32.AND P6, PT, R3, R22, PT ;  /* 0x000000160300720c */ /* 0x000fe20003fc4070 */
[----:B------:R-:W-:Y:S02]  /*e690*/  IMAD.MOV.U32 R11, RZ, RZ, R19 ;  /* 0x000000ffff0b7224 */ /* 0x000fe400078e0013 */
[----:B------:R-:W-:Y:S01]  /*e6a0*/  @!P5 IMAD.IADD R20, R20, 0x1, -R3 ;  /* 0x000000011414d824 */ /* 0x000fe200078e0a03 */
[----:B------:R-:W-:Y:S01]  /*e6b0*/  ISETP.GE.AND P5, PT, R2, RZ, PT ;  /* 0x000000ff0200720c */ /* 0x000fe20003fa6270 */
[----:B-1----:R-:W-:-:S04]  /*e6c0*/  IMAD.HI.U32 R10, R4, R5, RZ ;  /* 0x00000005040a7227 */ /* 0x002fc800078e00ff */
[----:B------:R-:W-:Y:S01]  /*e6d0*/  @!P4 IMAD.MOV R15, RZ, RZ, -R15 ;  /* 0x000000ffff0fc224 */ /* 0x000fe200078e0a0f */
[----:B------:R-:W-:Y:S01]  /*e6e0*/  ISETP.GT.U32.AND P4, PT, R3, R13, PT ;  /* 0x0000000d0300720c */ /* 0x000fe20003f84070 */
[----:B------:R-:W-:Y:S01]  /*e6f0*/  @!P1 IMAD.MOV R11, RZ, RZ, -R11 ;  /* 0x000000ffff0b9224 */ /* 0x000fe200078e0a0b */
[----:B------:R-:W-:Y:S01]  /*e700*/  ISETP.GE.AND P1, PT, R8, RZ, PT ;  /* 0x000000ff0800720c */ /* 0x000fe20003f26270 */
[----:B------:R-:W-:Y:S01]  /*e710*/  VIADD R2, R0, 0xee ;  /* 0x000000ee00027836 */ /* 0x000fe20000000000 */
[----:B------:R-:W-:Y:S01]  /*e720*/  STL [R1+0x5d0], R15 ;  /* 0x0005d00f01007387 */ /* 0x000fe20000100800 */
[----:B0-----:R-:W-:Y:S02]  /*e730*/  IMAD.MOV.U32 R7, RZ, RZ, R20 ;  /* 0x000000ffff077224 */ /* 0x001fe400078e0014 */
[----:B------:R-:W-:Y:S01]  /*e740*/  IMAD.MOV R10, RZ, RZ, -R10 ;  /* 0x000000ffff0a7224 */ /* 0x000fe200078e0a0a */
[----:B------:R0:W-:Y:S01]  /*e750*/  STL [R1+0x5cc], R11 ;  /* 0x0005cc0b01007387 */ /* 0x0001e20000100800 */
[----:B------:R-:W-:Y:S01]  /*e760*/  @!P2 IMAD.MOV R7, RZ, RZ, -R7 ;  /* 0x000000ffff07a224 */ /* 0x000fe200078e0a07 */
[----:B------:R-:W-:Y:S01]  /*e770*/  ISETP.GE.AND P2, PT, R2, RZ, PT ;  /* 0x000000ff0200720c */ /* 0x000fe20003f46270 */
[----:B------:R-:W-:-:S02]  /*e780*/  @!P6 IMAD.IADD R22, R22, 0x1, -R3 ;  /* 0x000000011616e824 */ /* 0x000fc400078e0a03 */
[----:B------:R-:W-:Y:S01]  /*e790*/  @!P4 IMAD.IADD R13, R13, 0x1, -R3 ;  /* 0x000000010d0dc824 */ /* 0x000fe200078e0a03 */
[----:B------:R1:W-:Y:S01]  /*e7a0*/  STL [R1+0x5c0], R7 ;  /* 0x0005c00701007387 */ /* 0x0003e20000100800 */
[C---:B------:R-:W-:Y:S02]  /*e7b0*/  VIADD R9, R0.reuse, 0xed ;  /* 0x000000ed00097836 */ /* 0x040fe40000000000 */
[C---:B------:R-:W-:Y:S01]  /*e7c0*/  VIADD R16, R0.reuse, 0xea ;  /* 0x000000ea00107836 */ /* 0x040fe20000000000 */
[----:B0-----:R-:W-:Y:S01]  /*e7d0*/  IABS R11, R2 ;  /* 0x00000002000b7213 */ /* 0x001fe20000000000 */
[C---:B------:R-:W-:Y:S01]  /*e7e0*/  IMAD R2, R3.reuse, R10, R5 ;  /* 0x0000000a03027224 */ /* 0x040fe200078e0205 */
[C---:B------:R-:W-:Y:S01]  /*e7f0*/  ISETP.GT.U32.AND P4, PT, R3.reuse, R13, PT ;  /* 0x0000000d0300720c */ /* 0x040fe20003f84070 */
[----:B------:R-:W-:Y:S01]  /*e800*/  VIADD R5, R0, 0xec ;  /* 0x000000ec00057836 */ /* 0x000fe20000000000 */
[----:B------:R-:W-:Y:S01]  /*e810*/  IABS R10, R9 ;  /* 0x00000009000a7213 */ /* 0x000fe20000000000 */
[----:B------:R-:W-:Y:S01]  /*e820*/  IMAD.HI.U32 R12, R4, R11, RZ ;  /* 0x0000000b040c7227 */ /* 0x000fe200078e00ff */
[----:B------:R-:W-:-:S02]  /*e830*/  ISETP.GT.U32.AND P6, PT, R3, R2, PT ;  /* 0x000000020300720c */ /* 0x000fc40003fc4070 */
[----:B------:R-:W-:Y:S01]  /*e840*/  IABS R8, R5 ;  /* 0x0000000500087213 */ /* 0x000fe20000000000 */
[----:B-1----:R-:W-:Y:S01]  /*e850*/  IMAD.MOV.U32 R7, RZ, RZ, R22 ;  /* 0x000000ffff077224 */ /* 0x002fe200078e0016 */
[----:B------:R-:W-:Y:S01]  /*e860*/  IABS R18, R16 ;  /* 0x0000001000127213 */ /* 0x000fe20000000000 */
[----:B------:R-:W-:Y:S02]  /*e870*/  IMAD.MOV R12, RZ, RZ, -R12 ;  /* 0x000000ffff0c7224 */ /* 0x000fe400078e0a0c */
[----:B------:R-:W-:Y:S01]  /*e880*/  @!P3 IMAD.MOV R7, RZ, RZ, -R7 ;  /* 0x000000ffff07b224 */ /* 0x000fe200078e0a07 */
[----:B------:R-:W-:Y:S01]  /*e890*/  ISETP.GE.AND P3, PT, R9, RZ, PT ;  /* 0x000000ff0900720c */ /* 0x000fe20003f66270 */
[----:B------:R-:W-:Y:S02]  /*e8a0*/  IMAD R9, R3, R12, R11 ;  /* 0x0000000c03097224 */ /* 0x000fe400078e020b */
[----:B------:R-:W-:Y:S01]  /*e8b0*/  IMAD.HI.U32 R15, R4, R10, RZ ;  /* 0x0000000a040f7227 */ /* 0x000fe200078e00ff */
[----:B------:R0:W-:Y:S03]  /*e8c0*/  STL [R1+0x5bc], R7 ;  /* 0x0005bc0701007387 */ /* 0x0001e60000100800 */
[----:B------:R-:W-:-:S02]  /*e8d0*/  @!P6 IMAD.IADD R2, R2, 0x1, -R3 ;  /* 0x000000010202e824 */ /* 0x000fc400078e0a03 */
[----:B------:R-:W-:Y:S01]  /*e8e0*/  @!P4 IMAD.IADD R13, R13, 0x1, -R3 ;  /* 0x000000010d0dc824 */ /* 0x000fe200078e0a03 */
[C---:B------:R-:W-:Y:S01]  /*e8f0*/  ISETP.GT.U32.AND P4, PT, R3.reuse, R9, PT ;  /* 0x000000090300720c */ /* 0x040fe20003f84070 */
[----:B------:R-:W-:Y:S01]  /*e900*/  IMAD.MOV R15, RZ, RZ, -R15 ;  /* 0x000000ffff0f7224 */ /* 0x000fe200078e0a0f */
[----:B------:R-:W-:Y:S01]  /*e910*/  ISETP.GT.U32.AND P6, PT, R3, R2, PT ;  /* 0x000000020300720c */ /* 0x000fe20003fc4070 */
[----:B------:R-:W-:-:S04]  /*e920*/  IMAD.HI.U32 R11, R4, R8, RZ ;  /* 0x00000008040b7227 */ /* 0x000fc800078e00ff */
[----:B------:R-:W-:Y:S02]  /*e930*/  IMAD R10, R3, R15, R10 ;  /* 0x0000000f030a7224 */ /* 0x000fe400078e020a */
[----:B------:R-:W-:Y:S02]  /*e940*/  VIADD R12, R0, 0xeb ;  /* 0x000000eb000c7836 */ /* 0x000fe40000000000 */
[----:B------:R-:W-:Y:S02]  /*e950*/  IMAD.MOV R11, RZ, RZ, -R11 ;  /* 0x000000ffff0b7224 */ /* 0x000fe400078e0a0b */
[--C-:B------:R-:W-:Y:S01]  /*e960*/  @!P4 IMAD.IADD R9, R9, 0x1, -R3.reuse ;  /* 0x000000010909c824 */ /* 0x100fe200078e0a03 */
[----:B------:R-:W-:Y:S01]  /*e970*/  IABS R17, R12 ;  /* 0x0000000c00117213 */ /* 0x000fe20000000000 */
[----:B------:R-:W-:Y:S01]  /*e980*/  @!P6 IMAD.IADD R2, R2, 0x1, -R3 ;  /* 0x000000010202e824 */ /* 0x000fe200078e0a03 */
[C---:B------:R-:W-:Y:S01]  /*e990*/  ISETP.GT.U32.AND P6, PT, R3.reuse, R10, PT ;  /* 0x0000000a0300720c */ /* 0x040fe20003fc4070 */
[C---:B------:R-:W-:Y:S01]  /*e9a0*/  IMAD R8, R3.reuse, R11, R8 ;  /* 0x0000000b03087224 */ /* 0x040fe200078e0208 */
[----:B------:R-:W-:Y:S01]  /*e9b0*/  ISETP.GT.U32.AND P4, PT, R3, R9, PT ;  /* 0x000000090300720c */ /* 0x000fe20003f84070 */
[----:B0-----:R-:W-:-:S02]  /*e9c0*/  IMAD.MOV.U32 R7, RZ, RZ, R13 ;  /* 0x000000ffff077224 */ /* 0x001fc400078e000d */
[----:B------:R-:W-:-:S04]  /*e9d0*/  IMAD.HI.U32 R13, R4, R17, RZ ;  /* 0x00000011040d7227 */ /* 0x000fc800078e00ff */
[----:B------:R-:W-:Y:S01]  /*e9e0*/  @!P5 IMAD.MOV R7, RZ, RZ, -R7 ;  /* 0x000000ffff07d224 */ /* 0x000fe200078e0a07 */
[C---:B------:R-:W-:Y:S01]  /*e9f0*/  ISETP.GT.U32.AND P5, PT, R3.reuse, R8, PT ;  /* 0x000000080300720c */ /* 0x040fe20003fa4070 */
[----:B------:R-:W-:Y:S02]  /*ea00*/  IMAD.MOV R13, RZ, RZ, -R13 ;  /* 0x000000ffff0d7224 */ /* 0x000fe400078e0a0d */
[----:B------:R-:W-:Y:S01]  /*ea10*/  @!P6 IMAD.IADD R10, R10, 0x1, -R3 ;  /* 0x000000010a0ae824 */ /* 0x000fe200078e0a03 */
[----:B------:R0:W-:Y:S01]  /*ea20*/  STL [R1+0x5b8], R7 ;  /* 0x0005b80701007387 */ /* 0x0001e20000100800 */
[----:B------:R-:W-:Y:S02]  /*ea30*/  IMAD R13, R3, R13, R17 ;  /* 0x0000000d030d7224 */ /* 0x000fe400078e0211 */
[----:B------:R-:W-:Y:S01]  /*ea40*/  @!P4 IMAD.IADD R9, R9, 0x1, -R3 ;  /* 0x000000010909c824 */ /* 0x000fe200078e0a03 */
[C---:B------:R-:W-:Y:S01]  /*ea50*/  ISETP.GT.U32.AND P6, PT, R3.reuse, R10, PT ;  /* 0x0000000a0300720c */ /* 0x040fe20003fc4070 */
[C---:B------:R-:W-:Y:S01]  /*ea60*/  VIADD R15, R0.reuse, 0xe9 ;  /* 0x000000e9000f7836 */ /* 0x040fe20000000000 */
[----:B------:R-:W-:Y:S01]  /*ea70*/  ISETP.GT.U32.AND P4, PT, R3, R13, PT ;  /* 0x0000000d0300720c */ /* 0x000fe20003f84070 */
[----:B------:R-:W-:-:S02]  /*ea80*/  VIADD R22, R0, 0xe2 ;  /* 0x000000e200167836 */ /* 0x000fc40000000000 */
[----:B------:R-:W-:Y:S01]  /*ea90*/  @!P5 IMAD.IADD R8, R8, 0x1, -R3 ;  /* 0x000000010808d824 */ /* 0x000fe200078e0a03 */
[----:B------:R-:W-:Y:S01]  /*eaa0*/  IABS R11, R15 ;  /* 0x0000000f000b7213 */ /* 0x000fe20000000000 */
[----:B0-----:R-:W-:Y:S02]  /*eab0*/  IMAD.MOV.U32 R7, RZ, RZ, R2 ;  /* 0x000000ffff077224 */ /* 0x001fe400078e0002 */
[----:B------:R-:W-:Y:S01]  /*eac0*/  IMAD.HI.U32 R2, R4, R18, RZ ;  /* 0x0000001204027227 */ /* 0x000fe200078e00ff */
[----:B------:R-:W-:-:S03]  /*ead0*/  ISETP.GT.U32.AND P5, PT, R3, R8, PT ;  /* 0x000000080300720c */ /* 0x000fc60003fa4070 */
[----:B------:R-:W-:Y:S01]  /*eae0*/  @!P1 IMAD.MOV R7, RZ, RZ, -R7 ;  /* 0x000000ffff079224 */ /* 0x000fe200078e0a07 */
[----:B------:R-:W-:Y:S01]  /*eaf0*/  ISETP.GE.AND P1, PT, R5, RZ, PT ;  /* 0x000000ff0500720c */ /* 0x000fe20003f26270 */
[----:B------:R-:W-:Y:S02]  /*eb00*/  IMAD.MOV R2, RZ, RZ, -R2 ;  /* 0x000000ffff027224 */ /* 0x000fe400078e0a02 */
[--C-:B------:R-:W-:Y:S01]  /*eb10*/  @!P6 IMAD.IADD R10, R10, 0x1, -R3.reuse ;  /* 0x000000010a0ae824 */ /* 0x100fe200078e0a03 */
[----:B------:R0:W-:Y:S01]  /*eb20*/  STL [R1+0x5a4], R7 ;  /* 0x0005a40701007387 */ /* 0x0001e20000100800 */
[----:B------:R-:W-:Y:S02]  /*eb30*/  @!P4 IMAD.IADD R13, R13, 0x1, -R3 ;  /* 0x000000010d0dc824 */ /* 0x000fe400078e0a03 */
[C---:B------:R-:W-:Y:S02]  /*eb40*/  IMAD R18, R3.reuse, R2, R18 ;  /* 0x0000000203127224 */ /* 0x040fe400078e0212 */
[----:B------:R-:W-:Y:S01]  /*eb50*/  IMAD.HI.U32 R5, R4, R11, RZ ;  /* 0x0000000b04057227 */ /* 0x000fe200078e00ff */
[----:B------:R-:W-:-:S02]  /*eb60*/  ISETP.GT.U32.AND P4, PT, R3, R13, PT ;  /* 0x0000000d0300720c */ /* 0x000fc40003f84070 */
[C---:B------:R-:W-:Y:S01]  /*eb70*/  ISETP.GT.U32.AND P6, PT, R3.reuse, R18, PT ;  /* 0x000000120300720c */ /* 0x040fe20003fc4070 */
[----:B------:R-:W-:Y:S02]  /*eb80*/  VIADD R2, R0, 0xe8 ;  /* 0x000000e800027836 */ /* 0x000fe40000000000 */
[----:B0-----:R-:W-:Y:S02]  /*eb90*/  IMAD.MOV.U32 R7, RZ, RZ, R9 ;  /* 0x000000ffff077224 */ /* 0x001fe400078e0009 */
[----:B------:R-:W-:Y:S01]  /*eba0*/  IMAD.MOV R5, RZ, RZ, -R5 ;  /* 0x000000ffff057224 */ /* 0x000fe200078e0a05 */
[----:B------:R-:W-:Y:S01]  /*ebb0*/  IABS R9, R2 ;  /* 0x0000000200097213 */ /* 0x000fe20000000000 */
[----:B------:R-:W-:Y:S01]  /*ebc0*/  @!P2 IMAD.MOV R7, RZ, RZ, -R7 ;  /* 0x000000ffff07a224 */ /* 0x000fe200078e0a07 */
[----:B------:R-:W-:Y:S01]  /*ebd0*/  ISETP.GE.AND P2, PT, R12, RZ, PT ;  /* 0x000000ff0c00720c */ /* 0x000fe20003f46270 */
[----:B------:R-:W-:Y:S01]  /*ebe0*/  @!P5 IMAD.IADD R8, R8, 0x1, -R3 ;  /* 0x000000010808d824 */ /* 0x000fe200078e0a03 */
[----:B------:R-:W-:Y:S01]  /*ebf0*/  ISETP.GE.AND P5, PT, R16, RZ, PT ;  /* 0x000000ff1000720c */ /* 0x000fe20003fa6270 */
[----:B------:R-:W-:Y:S01]  /*ec00*/  IMAD R11, R3, R5, R11 ;  /* 0x00000005030b7224 */ /* 0x000fe200078e020b */
[----:B------:R0:W-:Y:S01]  /*ec10*/  STL [R1+0x5a0], R7 ;  /* 0x0005a00701007387 */ /* 0x0001e20000100800 */
[--C-:B------:R-:W-:Y:S01]  /*ec20*/  @!P4 IMAD.IADD R13, R13, 0x1, -R3.reuse ;  /* 0x000000010d0dc824 */ /* 0x100fe200078e0a03 */
[----:B------:R-:W-:Y:S01]  /*ec30*/  ISETP.GE.AND P4, PT, R2, RZ, PT ;  /* 0x000000ff0200720c */ /* 0x000fe20003f86270 */
[----:B------:R-:W-:-:S02]  /*ec40*/  @!P6 IMAD.IADD R18, R18, 0x1, -R3 ;  /* 0x000000011212e824 */ /* 0x000fc400078e0a03 */
[C---:B------:R-:W-:Y:S02]  /*ec50*/  VIADD R5, R0.reuse, 0xe7 ;  /* 0x000000e700057836 */ /* 0x040fe40000000000 */
[C---:B------:R-:W-:Y:S01]  /*ec60*/  VIADD R12, R0.reuse, 0xe5 ;  /* 0x000000e5000c7836 */ /* 0x040fe20000000000 */
[----:B------:R-:W-:Y:S01]  /*ec70*/  ISETP.GT.U32.AND P6, PT, R3, R18, PT ;  /* 0x000000120300720c */ /* 0x000fe20003fc4070 */
[----:B------:R-:W-:Y:S02]  /*ec80*/  VIADD R16, R0, 0xdf ;  /* 0x000000df00107836 */ /* 0x000fe40000000000 */
[----:B0-----:R-:W-:Y:S02]  /*ec90*/  IMAD.MOV.U32 R7, RZ, RZ, R10 ;  /* 0x000000ffff077224 */ /* 0x001fe400078e000a */
[----:B------:R-:W-:Y:S01]  /*eca0*/  IMAD.HI.U32 R10, R4, R9, RZ ;  /* 0x00000009040a7227 */ /* 0x000fe200078e00ff */
[----:B------:R-:W-:-:S03]  /*ecb0*/  IABS R20, R16 ;  /* 0x0000001000147213 */ /* 0x000fc60000000000 */
[----:B------:R-:W-:Y:S01]  /*ecc0*/  @!P3 IMAD.MOV R7, RZ, RZ, -R7 ;  /* 0x000000ffff07b224 */ /* 0x000fe200078e0a07 */
[C---:B------:R-:W-:Y:S01]  /*ecd0*/  ISETP.GT.U32.AND P3, PT, R3.reuse, R11, PT ;  /* 0x0000000b0300720c */ /* 0x040fe20003f64070 */
[----:B------:R-:W-:Y:S02]  /*ece0*/  IMAD.MOV R10, RZ, RZ, -R10 ;  /* 0x000000ffff0a7224 */ /* 0x000fe400078e0a0a */
[----:B------:R-:W-:Y:S01]  /*ecf0*/  @!P6 IMAD.IADD R18, R18, 0x1, -R3 ;  /* 0x000000011212e824 */ /* 0x000fe200078e0a03 */
[----:B------:R0:W-:Y:S01]  /*ed00*/  STL [R1+0x59c], R7 ;  /* 0x00059c0701007387 */ /* 0x0001e20000100800 */
[----:B------:R-:W-:Y:S01]  /*ed10*/  IMAD R9, R3, R10, R9 ;  /* 0x0000000a03097224 */ /* 0x000fe200078e0209 */
[----:B------:R-:W-:Y:S01]  /*ed20*/  ISETP.GE.AND P6, PT, R5, RZ, PT ;  /* 0x000000ff0500720c */ /* 0x000fe20003fc6270 */
[C---:B------:R-:W-:Y:S02]  /*ed30*/  VIADD R10, R0.reuse, 0xe6 ;  /* 0x000000e6000a7836 */ /* 0x040fe40000000000 */
[----:B------:R-:W-:-:S04]  /*ed40*/  VIADD R19, R0, 0xdd ;  /* 0x000000dd00137836 */ /* 0x000fc80000000000 */
[----:B------:R-:W-:Y:S02]  /*ed50*/  @!P3 IMAD.IADD R11, R11, 0x1, -R3 ;  /* 0x000000010b0bb824 */ /* 0x000fe400078e0a03 */
[----:B0-----:R-:W-:Y:S01]  /*ed60*/  IMAD.MOV.U32 R7, RZ, RZ, R8 ;  /* 0x000000ffff077224 */ /* 0x001fe200078e0008 */
[----:B------:R-:W-:Y:S01]  /*ed70*/  IABS R8, R5 ;  /* 0x0000000500087213 */ /* 0x000fe20000000000 */
[----:B------:R-:W-:Y:S01]  /*ed80*/  VIADD R5, R0, 0xe4 ;  /* 0x000000e400057836 */ /* 0x000fe20000000000 */
[----:B------:R-:W-:Y:S01]  /*ed90*/  ISETP.GT.U32.AND P3, PT, R3, R11, PT ;  /* 0x0000000b0300720c */ /* 0x000fe20003f64070 */
[----:B------:R-:W-:Y:S01]  /*eda0*/  @!P1 IMAD.MOV R7, RZ, RZ, -R7 ;  /* 0x000000ffff079224 */ /* 0x000fe200078e0a07 */
[----:B------:R-:W-:Y:S01]  /*edb0*/  ISETP.GE.AND P1, PT, R15, RZ, PT ;  /* 0x000000ff0f00720c */ /* 0x000fe20003f26270 */
[----:B------:R-:W-:Y:S01]  /*edc0*/  IMAD.HI.U32 R2, R4, R8, RZ ;  /* 0x0000000804027227 */ /* 0x000fe200078e00ff */
[----:B------:R-:W-:Y:S02]  /*edd0*/  IABS R15, R12 ;  /* 0x0000000c000f7213 */ /* 0x000fe40000000000 */
[----:B------:R0:W-:Y:S01]  /*ede0*/  STL [R1+0x598], R7 ;  /* 0x0005980701007387 */ /* 0x0001e20000100800 */
[----:B------:R-:W-:-:S02]  /*edf0*/  IMAD.MOV R2, RZ, RZ, -R2 ;  /* 0x000000ffff027224 */ /* 0x000fc400078e0a02 */
[----:B------:R-:W-:-:S04]  /*ee00*/  IMAD.HI.U32 R23, R4, R15, RZ ;  /* 0x0000000f04177227 */ /* 0x000fc800078e00ff */
[----:B------:R-:W-:Y:S01]  /*ee10*/  IMAD R2, R3, R2, R8 ;  /* 0x0000000203027224 */ /* 0x000fe200078e0208 */
[----:B------:R-:W-:Y:S01]  /*ee20*/  IABS R8, R5 ;  /* 0x0000000500087213 */ /* 0x000fe20000000000 */
[----:B------:R-:W-:Y:S02]  /*ee30*/  @!P3 IMAD.IADD R11, R11, 0x1, -R3 ;  /* 0x000000010b0bb824 */ /* 0x000fe400078e0a03 */
[----:B0-----:R-:W-:Y:S01]  /*ee40*/  IMAD.MOV.U32 R7, RZ, RZ, R13 ;  /* 0x000000ffff077224 */ /* 0x001fe200078e000d */
[----:B------:R-:W-:Y:S01]  /*ee50*/  IABS R13, R10 ;  /* 0x0000000a000d7213 */ /* 0x000fe20000000000 */
[----:B------:R-:W-:Y:S01]  /*ee60*/  IMAD.MOV R23, RZ, RZ, -R23 ;  /* 0x000000ffff177224 */ /* 0x000fe200078e0a17 */
[C---:B------:R-:W-:Y:S01]  /*ee70*/  ISETP.GT.U32.AND P3, PT, R3.reuse, R2, PT ;  /* 0x000000020300720c */ /* 0x040fe20003f64070 */
[----:B------:R-:W-:Y:S01]  /*ee80*/  @!P2 IMAD.MOV R7, RZ, RZ, -R7 ;  /* 0x000000ffff07a224 */ /* 0x000fe200078e0a07 */
[----:B------:R-:W-:Y:S01]  /*ee90*/  ISETP.GT.U32.AND P2, PT, R3, R9, PT ;  /* 0x000000090300720c */ /* 0x000fe20003f44070 */
[----:B------:R-:W-:-:S03]  /*eea0*/  IMAD.HI.U32 R17, R4, R13, RZ ;  /* 0x0000000d04117227 */ /* 0x000fc600078e00ff */
[----:B------:R0:W-:Y:S01]  /*eeb0*/  STL [R1+0x594], R7 ;  /* 0x0005940701007387 */ /* 0x0001e20000100800 */
[----:B------:R-:W-:Y:S02]  /*eec0*/  IMAD.MOV R17, RZ, RZ, -R17 ;  /* 0x000000ffff117224 */ /* 0x000fe400078e0a11 */
[C---:B------:R-:W-:Y:S02]  /*eed0*/  IMAD R23, R3.reuse, R23, R15 ;  /* 0x0000001703177224 */ /* 0x040fe400078e020f */
[----:B------:R-:W-:Y:S02]  /*eee0*/  IMAD R17, R3, R17, R13 ;  /* 0x0000001103117224 */ /* 0x000fe400078e020d */
[--C-:B------:R-:W-:Y:S02]  /*eef0*/  @!P3 IMAD.IADD R2, R2, 0x1, -R3.reuse ;  /* 0x000000010202b824 */ /* 0x100fe400078e0a03 */
[----:B------:R-:W-:Y:S02]  /*ef00*/  @!P2 IMAD.IADD R9, R9, 0x1, -R3 ;  /* 0x000000010909a824 */ /* 0x000fe400078e0a03 */
[----:B0-----:R-:W-:Y:S01]  /*ef10*/  IMAD.MOV.U32 R7, RZ, RZ, R18 ;  /* 0x000000ffff077224 */ /* 0x001fe200078e0012 */
[C---:B------:R-:W-:Y:S01]  /*ef20*/  ISETP.GT.U32.AND P3, PT, R3.reuse, R2, PT ;  /* 0x000000020300720c */ /* 0x040fe20003f64070 */
[----:B------:R-:W-:Y:S01]  /*ef30*/  VIADD R18, R0, 0xe1 ;  /* 0x000000e100127836 */ /* 0x000fe20000000000 */
[----:B------:R-:W-:Y:S01]  /*ef40*/  ISETP.GT.U32.AND P2, PT, R3, R9, PT ;  /* 0x000000090300720c */ /* 0x000fe20003f44070 */
[----:B------:R-:W-:Y:S01]  /*ef50*/  @!P5 IMAD.MOV R7, RZ, RZ, -R7 ;  /* 0x000000ffff07d224 */ /* 0x000fe200078e0a07 */
[----:B------:R-:W-:Y:S01]  /*ef60*/  ISETP.GE.AND P5, PT, R10, RZ, PT ;  /* 0x000000ff0a00720c */ /* 0x000fe20003fa6270 */
[----:B------:R-:W-:-:S03]  /*ef70*/  IMAD.HI.U32 R10, R4, R8, RZ ;  /* 0x00000008040a7227 */ /* 0x000fc600078e00ff */
[----:B------:R0:W-:Y:S01]  /*ef80*/  STL [R1+0x590], R7 ;  /* 0x0005900701007387 */ /* 0x0001e20000100800 */
[----:B------:R-:W-:-:S04]  /*ef90*/  IMAD.MOV R10, RZ, RZ, -R10 ;  /* 0x000000ffff0a7224 */ /* 0x000fc800078e0a0a */
[--C-:B------:R-:W-:Y:S02]  /*efa0*/  @!P3 IMAD.IADD R2, R2, 0x1, -R3.reuse ;  /* 0x000000010202b824 */ /* 0x100fe400078e0a03 */
[----:B------:R-:W-:Y:S01]  /*efb0*/  @!P2 IMAD.IADD R9, R9, 0x1, -R3 ;  /* 0x000000010909a824 */ /* 0x000fe200078e0a03 */
[----:B------:R-:W-:Y:S01]  /*efc0*/  ISETP.GE.AND P2, PT, R5, RZ, PT ;  /* 0x000000ff0500720c */ /* 0x000fe20003f46270 */
[----:B------:R-:W-:Y:S01]  /*efd0*/  IMAD R8, R3, R10, R8 ;  /* 0x0000000a03087224 */ /* 0x000fe200078e0208 */
[----:B------:R-:W-:Y:S01]  /*efe0*/  IABS R10, R22 ;  /* 0x00000016000a7213 */ /* 0x000fe20000000000 */
[----:B0-----:R-:W-:Y:S01]  /*eff0*/  IMAD.MOV.U32 R7, RZ, RZ, R11 ;  /* 0x000000ffff077224 */ /* 0x001fe200078e000b */
[----:B------:R-:W-:Y:S01]  /*f000*/  IABS R11, R18 ;  /* 0x00000012000b7213 */ /* 0x000fe20000000000 */
[----:B------:R-:W-:Y:S02]  /*f010*/  VIADD R5, R0, 0xe3 ;  /* 0x000000e300057836 */ /* 0x000fe40000000000 */
[----:B------:R-:W-:Y:S01]  /*f020*/  @!P1 IMAD.MOV R7, RZ, RZ, -R7 ;  /* 0x000000ffff079224 */ /* 0x000fe200078e0a07 */
[----:B------:R-:W-:Y:S01]  /*f030*/  ISETP.GE.AND P1, PT, R12, RZ, PT ;  /* 0x000000ff0c00720c */ /* 0x000fe20003f26270 */
[----:B------:R-:W-:Y:S01]  /*f040*/  IMAD.HI.U32 R15, R4, R10, RZ ;  /* 0x0000000a040f7227 */ /* 0x000fe200078e00ff */
[----:B------:R-:W-:-:S02]  /*f050*/  ISETP.GE.AND P3, PT, R5, RZ, PT ;  /* 0x000000ff0500720c */ /* 0x000fc40003f66270 */
[----:B------:R0:W-:Y:S01]  /*f060*/  STL [R1+0x58c], R7 ;  /* 0x00058c0701007387 */ /* 0x0001e20000100800 */
[----:B------:R-:W-:Y:S01]  /*f070*/  IABS R5, R5 ;  /* 0x0000000500057213 */ /* 0x000fe20000000000 */
[----:B------:R-:W-:Y:S01]  /*f080*/  IMAD.MOV R15, RZ, RZ, -R15 ;  /* 0x000000ffff0f7224 */ /* 0x000fe200078e0a0f */
[----:B------:R-:W-:Y:S01]  /*f090*/  IABS R12, R21 ;  /* 0x00000015000c7213 */ /* 0x000fe20000000000 */
[----:B------:R-:W-:-:S04]  /*f0a0*/  IMAD.HI.U32 R13, R4, R11, RZ ;  /* 0x0000000b040d7227 */ /* 0x000fc800078e00ff */
[----:B------:R-:W-:Y:S02]  /*f0b0*/  IMAD R10, R3, R15, R10 ;  /* 0x0000000f030a7224 */ /* 0x000fe400078e020a */
[----:B0-----:R-:W-:Y:S02]  /*f0c0*/  IMAD.MOV.U32 R7, RZ, RZ, R9 ;  /* 0x000000ffff077224 */ /* 0x001fe400078e0009 */
[----:B------:R-:W-:-:S04]  /*f0d0*/  IMAD.HI.U32 R9, R4, R12, RZ ;  /* 0x0000000c04097227 */ /* 0x000fc800078e00ff */
[----:B------:R-:W-:Y:S01]  /*f0e0*/  @!P4 IMAD.MOV R7, RZ, RZ, -R7 ;  /* 0x000000ffff07c224 */ /* 0x000fe200078e0a07 */
[C---:B------:R-:W-:Y:S01]  /*f0f0*/  ISETP.GT.U32.AND P4, PT, R3.reuse, R17, PT ;  /* 0x000000110300720c */ /* 0x040fe20003f84070 */
[----:B------:R-:W-:Y:S02]  /*f100*/  IMAD.MOV R9, RZ, RZ, -R9 ;  /* 0x000000ffff097224 */ /* 0x000fe400078e0a09 */
[----:B------:R-:W-:Y:S01]  /*f110*/  IMAD.MOV R13, RZ, RZ, -R13 ;  /* 0x000000ffff0d7224 */ /* 0x000fe200078e0a0d */
[----:B------:R0:W-:Y:S01]  /*f120*/  STL [R1+0x588], R7 ;  /* 0x0005880701007387 */ /* 0x0001e20000100800 */
[C---:B------:R-:W-:Y:S01]  /*f130*/  IMAD R12, R3.reuse, R9, R12 ;  /* 0x00000009030c7224 */ /* 0x040fe200078e020c */
[----:B------:R-:W-:Y:S01]  /*f140*/  IABS R9, R19 ;  /* 0x0000001300097213 */ /* 0x000fe20000000000 */
[----:B------:R-:W-:Y:S02]  /*f150*/  IMAD R11, R3, R13, R11 ;  /* 0x0000000d030b7224 */ /* 0x000fe400078e020b */
[----:B------:R-:W-:-:S02]  /*f160*/  VIADD R15, R0, 0xdc ;  /* 0x000000dc000f7836 */ /* 0x000fc40000000000 */
[----:B------:R-:W-:Y:S02]  /*f170*/  VIADD R13, R0, 0xde ;  /* 0x000000de000d7836 */ /* 0x000fe40000000000 */
[----:B------:R-:W-:Y:S01]  /*f180*/  @!P4 IMAD.IADD R17, R17, 0x1, -R3 ;  /* 0x000000011111c824 */ /* 0x000fe200078e0a03 */
[----:B------:R-:W-:Y:S01]  /*f190*/  IABS R24, R15 ;  /* 0x0000000f00187213 */ /* 0x000fe20000000000 */
[----:B0-----:R-:W-:Y:S02]  /*f1a0*/  IMAD.MOV.U32 R7, RZ, RZ, R2 ;  /* 0x000000ffff077224 */ /* 0x001fe400078e0002 */
[----:B------:R-:W-:Y:S01]  /*f1b0*/  IMAD.HI.U32 R2, R4, R5, RZ ;  /* 0x0000000504027227 */ /* 0x000fe200078e00ff */
[----:B------:R-:W-:-:S03]  /*f1c0*/  ISETP.GT.U32.AND P4, PT, R3, R17, PT ;  /* 0x000000110300720c */ /* 0x000fc60003f84070 */
[----:B------:R-:W-:Y:S01]  /*f1d0*/  @!P6 IMAD.MOV R7, RZ, RZ, -R7 ;  /* 0x000000ffff07e224 */ /* 0x000fe200078e0a07 */
[----:B------:R-:W-:Y:S01]  /*f1e0*/  ISETP.GT.U32.AND P6, PT, R3, R23, PT ;  /* 0x000000170300720c */ /* 0x000fe20003fc4070 */
[----:B------:R-:W-:-:S03]  /*f1f0*/  IMAD.MOV R2, RZ, RZ, -R2 ;  /* 0x000000ffff027224 */ /* 0x000fc600078e0a02 */
[----:B------:R0:W-:Y:S01]  /*f200*/  STL [R1+0x584], R7 ;  /* 0x0005840701007387 */ /* 0x0001e20000100800 */
[----:B------:R-:W-:Y:S02]  /*f210*/  IMAD R5, R3, R2, R5 ;  /* 0x0000000203057224 */ /* 0x000fe400078e0205 */
[----:B------:R-:W-:-:S04]  /*f220*/  IMAD.HI.U32 R2, R4, R20, RZ ;  /* 0x0000001404027227 */ /* 0x000fc800078e00ff */
[--C-:B------:R-:W-:Y:S01]  /*f230*/  @!P4 IMAD.IADD R17, R17, 0x1, -R3.reuse ;  /* 0x000000011111c824 */ /* 0x100fe200078e0a03 */
[----:B------:R-:W-:Y:S01]  /*f240*/  ISETP.GT.U32.AND P4, PT, R3, R8, PT ;  /* 0x000000080300720c */ /* 0x000fe20003f84070 */
[----:B------:R-:W-:Y:S02]  /*f250*/  @!P6 IMAD.IADD R23, R23, 0x1, -R3 ;  /* 0x000000011717e824 */ /* 0x000fe400078e0a03 */
[----:B------:R-:W-:Y:S02]  /*f260*/  IMAD.MOV.U32 R25, RZ, RZ, R17 ;  /* 0x000000ffff197224 */ /* 0x000fe400078e0011 */
[----:B------:R-:W-:Y:S01]  /*f270*/  IMAD.MOV R2, RZ, RZ, -R2 ;  /* 0x000000ffff027224 */ /* 0x000fe200078e0a02 */
[C---:B------:R-:W-:Y:S01]  /*f280*/  ISETP.GT.U32.AND P6, PT, R3.reuse, R23, PT ;  /* 0x000000170300720c */ /* 0x040fe20003fc4070 */
[----:B------:R-:W-:Y:S01]  /*f290*/  @!P5 IMAD.MOV R25, RZ, RZ, -R25 ;  /* 0x000000ffff19d224 */ /* 0x000fe200078e0a19 */
[C---:B------:R-:W-:Y:S01]  /*f2a0*/  ISETP.GT.U32.AND P5, PT, R3.reuse, R10, PT ;  /* 0x0000000a0300720c */ /* 0x040fe20003fa4070 */
[----:B------:R-:W-:Y:S01]  /*f2b0*/  IMAD R20, R3, R2, R20 ;  /* 0x0000000203147224 */ /* 0x000fe200078e0214 */
[----:B------:R-:W-:Y:S01]  /*f2c0*/  IABS R2, R13 ;  /* 0x0000000d00027213 */ /* 0x000fe20000000000 */
[----:B------:R-:W-:Y:S01]  /*f2d0*/  IMAD.MOV.U32 R17, RZ, RZ, R24 ;  /* 0x000000ffff117224 */ /* 0x000fe200078e0018 */
[----:B------:R1:W-:Y:S01]  /*f2e0*/  STL [R1+0x580], R25 ;  /* 0x0005801901007387 */ /* 0x0003e20000100800 */
[----:B------:R-:W-:-:S02]  /*f2f0*/  @!P4 IMAD.IADD R8, R8, 0x1, -R3 ;  /* 0x000000010808c824 */ /* 0x000fc400078e0a03 */
[----:B------:R-:W-:-:S03]  /*f300*/  IMAD.HI.U32 R24, R4, R2, RZ ;  /* 0x0000000204187227 */ /* 0x000fc600078e00ff */
[----:B------:R-:W-:Y:S01]  /*f310*/  ISETP.GT.U32.AND P4, PT, R3, R8, PT ;  /* 0x000000080300720c */ /* 0x000fe20003f84070 */
[--C-:B------:R-:W-:Y:S01]  /*f320*/  @!P6 IMAD.IADD R23, R23, 0x1, -R3.reuse ;  /* 0x000000011717e824 */ /* 0x100fe200078e0a03 */
[C---:B------:R-:W-:Y:S01]  /*f330*/  ISETP.GT.U32.AND P6, PT, R3.reuse, R5, PT ;  /* 0x000000050300720c */ /* 0x040fe20003fc4070 */
[----:B------:R-:W-:Y:S02]  /*f340*/  @!P5 IMAD.IADD R10, R10, 0x1, -R3 ;  /* 0x000000010a0ad824 */ /* 0x000fe400078e0a03 */
[----:B0-----:R-:W-:Y:S02]  /*f350*/  IMAD.MOV.U32 R7, RZ, RZ, R23 ;  /* 0x000000ffff077224 */ /* 0x001fe400078e0017 */
[----:B------:R-:W-:Y:S02]  /*f360*/  IMAD.MOV R24, RZ, RZ, -R24 ;  /* 0x000000ffff187224 */ /* 0x000fe400078e0a18 */
[----:B------:R-:W-:Y:S01]  /*f370*/  @!P1 IMAD.MOV R7, RZ, RZ, -R7 ;  /* 0x000000ffff079224 */ /* 0x000fe200078e0a07 */
[----:B------:R-:W-:Y:S01]  /*f380*/  ISETP.GT.U32.AND P1, PT, R3, R11, PT ;  /* 0x0000000b0300720c */ /* 0x000fe20003f24070 */
[----:B------:R-:W-:-:S03]  /*f390*/  IMAD.HI.U32 R23, R4, R17, RZ ;  /* 0x0000001104177227 */ /* 0x000fc600078e00ff */
[----:B------:R0:W-:Y:S01]  /*f3a0*/  STL [R1+0x57c], R7 ;  /* 0x00057c0701007387 */ /* 0x0001e20000100800 */
[--C-:B------:R-:W-:Y:S01]  /*f3b0*/  @!P4 IMAD.IADD R8, R8, 0x1, -R3.reuse ;  /* 0x000000010808c824 */ /* 0x100fe200078e0a03 */
[----:B------:R-:W-:Y:S01]  /*f3c0*/  ISETP.GT.U32.AND P4, PT, R3, R12, PT ;  /* 0x0000000c0300720c */ /* 0x000fe20003f84070 */
[----:B------:R-:W-:Y:S01]  /*f3d0*/  @!P6 IMAD.IADD R5, R5, 0x1, -R3 ;  /* 0x000000010505e824 */ /* 0x000fe200078e0a03 */
[----:B------:R-:W-:Y:S01]  /*f3e0*/  ISETP.GT.U32.AND P6, PT, R3, R20, PT ;  /* 0x000000140300720c */ /* 0x000fe20003fc4070 */
[----:B-1----:R-:W-:-:S03]  /*f3f0*/  IMAD.HI.U32 R25, R4, R9, RZ ;  /* 0x0000000904197227 */ /* 0x002fc600078e00ff */
[----:B------:R-:W-:Y:S01]  /*f400*/  ISETP.GT.U32.AND P5, PT, R3, R5, PT ;  /* 0x000000050300720c */ /* 0x000fe20003fa4070 */
[--C-:B------:R-:W-:Y:S01]  /*f410*/  @!P1 IMAD.IADD R11, R11, 0x1, -R3.reuse ;  /* 0x000000010b0b9824 */ /* 0x100fe200078e0a03 */
[C---:B------:R-:W-:Y:S01]  /*f420*/  ISETP.GT.U32.AND P1, PT, R3.reuse, R10, PT ;  /* 0x0000000a0300720c */ /* 0x040fe20003f24070 */
[----:B0-----:R-:W-:Y:S02]  /*f430*/  IMAD.MOV.U32 R7, RZ, RZ, R8 ;  /* 0x000000ffff077224 */ /* 0x001fe400078e0008 */
[C---:B------:R-:W-:Y:S02]  /*f440*/  IMAD R2, R3.reuse, R24, R2 ;  /* 0x0000001803027224 */ /* 0x040fe400078e0202 */
[--C-:B------:R-:W-:Y:S01]  /*f450*/  @!P4 IMAD.IADD R12, R12, 0x1, -R3.reuse ;  /* 0x000000010c0cc824 */ /* 0x100fe200078e0a03 */
[C---:B------:R-:W-:Y:S01]  /*f460*/  ISETP.GT.U32.AND P4, PT, R3.reuse, R11, PT ;  /* 0x0000000b0300720c */ /* 0x040fe20003f84070 */
[----:B------:R-:W-:Y:S02]  /*f470*/  @!P6 IMAD.IADD R20, R20, 0x1, -R3 ;  /* 0x000000011414e824 */ /* 0x000fe400078e0a03 */
[----:B------:R-:W-:Y:S01]  /*f480*/  @!P2 IMAD.MOV R7, RZ, RZ, -R7 ;  /* 0x000000ffff07a224 */ /* 0x000fe200078e0a07 */
[C---:B------:R-:W-:Y:S01]  /*f490*/  ISETP.GT.U32.AND P6, PT, R3.reuse, R12, PT ;  /* 0x0000000c0300720c */ /* 0x040fe20003fc4070 */
[----:B------:R-:W-:Y:S01]  /*f4a0*/  IMAD.MOV R23, RZ, RZ, -R23 ;  /* 0x000000ffff177224 */ /* 0x000fe200078e0a17 */
[----:B------:R-:W-:Y:S01]  /*f4b0*/  ISETP.GT.U32.AND P2, PT, R3, R20, PT ;  /* 0x000000140300720c */ /* 0x000fe20003f44070 */
[----:B------:R-:W-:Y:S01]  /*f4c0*/  IMAD.MOV R25, RZ, RZ, -R25 ;  /* 0x000000ffff197224 */ /* 0x000fe200078e0a19 */
[----:B------:R0:W-:Y:S01]  /*f4d0*/  STL [R1+0x564], R7 ;  /* 0x0005640701007387 */ /* 0x0001e20000100800 */
[----:B------:R-:W-:Y:S01]  /*f4e0*/  @!P5 IMAD.IADD R5, R5, 0x1, -R3 ;  /* 0x000000010505d824 */ /* 0x000fe200078e0a03 */
[C---:B------:R-:W-:Y:S01]  /*f4f0*/  ISETP.GT.U32.AND P5, PT, R3.reuse, R2, PT ;  /* 0x000000020300720c */ /* 0x040fe20003fa4070 */
[----:B------:R-:W-:-:S02]  /*f500*/  IMAD R17, R3, R23, R17 ;  /* 0x0000001703117224 */ /* 0x000fc400078e0211 */
[C---:B------:R-:W-:Y:S02]  /*f510*/  IMAD R9, R3.reuse, R25, R9 ;  /* 0x0000001903097224 */ /* 0x040fe400078e0209 */
[--C-:B------:R-:W-:Y:S02]  /*f520*/  @!P1 IMAD.IADD R10, R10, 0x1, -R3.reuse ;  /* 0x000000010a0a9824 */ /* 0x100fe400078e0a03 */
[--C-:B------:R-:W-:Y:S01]  /*f530*/  @!P6 IMAD.IADD R12, R12, 0x1, -R3.reuse ;  /* 0x000000010c0ce824 */ /* 0x100fe200078e0a03 */
[C---:B------:R-:W-:Y:S01]  /*f540*/  ISETP.GT.U32.AND P6, PT, R3.reuse, R17, PT ;  /* 0x000000110300720c */ /* 0x040fe20003fc4070 */
[----:B------:R-:W-:Y:S01]  /*f550*/  VIADD R24, R0, 0xdb ;  /* 0x000000db00187836 */ /* 0x000fe20000000000 */
[----:B------:R-:W-:Y:S01]  /*f560*/  ISETP.GT.U32.AND P1, PT, R3, R9, PT ;  /* 0x000000090300720c */ /* 0x000fe20003f24070 */
[--C-:B------:R-:W-:Y:S01]  /*f570*/  @!P4 IMAD.IADD R11, R11, 0x1, -R3.reuse ;  /* 0x000000010b0bc824 */ /* 0x100fe200078e0a03 */
[----:B------:R-:W-:Y:S01]  /*f580*/  ISETP.GE.AND P4, PT, R22, RZ, PT ;  /* 0x000000ff1600720c */ /* 0x000fe20003f86270 */
[--C-:B------:R-:W-:Y:S01]  /*f590*/  @!P2 IMAD.IADD R20, R20, 0x1, -R3.reuse ;  /* 0x000000011414a824 */ /* 0x100fe200078e0a03 */
[----:B------:R-:W-:Y:S01]  /*f5a0*/  ISETP.GE.AND P2, PT, R18, RZ, PT ;  /* 0x000000ff1200720c */ /* 0x000fe20003f46270 */
[----:B------:R-:W-:Y:S01]  /*f5b0*/  @!P5 IMAD.IADD R2, R2, 0x1, -R3 ;  /* 0x000000010202d824 */ /* 0x000fe200078e0a03 */
[----:B------:R-:W-:Y:S01]  /*f5c0*/  IABS R8, R24 ;  /* 0x0000001800087213 */ /* 0x000fe20000000000 */
[----:B------:R-:W-:Y:S01]  /*f5d0*/  IMAD.MOV.U32 R27, RZ, RZ, R5 ;  /* 0x000000ffff1b7224 */ /* 0x000fe200078e0005 */
[----:B------:R-:W-:Y:S01]  /*f5e0*/  ISETP.GE.AND P5, PT, R21, RZ, PT ;  /* 0x000000ff1500720c */ /* 0x000fe20003fa6270 */
[----:B------:R-:W-:-:S02]  /*f5f0*/  IMAD.MOV.U32 R26, RZ, RZ, R10 ;  /* 0x000000ffff1a7224 */ /* 0x000fc400078e000a */
[----:B------:R-:W-:-:S04]  /*f600*/  IMAD.HI.U32 R22, R4, R8, RZ ;  /* 0x0000000804167227 */ /* 0x000fc800078e00ff */
[----:B------:R-:W-:Y:S01]  /*f610*/  @!P3 IMAD.MOV R27, RZ, RZ, -R27 ;  /* 0x000000ffff1bb224 */ /* 0x000fe200078e0a1b */
[----:B------:R-:W-:Y:S01]  /*f620*/  ISETP.GT.U32.AND P3, PT, R3, R2, PT ;  /* 0x000000020300720c */ /* 0x000fe20003f64070 */
[----:B------:R-:W-:Y:S01]  /*f630*/  @!P6 IMAD.IADD R17, R17, 0x1, -R3 ;  /* 0x000000011111e824 */ /* 0x000fe200078e0a03 */
[----:B------:R-:W-:Y:S01]  /*f640*/  ISETP.GE.AND P6, PT, R13, RZ, PT ;  /* 0x000000ff0d00720c */ /* 0x000fe20003fc6270 */
[----:B0-----:R-:W-:Y:S01]  /*f650*/  IMAD.MOV.U32 R7, RZ, RZ, R11 ;  /* 0x000000ffff077224 */ /* 0x001fe200078e000b */
[----:B------:R-:W-:Y:S01]  /*f660*/  STL [R1+0x560], R27 ;  /* 0x0005601b01007387 */ /* 0x000fe20000100800 */
[----:B------:R-:W-:Y:S01]  /*f670*/  @!P1 IMAD.IADD R9, R9, 0x1, -R3 ;  /* 0x0000000109099824 */ /* 0x000fe200078e0a03 */
[----:B------:R-:W-:Y:S01]  /*f680*/  ISETP.GE.AND P1, PT, R16, RZ, PT ;  /* 0x000000ff1000720c */ /* 0x000fe20003f26270 */
[----:B------:R-:W-:Y:S02]  /*f690*/  IMAD.MOV R22, RZ, RZ, -R22 ;  /* 0x000000ffff167224 */ /* 0x000fe400078e0a16 */
[----:B------:R-:W-:-:S02]  /*f6a0*/  VIADD R18, R0, 0xda ;  /* 0x000000da00127836 */ /* 0x000fc40000000000 */
[----:B------:R-:W-:Y:S01]  /*f6b0*/  @!P4 IMAD.MOV R26, RZ, RZ, -R26 ;  /* 0x000000ffff1ac224 */ /* 0x000fe200078e0a1a */
[C---:B------:R-:W-:Y:S01]  /*f6c0*/  ISETP.GT.U32.AND P4, PT, R3.reuse, R9, PT ;  /* 0x000000090300720c */ /* 0x040fe20003f84070 */
[----:B------:R-:W-:Y:S01]  /*f6d0*/  @!P2 IMAD.MOV R7, RZ, RZ, -R7 ;  /* 0x000000ffff07a224 */ /* 0x000fe200078e0a07 */
[C---:B------:R-:W-:Y:S01]  /*f6e0*/  ISETP.GT.U32.AND P2, PT, R3.reuse, R17, PT ;  /* 0x000000110300720c */ /* 0x040fe20003f44070 */
[----:B------:R-:W-:Y:S01]  /*f6f0*/  IMAD R8, R3, R22, R8 ;  /* 0x0000001603087224 */ /* 0x000fe200078e0208 */
[----:B------:R-:W-:Y:S01]  /*f700*/  IABS R21, R18 ;  /* 0x0000001200157213 */ /* 0x000fe20000000000 */
[----:B------:R-:W-:Y:S01]  /*f710*/  IMAD.MOV.U32 R10, RZ, RZ, R12 ;  /* 0x000000ffff0a7224 */ /* 0x000fe200078e000c */
[----:B------:R-:W-:Y:S01]  /*f720*/  STL [R1+0x55c], R26 ;  /* 0x00055c1a01007387 */ /* 0x000fe20000100800 */
[----:B------:R-:W-:Y:S01]  /*f730*/  @!P3 IMAD.IADD R2, R2, 0x1, -R3 ;  /* 0x000000010202b824 */ /* 0x000fe200078e0a03 */
[----:B------:R-:W-:Y:S01]  /*f740*/  ISETP.GE.AND P3, PT, R15, RZ, PT ;  /* 0x000000ff0f00720c */ /* 0x000fe20003f66270 */
[----:B------:R-:W-:Y:S01]  /*f750*/  @!P5 IMAD.MOV R10, RZ, RZ, -R10 ;  /* 0x000000ffff0ad224 */ /* 0x000fe200078e0a0a */
[----:B------:R0:W-:Y:S01]  /*f760*/  STL [R1+0x558], R7 ;  /* 0x0005580701007387 */ /* 0x0001e20000100800 */
[----:B------:R-:W-:Y:S01]  /*f770*/  ISETP.GT.U32.AND P5, PT, R3, R8, PT ;  /* 0x000000080300720c */ /* 0x000fe20003fa4070 */
[----:B------:R-:W-:-:S02]  /*f780*/  IMAD.HI.U32 R5, R4, R21, RZ ;  /* 0x0000001504057227 */ /* 0x000fc400078e00ff */
[----:B------:R-:W-:Y:S02]  /*f790*/  STL [R1+0x554], R10 ;  /* 0x0005540a01007387 */ /* 0x000fe40000100800 */
[----:B------:R-:W-:Y:S02]  /*f7a0*/  IMAD.MOV R5, RZ, RZ, -R5 ;  /* 0x000000ffff057224 */ /* 0x000fe400078e0a05 */
[----:B------:R-:W-:Y:S01]  /*f7b0*/  @!P2 IMAD.IADD R17, R17, 0x1, -R3 ;  /* 0x000000011111a824 */ /* 0x000fe200078e0a03 */
[----:B------:R-:W-:Y:S01]  /*f7c0*/  ISETP.GE.AND P2, PT, R18, RZ, PT ;  /* 0x000000ff1200720c */ /* 0x000fe20003f46270 */
[----:B0-----:R-:W-:Y:S02]  /*f7d0*/  IMAD.MOV.U32 R7, RZ, RZ, R20 ;  /* 0x000000ffff077224 */ /* 0x001fe400078e0014 */
[----:B------:R-:W-:Y:S02]  /*f7e0*/  IMAD R12, R3, R5, R21 ;  /* 0x00000005030c7224 */ /* 0x000fe400078e0215 */
[----:B------:R-:W-:Y:S01]  /*f7f0*/  @!P1 IMAD.MOV R7, RZ, RZ, -R7 ;  /* 0x000000ffff079224 */ /* 0x000fe200078e0a07 */
[----:B------:R-:W-:Y:S01]  /*f800*/  ISETP.GE.AND P1, PT, R19, RZ, PT ;  /* 0x000000ff1300720c */ /* 0x000fe20003f26270 */
[----:B------:R-:W-:-:S02]  /*f810*/  @!P5 IMAD.IADD R8, R8, 0x1, -R3 ;  /* 0x000000010808d824 */ /* 0x000fc400078e0a03 */
[----:B------:R-:W-:Y:S01]  /*f820*/  VIADD R18, R0, 0xd9 ;  /* 0x000000d900127836 */ /* 0x000fe20000000000 */
[----:B------:R0:W-:Y:S01]  /*f830*/  STL [R1+0x550], R7 ;  /* 0x0005500701007387 */ /* 0x0001e20000100800 */
[----:B------:R-:W-:Y:S01]  /*f840*/  @!P4 IMAD.IADD R9, R9, 0x1, -R3 ;  /* 0x000000010909c824 */ /* 0x000fe200078e0a03 */
[----:B------:R-:W-:Y:S01]  /*f850*/  ISETP.GE.AND P4, PT, R24, RZ, PT ;  /* 0x000000ff1800720c */ /* 0x000fe20003f86270 */
[----:B------:R-:W-:Y:S01]  /*f860*/  VIADD R21, R0, 0xd8 ;  /* 0x000000d800157836 */ /* 0x000fe20000000000 */
[----:B------:R-:W-:Y:S01]  /*f870*/  ISETP.GE.AND P5, PT, R18, RZ, PT ;  /* 0x000000ff1200720c */ /* 0x000fe20003fa6270 */
[----:B------:R-:W-:Y:S01]  /*f880*/  IMAD.MOV.U32 R5, RZ, RZ, R9 ;  /* 0x000000ffff057224 */ /* 0x000fe200078e0009 */
[----:B------:R-:W-:Y:S01]  /*f890*/  IABS R18, R18 ;  /* 0x0000001200127213 */ /* 0x000fe20000000000 */
[----:B------:R-:W-:Y:S02]  /*f8a0*/  VIADD R16, R0, 0xd7 ;  /* 0x000000d700107836 */ /* 0x000fe40000000000 */
[----:B------:R-:W-:Y:S01]  /*f8b0*/  @!P1 IMAD.MOV R5, RZ, RZ, -R5 ;  /* 0x000000ffff059224 */ /* 0x000fe200078e0a05 */
[----:B------:R-:W-:Y:S01]  /*f8c0*/  ISETP.GE.AND P1, PT, R21, RZ, PT ;  /* 0x000000ff1500720c */ /* 0x000fe20003f26270 */
[----:B0-----:R-:W-:Y:S01]  /*f8d0*/  IMAD.MOV.U32 R7, RZ, RZ, R2 ;  /* 0x000000ffff077224 */ /* 0x001fe200078e0002 */
[----:B------:R-:W-:Y:S01]  /*f8e0*/  IABS R21, R21 ;  /* 0x0000001500157213 */ /* 0x000fe20000000000 */
[----:B------:R-:W-:-:S02]  /*f8f0*/  IMAD.MOV.U32 R2, RZ, RZ, R17 ;  /* 0x000000ffff027224 */ /* 0x000fc400078e0011 */
[----:B------:R-:W-:Y:S01]  /*f900*/  @!P6 IMAD.MOV R7, RZ, RZ, -R7 ;  /* 0x000000ffff07e224 */ /* 0x000fe200078e0a07 */
[C---:B------:R-:W-:Y:S01]  /*f910*/  ISETP.GT.U32.AND P6, PT, R3.reuse, R8, PT ;  /* 0x000000080300720c */ /* 0x040fe20003fc4070 */
[----:B------:R-:W-:Y:S01]  /*f920*/  @!P3 IMAD.MOV R2, RZ, RZ, -R2 ;  /* 0x000000ffff02b224 */ /* 0x000fe200078e0a02 */
[----:B------:R-:W-:Y:S01]  /*f930*/  ISETP.GT.U32.AND P3, PT, R3, R12, PT ;  /* 0x0000000c0300720c */ /* 0x000fe20003f64070 */
[C---:B------:R-:W-:Y:S01]  /*f940*/  IMAD.HI.U32 R9, R4.reuse, R18, RZ ;  /* 0x0000001204097227 */ /* 0x040fe200078e00ff */
[----:B------:R0:W-:Y:S03]  /*f950*/  STL [R1+0x544], R7 ;  /* 0x0005440701007387 */ /* 0x0001e60000100800 */
[----:B------:R-:W-:Y:S01]  /*f960*/  IMAD.MOV R9, RZ, RZ, -R9 ;  /* 0x000000ffff097224 */ /* 0x000fe200078e0a09 */
[----:B------:R-:W-:Y:S01]  /*f970*/  STL [R1+0x540], R5 ;  /* 0x0005400501007387 */ /* 0x000fe20000100800 */
[----:B------:R-:W-:-:S03]  /*f980*/  IMAD.HI.U32 R11, R4, R21, RZ ;  /* 0x00000015040b7227 */ /* 0x000fc600078e00ff */
[----:B------:R1:W-:Y:S01]  /*f990*/  STL [R1+0x53c], R2 ;  /* 0x00053c0201007387 */ /* 0x0003e20000100800 */
[--C-:B------:R-:W-:Y:S01]  /*f9a0*/  @!P6 IMAD.IADD R8, R8, 0x1, -R3.reuse ;  /* 0x000000010808e824 */ /* 0x100fe200078e0a03 */
[----:B------:R-:W-:Y:S01]  /*f9b0*/  ISETP.GE.AND P6, PT, R16, RZ, PT ;  /* 0x000000ff1000720c */ /* 0x000fe20003fc6270 */
[----:B------:R-:W-:Y:S01]  /*f9c0*/  @!P3 IMAD.IADD R12, R12, 0x1, -R3 ;  /* 0x000000010c0cb824 */ /* 0x000fe200078e0a03 */
[----:B------:R-:W-:Y:S01]  /*f9d0*/  IABS R16, R16 ;  /* 0x0000001000107213 */ /* 0x000fe20000000000 */
[C---:B------:R-:W-:Y:S02]  /*f9e0*/  IMAD R18, R3.reuse, R9, R18 ;  /* 0x0000000903127224 */ /* 0x040fe400078e0212 */
[----:B0-----:R-:W-:Y:S01]  /*f9f0*/  IMAD.MOV.U32 R7, RZ, RZ, R8 ;  /* 0x000000ffff077224 */ /* 0x001fe200078e0008 */
[C---:B------:R-:W-:Y:S01]  /*fa00*/  ISETP.GT.U32.AND P3, PT, R3.reuse, R12, PT ;  /* 0x0000000c0300720c */ /* 0x040fe20003f64070 */
[----:B------:R-:W-:Y:S02]  /*fa10*/  IMAD.MOV R11, RZ, RZ, -R11 ;  /* 0x000000ffff0b7224 */ /* 0x000fe400078e0a0b */
[----:B------:R-:W-:Y:S01]  /*fa20*/  @!P4 IMAD.MOV R7, RZ, RZ, -R7 ;  /* 0x000000ffff07c224 */ /* 0x000fe200078e0a07 */
[----:B------:R-:W-:Y:S01]  /*fa30*/  ISETP.GT.U32.AND P4, PT, R3, R18, PT ;  /* 0x000000120300720c */ /* 0x000fe20003f84070 */
[----:B------:R-:W-:-:S03]  /*fa40*/  IMAD.HI.U32 R13, R4, R16, RZ ;  /* 0x00000010040d7227 */ /* 0x000fc600078e00ff */
[----:B------:R0:W-:Y:S01]  /*fa50*/  STL [R1+0x538], R7 ;  /* 0x0005380701007387 */ /* 0x0001e20000100800 */
[C---:B------:R-:W-:Y:S02]  /*fa60*/  IMAD R21, R3.reuse, R11, R21 ;  /* 0x0000000b03157224 */ /* 0x040fe400078e0215 */
[----:B------:R-:W-:Y:S02]  /*fa70*/  VIADD R10, R0, 0xd5 ;  /* 0x000000d5000a7836 */ /* 0x000fe40000000000 */
[----:B------:R-:W-:Y:S02]  /*fa80*/  IMAD.MOV R13, RZ, RZ, -R13 ;  /* 0x000000ffff0d7224 */ /* 0x000fe400078e0a0d */
[----:B------:R-:W-:Y:S01]  /*fa90*/  @!P3 IMAD.IADD R12, R12, 0x1, -R3 ;  /* 0x000000010c0cb824 */ /* 0x000fe200078e0a03 */
[C---:B------:R-:W-:Y:S01]  /*faa0*/  ISETP.GT.U32.AND P3, PT, R3.reuse, R21, PT ;  /* 0x000000150300720c */ /* 0x040fe20003f64070 */
[----:B------:R-:W-:Y:S01]  /*fab0*/  VIADD R22, R0, 0xd6 ;  /* 0x000000d600167836 */ /* 0x000fe20000000000 */
[----:B-1----:R-:W-:Y:S01]  /*fac0*/  IABS R2, R10 ;  /* 0x0000000a00027213 */ /* 0x002fe20000000000 */
[----:B------:R-:W-:-:S02]  /*fad0*/  IMAD R16, R3, R13, R16 ;  /* 0x0000000d03107224 */ /* 0x000fc400078e0210 */
[----:B------:R-:W-:Y:S01]  /*fae0*/  @!P4 IMAD.IADD R18, R18, 0x1, -R3 ;  /* 0x000000011212c824 */ /* 0x000fe200078e0a03 */
[----:B------:R-:W-:Y:S01]  /*faf0*/  IABS R5, R22 ;  /* 0x0000001600057213 */ /* 0x000fe20000000000 */
[----:B------:R-:W-:Y:S01]  /*fb00*/  IMAD.HI.U32 R15, R4, R2, RZ ;  /* 0x00000002040f7227 */ /* 0x000fe200078e00ff */
[----:B------:R-:W-:-:S03]  /*fb10*/  ISETP.GT.U32.AND P4, PT, R3, R16, PT ;  /* 0x000000100300720c */ /* 0x000fc60003f84070 */
[----:B------:R-:W-:-:S04]  /*fb20*/  IMAD.HI.U32 R9, R4, R5, RZ ;  /* 0x0000000504097227 */ /* 0x000fc800078e00ff */
[----:B------:R-:W-:Y:S02]  /*fb30*/  IMAD.MOV R8, RZ, RZ, -R15 ;  /* 0x000000ffff087224 */ /* 0x000fe400078e0a0f */
[----:B------:R-:W-:Y:S02]  /*fb40*/  VIADD R17, R0, 0xd4 ;  /* 0x000000d400117836 */ /* 0x000fe40000000000 */
[----:B------:R-:W-:Y:S01]  /*fb50*/  @!P3 IMAD.IADD R21, R21, 0x1, -R3 ;  /* 0x000000011515b824 */ /* 0x000fe200078e0a03 */
[C---:B------:R-:W-:Y:S01]  /*fb60*/  ISETP.GT.U32.AND P3, PT, R3.reuse, R18, PT ;  /* 0x000000120300720c */ /* 0x040fe20003f64070 */
[----:B------:R-:W-:Y:S02]  /*fb70*/  IMAD.MOV R9, RZ, RZ, -R9 ;  /* 0x000000ffff097224 */ /* 0x000fe400078e0a09 */
[C---:B------:R-:W-:Y:S01]  /*fb80*/  IMAD R2, R3.reuse, R8, R2 ;  /* 0x0000000803027224 */ /* 0x040fe200078e0202 */
[----:B------:R-:W-:Y:S01]  /*fb90*/  IABS R8, R17 ;  /* 0x0000001100087213 */ /* 0x000fe20000000000 */
[----:B------:R-:W-:-:S02]  /*fba0*/  IMAD R5, R3, R9, R5 ;  /* 0x0000000903057224 */ /* 0x000fc400078e0205 */
[----:B------:R-:W-:Y:S02]  /*fbb0*/  VIADD R9, R0, 0xd3 ;  /* 0x000000d300097836 */ /* 0x000fe40000000000 */
[----:B------:R-:W-:Y:S02]  /*fbc0*/  @!P4 IMAD.IADD R16, R16, 0x1, -R3 ;  /* 0x000000011010c824 */ /* 0x000fe400078e0a03 */
[----:B0-----:R-:W-:Y:S01]  /*fbd0*/  IMAD.MOV.U32 R7, RZ, RZ, R12 ;  /* 0x000000ffff077224 */ /* 0x001fe200078e000c */
[----:B------:R-:W-:Y:S01]  /*fbe0*/  IABS R13, R9 ;  /* 0x00000009000d7213 */ /* 0x000fe20000000000 */
[----:B------:R-:W-:Y:S01]  /*fbf0*/  IMAD.MOV.U32 R12, RZ, RZ, R8 ;  /* 0x000000ffff0c7224 */ /* 0x000fe200078e0008 */
[C---:B------:R-:W-:Y:S01]  /*fc00*/  ISETP.GT.U32.AND P4, PT, R3.reuse, R16, PT ;  /* 0x000000100300720c */ /* 0x040fe20003f84070 */
[----:B------:R-:W-:Y:S01]  /*fc10*/  @!P2 IMAD.MOV R7, RZ, RZ, -R7 ;  /* 0x000000ffff07a224 */ /* 0x000fe200078e0a07 */
[----:B------:R-:W-:Y:S01]  /*fc20*/  ISETP.GT.U32.AND P2, PT, R3, R21, PT ;  /* 0x000000150300720c */ /* 0x000fe20003f44070 */
[----:B------:R-:W-:-:S03]  /*fc30*/  IMAD.HI.U32 R25, R4, R12, RZ ;  /* 0x0000000c04197227 */ /* 0x000fc600078e00ff */
[----:B------:R0:W-:Y:S01]  /*fc40*/  STL [R1+0x534], R7 ;  /* 0x0005340701007387 */ /* 0x0001e20000100800 */
[----:B------:R-:W-:Y:S01]  /*fc50*/  @!P3 IMAD.IADD R18, R18, 0x1, -R3 ;  /* 0x000000011212b824 */ /* 0x000fe200078e0a03 */
[----:B------:R-:W-:Y:S01]  /*fc60*/  ISETP.GT.U32.AND P3, PT, R3, R5, PT ;  /* 0x000000050300720c */ /* 0x000fe20003f64070 */
[----:B------:R-:W-:-:S04]  /*fc70*/  IMAD.HI.U32 R23, R4, R13, RZ ;  /* 0x0000000d04177227 */ /* 0x000fc800078e00ff */
[----:B------:R-:W-:Y:S02]  /*fc80*/  IMAD.MOV R25, RZ, RZ, -R25 ;  /* 0x000000ffff197224 */ /* 0x000fe400078e0a19 */
[----:B------:R-:W-:Y:S02]  /*fc90*/  IMAD.MOV R23, RZ, RZ, -R23 ;  /* 0x000000ffff177224 */ /* 0x000fe400078e0a17 */
[C---:B------:R-:W-:Y:S02]  /*fca0*/  IMAD R12, R3.reuse, R25, R12 ;  /* 0x00000019030c7224 */ /* 0x040fe400078e020c */
[----:B0-----:R-:W-:Y:S02]  /*fcb0*/  IMAD.MOV.U32 R7, RZ, RZ, R18 ;  /* 0x000000ffff077224 */ /* 0x001fe400078e0012 */
[----:B------:R-:W-:Y:S02]  /*fcc0*/  VIADD R11, R0, 0xd2 ;  /* 0x000000d2000b7836 */ /* 0x000fe40000000000 */
[----:B------:R-:W-:-:S02]  /*fcd0*/  IMAD R13, R3, R23, R13 ;  /* 0x00000017030d7224 */ /* 0x000fc400078e020d */
[----:B------:R-:W-:Y:S01]  /*fce0*/  @!P4 IMAD.IADD R16, R16, 0x1, -R3 ;  /* 0x000000011010c824 */ /* 0x000fe200078e0a03 */
[----:B------:R-:W-:Y:S01]  /*fcf0*/  ISETP.GT.U32.AND P4, PT, R3, R12, PT ;  /* 0x0000000c0300720c */ /* 0x000fe20003f84070 */
[----:B------:R-:W-:Y:S01]  /*fd00*/  @!P5 IMAD.MOV R7, RZ, RZ, -R7 ;  /* 0x000000ffff07d224 */ /* 0x000fe200078e0a07 */
[----:B------:R-:W-:Y:S01]  /*fd10*/  IABS R24, R11 ;  /* 0x0000000b00187213 */ /* 0x000fe20000000000 */
[--C-:B------:R-:W-:Y:S01]  /*fd20*/  @!P2 IMAD.IADD R21, R21, 0x1, -R3.reuse ;  /* 0x000000011515a824 */ /* 0x100fe200078e0a03 */
[----:B------:R-:W-:Y:S01]  /*fd30*/  ISETP.GT.U32.AND P2, PT, R3, R2, PT ;  /* 0x000000020300720c */ /* 0x000fe20003f44070 */
[----:B------:R-:W-:Y:S01]  /*fd40*/  @!P3 IMAD.IADD R5, R5, 0x1, -R3 ;  /* 0x000000010505b824 */ /* 0x000fe200078e0a03 */
[C---:B------:R-:W-:Y:S01]  /*fd50*/  ISETP.GT.U32.AND P3, PT, R3.reuse, R13, PT ;  /* 0x0000000d0300720c */ /* 0x040fe20003f64070 */
[----:B------:R0:W-:Y:S01]  /*fd60*/  STL [R1+0x530], R7 ;  /* 0x0005300701007387 */ /* 0x0001e20000100800 */
[----:B------:R-:W-:Y:S02]  /*fd70*/  VIADD R15, R0, 0xd1 ;  /* 0x000000d1000f7836 */ /* 0x000fe40000000000 */
[----:B------:R-:W-:Y:S01]  /*fd80*/  IMAD.HI.U32 R23, R4, R24, RZ ;  /* 0x0000001804177227 */ /* 0x000fe200078e00ff */
[----:B------:R-:W-:-:S02]  /*fd90*/  ISETP.GT.U32.AND P5, PT, R3, R5, PT ;  /* 0x000000050300720c */ /* 0x000fc40003fa4070 */
[----:B------:R-:W-:Y:S01]  /*fda0*/  IABS R19, R15 ;  /* 0x0000000f00137213 */ /* 0x000fe20000000000 */
[----:B------:R-:W-:Y:S02]  /*fdb0*/  VIADD R20, R0, 0xd0 ;  /* 0x000000d000147836 */ /* 0x000fe40000000000 */
[----:B------:R-:W-:Y:S02]  /*fdc0*/  IMAD.MOV R23, RZ, RZ, -R23 ;  /* 0x000000ffff177224 */ /* 0x000fe400078e0a17 */
[----:B0-----:R-:W-:Y:S01]  /*fdd0*/  IMAD.MOV.U32 R7, RZ, RZ, R21 ;  /* 0x000000ffff077224 */ /* 0x001fe200078e0015 */
[----:B------:R-:W-:Y:S01]  /*fde0*/  IABS R8, R20 ;  /* 0x0000001400087213 */ /* 0x000fe20000000000 */
[----:B------:R-:W-:Y:S02]  /*fdf0*/  @!P4 IMAD.IADD R12, R12, 0x1, -R3 ;  /* 0x000000010c0cc824 */ /* 0x000fe400078e0a03 */
[----:B------:R-:W-:Y:S02]  /*fe00*/  @!P1 IMAD.MOV R7, RZ, RZ, -R7 ;  /* 0x000000ffff079224 */ /* 0x000fe400078e0a07 */
[----:B------:R-:W-:-:S03]  /*fe10*/  IMAD.HI.U32 R26, R4, R19, RZ ;  /* 0x00000013041a7227 */ /* 0x000fc600078e00ff */
[----:B------:R0:W-:Y:S01]  /*fe20*/  STL [R1+0x52c], R7 ;  /* 0x00052c0701007387 */ /* 0x0001e20000100800 */
[--C-:B------:R-:W-:Y:S01]  /*fe30*/  @!P2 IMAD.IADD R2, R2, 0x1, -R3.reuse ;  /* 0x000000010202a824 */ /* 0x100fe200078e0a03 */
[----:B------:R-:W-:Y:S01]  /*fe40*/  ISETP.GE.AND P2, PT, R22, RZ, PT ;  /* 0x000000ff1600720c */ /* 0x000fe20003f46270 */
[----:B------:R-:W-:Y:S02]  /*fe50*/  IMAD R23, R3, R23, R24 ;  /* 0x0000001703177224 */ /* 0x000fe400078e0218 */
[----:B------:R-:W-:Y:S01]  /*fe60*/  @!P3 IMAD.IADD R13, R13, 0x1, -R3 ;  /* 0x000000010d0db824 */ /* 0x000fe200078e0a03 */
[C---:B------:R-:W-:Y:S01]  /*fe70*/  ISETP.GT.U32.AND P3, PT, R3.reuse, R12, PT ;  /* 0x0000000c0300720c */ /* 0x040fe20003f64070 */
[----:B------:R-:W-:Y:S01]  /*fe80*/  IMAD.HI.U32 R25, R4, R8, RZ ;  /* 0x0000000804197227 */ /* 0x000fe200078e00ff */
[C---:B------:R-:W-:Y:S02]  /*fe90*/  ISETP.GT.U32.AND P4, PT, R3.reuse, R2, PT ;  /* 0x000000020300720c */ /* 0x040fe40003f84070 */
[----:B------:R-:W-:Y:S01]  /*fea0*/  ISETP.GT.U32.AND P1, PT, R3, R13, PT ;  /* 0x0000000d0300720c */ /* 0x000fe20003f24070 */
[----:B0-----:R-:W-:-:S02]  /*feb0*/  IMAD.MOV.U32 R7, RZ, RZ, R16 ;  /* 0x000000ffff077224 */ /* 0x001fc400078e0010 */
[----:B------:R-:W-:Y:S02]  /*fec0*/  IMAD.MOV R26, RZ, RZ, -R26 ;  /* 0x000000ffff1a7224 */ /* 0x000fe400078e0a1a */
[----:B------:R-:W-:Y:S01]  /*fed0*/  @!P6 IMAD.MOV R7, RZ, RZ, -R7 ;  /* 0x000000ffff07e224 */ /* 0x000fe200078e0a07 */
[C---:B------:R-:W-:Y:S01]  /*fee0*/  ISETP.GT.U32.AND P6, PT, R3.reuse, R23, PT ;  /* 0x000000170300720c */ /* 0x040fe20003fc4070 */
[----:B------:R-:W-:Y:S02]  /*fef0*/  IMAD.MOV R25, RZ, RZ, -R25 ;  /* 0x000000ffff197224 */ /* 0x000fe400078e0a19 */
[C---:B------:R-:W-:Y:S01]  /*ff00*/  IMAD R19, R3.reuse, R26, R19 ;  /* 0x0000001a03137224 */ /* 0x040fe200078e0213 */
[----:B------:R0:W-:Y:S01]  /*ff10*/  STL [R1+0x528], R7 ;  /* 0x0005280701007387 */ /* 0x0001e20000100800 */
[----:B------:R-:W-:Y:S02]  /*ff20*/  VIADD R18, R0, 0xcf ;  /* 0x000000cf00127836 */ /* 0x000fe40000000000 */
[----:B------:R-:W-:-:S02]  /*ff30*/  IMAD R8, R3, R25, R8 ;  /* 0x0000001903087224 */ /* 0x000fc400078e0208 */
[--C-:B------:R-:W-:Y:S01]  /*ff40*/  @!P5 IMAD.IADD R5, R5, 0x1, -R3.reuse ;  /* 0x000000010505d824 */ /* 0x100fe200078e0a03 */
[C---:B------:R-:W-:Y:S01]  /*ff50*/  ISETP.GT.U32.AND P5, PT, R3.reuse, R19, PT ;  /* 0x000000130300720c */ /* 0x040fe20003fa4070 */
[--C-:B------:R-:W-:Y:S01]  /*ff60*/  @!P3 IMAD.IADD R12, R12, 0x1, -R3.reuse ;  /* 0x000000010c0cb824 */ /* 0x100fe200078e0a03 */
[----:B------:R-:W-:Y:S01]  /*ff70*/  IABS R21, R18 ;  /* 0x0000001200157213 */ /* 0x000fe20000000000 */
[--C-:B------:R-:W-:Y:S01]  /*ff80*/  @!P4 IMAD.IADD R2, R2, 0x1, -R3.reuse ;  /* 0x000000010202c824 */ /* 0x100fe200078e0a03 */
[----:B------:R-:W-:Y:S01]  /*ff90*/  ISETP.GT.U32.AND P3, PT, R3, R8, PT ;  /* 0x000000080300720c */ /* 0x000fe20003f64070 */
[----:B------:R-:W-:Y:S01]  /*ffa0*/  @!P6 IMAD.IADD R23, R23, 0x1, -R3 ;  /* 0x000000011717e824 */ /* 0x000fe200078e0a03 */
[----:B------:R-:W-:Y:S01]  /*ffb0*/  ISETP.GE.AND P4, PT, R10, RZ, PT ;  /* 0x000000ff0a00720c */ /* 0x000fe20003f86270 */
[----:B------:R-:W-:Y:S01]  /*ffc0*/  IMAD.HI.U32 R10, R4, R21, RZ ;  /* 0x00000015040a7227 */ /* 0x000fe200078e00ff */
[----:B------:R-:W-:-:S03]  /*ffd0*/  ISETP.GE.AND P6, PT, R9, RZ, PT ;  /* 0x000000ff0900720c */ /* 0x000fc60003fc6270 */
[----:B------:R-:W-:Y:S02]  /*ffe0*/  VIADD R16, R0, 0xce ;  /* 0x000000ce00107836 */ /* 0x000fe40000000000 */
[--C-:B------:R-:W-:Y:S01]  /*fff0*/  @!P1 IMAD.IADD R13, R13, 0x1, -R3.reuse ;  /* 0x000000010d0d9824 */ /* 0x100fe200078e0a03 */
[----:B------:R-:W-:Y:S01]  /*10000*/  ISETP.GE.AND P1, PT, R17, RZ, PT ;  /* 0x000000ff1100720c */ /* 0x000fe20003f26270 */
[----:B------:R-:W-:Y:S01]  /*10010*/  IMAD.MOV R10, RZ, RZ, -R10 ;  /* 0x000000ffff0a7224 */ /* 0x000fe200078e0a0a */
[----:B------:R-:W-:Y:S01]  /*10020*/  IABS R22, R16 ;  /* 0x0000001000167213 */ /* 0x000fe20000000000 */
[----:B------:R-:W-:Y:S01]  /*10030*/  @!P5 IMAD.IADD R19, R19, 0x1, -R3 ;  /* 0x000000011313d824 */ /* 0x000fe200078e0a03 */
[----:B------:R-:W-:Y:S01]  /*10040*/  ISETP.GE.AND P5, PT, R11, RZ, PT ;  /* 0x000000ff0b00720c */ /* 0x000fe20003fa6270 */
[----:B------:R-:W-:Y:S02]  /*10050*/  IMAD.MOV.U32 R24, RZ, RZ, R5 ;  /* 0x000000ffff187224 */ /* 0x000fe400078e0005 */
[----:B------:R-:W-:-:S02]  /*10060*/  IMAD R10, R3, R10, R21 ;  /* 0x0000000a030a7224 */ /* 0x000fc400078e0215 */
[----:B------:R-:W-:Y:S02]  /*10070*/  IMAD.MOV.U32 R5, RZ, RZ, R13 ;  /* 0x000000ffff057224 */ /* 0x000fe400078e000d */
[----:B------:R-:W-:Y:S01]  /*10080*/  @!P3 IMAD.IADD R8, R8, 0x1, -R3 ;  /* 0x000000010808b824 */ /* 0x000fe200078e0a03 */
[C---:B------:R-:W-:Y:S01]  /*10090*/  ISETP.GT.U32.AND P3, PT, R3.reuse, R19, PT ;  /* 0x000000130300720c */ /* 0x040fe20003f64070 */
[----:B------:R-:W-:Y:S01]  /*100a0*/  @!P2 IMAD.MOV R24, RZ, RZ, -R24 ;  /* 0x000000ffff18a224 */ /* 0x000fe200078e0a18 */
[----:B------:R-:W-:Y:S01]  /*100b0*/  ISETP.GT.U32.AND P2, PT, R3, R23, PT ;  /* 0x000000170300720c */ /* 0x000fe20003f44070 */
[----:B0-----:R-:W-:Y:S02]  /*100c0*/  IMAD.MOV.U32 R7, RZ, RZ, R2 ;  /* 0x000000ffff077224 */ /* 0x001fe400078e0002 */
[----:B------:R-:W-:Y:S01]  /*100d0*/  IMAD.HI.U32 R9, R4, R22, RZ ;  /* 0x0000001604097227 */ /* 0x000fe200078e00ff */
[----:B------:R-:W-:Y:S03]  /*100e0*/  STL [R1+0x524], R24 ;  /* 0x0005241801007387 */ /* 0x000fe60000100800 */
[----:B------:R-:W-:-:S02]  /*100f0*/  IMAD.MOV.U32 R2, RZ, RZ, R12 ;  /* 0x000000ffff027224 */ /* 0x000fc400078e000c */
[----:B------:R-:W-:Y:S01]  /*10100*/  @!P6 IMAD.MOV R5, RZ, RZ, -R5 ;  /* 0x000000ffff05e224 */ /* 0x000fe200078e0a05 */
[C---:B------:R-:W-:Y:S01]  /*10110*/  ISETP.GT.U32.AND P6, PT, R3.reuse, R10, PT ;  /* 0x0000000a0300720c */ /* 0x040fe20003fc4070 */
[----:B------:R-:W-:Y:S01]  /*10120*/  @!P4 IMAD.MOV R7, RZ, RZ, -R7 ;  /* 0x000000ffff07c224 */ /* 0x000fe200078e0a07 */
[C---:B------:R-:W-:Y:S01]  /*10130*/  ISETP.GT.U32.AND P4, PT, R3.reuse, R8, PT ;  /* 0x000000080300720c */ /* 0x040fe20003f84070 */
[----:B------:R-:W-:Y:S02]  /*10140*/  IMAD.MOV R9, RZ, RZ, -R9 ;  /* 0x000000ffff097224 */ /* 0x000fe400078e0a09 */
[----:B------:R-:W-:Y:S01]  /*10150*/  @!P1 IMAD.MOV R2, RZ, RZ, -R2 ;  /* 0x000000ffff029224 */ /* 0x000fe200078e0a02 */
[----:B------:R0:W-:Y:S01]  /*10160*/  STL [R1+0x520], R7 ;  /* 0x0005200701007387 */ /* 0x0001e20000100800 */
[----:B------:R-:W-:Y:S01]  /*10170*/  IMAD R22, R3, R9, R22 ;  /* 0x0000000903167224 */ /* 0x000fe200078e0216 */
[----:B------:R-:W-:Y:S01]  /*10180*/  ISETP.GE.AND P1, PT, R15, RZ, PT ;  /* 0x000000ff0f00720c */ /* 0x000fe20003f26270 */
[--C-:B------:R-:W-:Y:S01]  /*10190*/  @!P2 IMAD.IADD R23, R23, 0x1, -R3.reuse ;  /* 0x000000011717a824 */ /* 0x100fe200078e0a03 */
[----:B------:R1:W-:Y:S01]  /*101a0*/  STL [R1+0x51c], R2 ;  /* 0x00051c0201007387 */ /* 0x0003e20000100800 */
[--C-:B------:R-:W-:Y:S01]  /*101b0*/  @!P3 IMAD.IADD R19, R19, 0x1, -R3.reuse ;  /* 0x000000011313b824 */ /* 0x100fe200078e0a03 */
[----:B------:R-:W-:Y:S01]  /*101c0*/  ISETP.GT.U32.AND P3, PT, R3, R22, PT ;  /* 0x000000160300720c */ /* 0x000fe20003f64070 */
[----:B------:R-:W-:Y:S01]  /*101d0*/  @!P6 IMAD.IADD R10, R10, 0x1, -R3 ;  /* 0x000000010a0ae824 */ /* 0x000fe200078e0a03 */
[----:B------:R2:W-:Y:S01]  /*101e0*/  STL [R1+0x518], R5 ;  /* 0x0005180501007387 */ /* 0x0005e20000100800 */
[----:B------:R-:W-:Y:S01]  /*101f0*/  ISETP.GE.AND P2, PT, R20, RZ, PT ;  /* 0x000000ff1400720c */ /* 0x000fe20003f46270 */
[----:B0-----:R-:W-:-:S02]  /*10200*/  IMAD.MOV.U32 R7, RZ, RZ, R23 ;  /* 0x000000ffff077224 */ /* 0x001fc400078e0017 */
[----:B------:R-:W-:Y:S01]  /*10210*/  ISETP.GT.U32.AND P6, PT, R3, R10, PT ;  /* 0x0000000a0300720c */ /* 0x000fe20003fc4070 */
[----:B------:R-:W-:Y:S01]  /*10220*/  @!P4 IMAD.IADD R8, R8, 0x1, -R3 ;  /* 0x000000010808c824 */ /* 0x000fe200078e0a03 */
[----:B------:R-:W-:Y:S01]  /*10230*/  ISETP.GE.AND P4, PT, R18, RZ, PT ;  /* 0x000000ff1200720c */ /* 0x000fe20003f86270 */
[----:B-1----:R-:W-:Y:S02]  /*10240*/  VIADD R2, R0, 0xcd ;  /* 0x000000cd00027836 */ /* 0x002fe40000000000 */
[----:B------:R-:W-:Y:S01]  /*10250*/  @!P5 IMAD.MOV R7, RZ, RZ, -R7 ;  /* 0x000000ffff07d224 */ /* 0x000fe200078e0a07 */
[----:B------:R-:W-:Y:S01]  /*10260*/  ISETP.GE.AND P5, PT, R16, RZ, PT ;  /* 0x000000ff1000720c */ /* 0x000fe20003fa6270 */
[----:B--2---:R-:W-:Y:S01]  /*10270*/  VIADD R5, R0, 0xcc ;  /* 0x000000cc00057836 */ /* 0x004fe20000000000 */
[----:B------:R-:W-:Y:S01]  /*10280*/  IABS R9, R2 ;  /* 0x0000000200097213 */ /* 0x000fe20000000000 */
[----:B------:R-:W-:Y:S01]  /*10290*/  @!P3 IMAD.IADD R22, R22, 0x1, -R3 ;  /* 0x000000011616b824 */ /* 0x000fe200078e0a03 */
[----:B------:R0:W-:Y:S01]  /*102a0*/  STL [R1+0x510], R7 ;  /* 0x0005100701007387 */ /* 0x0001e20000100800 */
[----:B------:R-:W-:-:S02]  /*102b0*/  ISETP.GE.AND P3, PT, R2, RZ, PT ;  /* 0x000000ff0200720c */ /* 0x000fc40003f66270 */
[----:B------:R-:W-:Y:S01]  /*102c0*/  IMAD.HI.U32 R12, R4, R9, RZ ;  /* 0x00000009040c7227 */ /* 0x000fe200078e00ff */
[----:B------:R-:W-:-:S03]  /*102d0*/  IABS R11, R5 ;  /* 0x00000005000b7213 */ /* 0x000fc60000000000 */
[----:B------:R-:W-:Y:S02]  /*102e0*/  IMAD.MOV R12, RZ, RZ, -R12 ;  /* 0x000000ffff0c7224 */ /* 0x000fe400078e0a0c */
[----:B------:R-:W-:-:S04]  /*102f0*/  IMAD.HI.U32 R2, R4, R11, RZ ;  /* 0x0000000b04027227 */ /* 0x000fc800078e00ff */
[----:B0-----:R-:W-:Y:S02]  /*10300*/  IMAD.MOV.U32 R7, RZ, RZ, R19 ;  /* 0x000000ffff077224 */ /* 0x001fe400078e0013 */
[C---:B------:R-:W-:Y:S02]  /*10310*/  IMAD R15, R3.reuse, R12, R9 ;  /* 0x0000000c030f7224 */ /* 0x040fe400078e0209 */
[----:B------:R-:W-:Y:S01]  /*10320*/  @!P1 IMAD.MOV R7, RZ, RZ, -R7 ;  /* 0x000000ffff079224 */ /* 0x000fe200078e0a07 */
[C---:B------:R-:W-:Y:S01]  /*10330*/  ISETP.GT.U32.AND P1, PT, R3.reuse, R22, PT ;  /* 0x000000160300720c */ /* 0x040fe20003f24070 */
[----:B------:R-:W-:Y:S01]  /*10340*/  @!P6 IMAD.IADD R10, R10, 0x1, -R3 ;  /* 0x000000010a0ae824 */ /* 0x000fe200078e0a03 */
[----:B------:R-:W-:Y:S01]  /*10350*/  ISETP.GT.U32.AND P6, PT, R3, R15, PT ;  /* 0x0000000f0300720c */ /* 0x000fe20003fc4070 */
[----:B------:R-:W-:Y:S01]  /*10360*/  IMAD.MOV R9, RZ, RZ, -R2 ;  /* 0x000000ffff097224 */ /* 0x000fe200078e0a02 */
[----:B------:R0:W-:Y:S01]  /*10370*/  STL [R1+0x50c], R7 ;  /* 0x00050c0701007387 */ /* 0x0001e20000100800 */
[----:B------:R-:W-:-:S02]  /*10380*/  VIADD R2, R0, 0xca ;  /* 0x000000ca00027836 */ /* 0x000fc40000000000 */
[----:B------:R-:W-:-:S03]  /*10390*/  IMAD R9, R3, R9, R11 ;  /* 0x0000000903097224 */ /* 0x000fc600078e020b */
[----:B------:R-:W-:-:S03]  /*103a0*/  IABS R11, R2 ;  /* 0x00000002000b7213 */ /* 0x000fc60000000000 */
[--C-:B------:R-:W-:Y:S01]  /*103b0*/  @!P1 IMAD.IADD R22, R22, 0x1, -R3.reuse ;  /* 0x0000000116169824 */ /* 0x100fe200078e0a03 */
[----:B------:R-:W-:Y:S01]  /*103c0*/  ISETP.GT.U32.AND P1, PT, R3, R9, PT ;  /* 0x000000090300720c */ /* 0x000fe20003f24070 */
[----:B0-----:R-:W-:Y:S02]  /*103d0*/  IMAD.MOV.U32 R7, RZ, RZ, R8 ;  /* 0x000000ffff077224 */ /* 0x001fe400078e0008 */
[----:B------:R-:W-:Y:S02]  /*103e0*/  @!P6 IMAD.IADD R15, R15, 0x1, -R3 ;  /* 0x000000010f0fe824 */ /* 0x000fe400078e0a03 */
[----:B------:R-:W-:Y:S01]  /*103f0*/  @!P2 IMAD.MOV R7, RZ, RZ, -R7 ;  /* 0x000000ffff07a224 */ /* 0x000fe200078e0a07 */
[----:B------:R-:W-:Y:S01]  /*10400*/  ISETP.GE.AND P2, PT, R5, RZ, PT ;  /* 0x000000ff0500720c */ /* 0x000fe20003f46270 */
[C---:B------:R-:W-:Y:S02]  /*10410*/  VIADD R5, R0.reuse, 0xcb ;  /* 0x000000cb00057836 */ /* 0x040fe40000000000 */
[----:B------:R-:W-:Y:S01]  /*10420*/  VIADD R8, R0, 0xc9 ;  /* 0x000000c900087836 */ /* 0x000fe20000000000 */
[----:B------:R0:W-:Y:S02]  /*10430*/  STL [R1+0x508], R7 ;  /* 0x0005080701007387 */ /* 0x0001e40000100800 */
[----:B------:R-:W-:Y:S01]  /*10440*/  IABS R12, R5 ;  /* 0x00000005000c7213 */ /* 0x000fe20000000000 */
[----:B------:R-:W-:Y:S01]  /*10450*/  @!P1 IMAD.IADD R9, R9, 0x1, -R3 ;  /* 0x0000000109099824 */ /* 0x000fe200078e0a03 */
[----:B------:R-:W-:-:S02]  /*10460*/  IABS R16, R8 ;  /* 0x0000000800107213 */ /* 0x000fc40000000000 */
[----:B------:R-:W-:Y:S01]  /*10470*/  ISETP.GE.AND P6, PT, R5, RZ, PT ;  /* 0x000000ff0500720c */ /* 0x000fe20003fc6270 */
[----:B------:R-:W-:Y:S01]  /*10480*/  IMAD.HI.U32 R13, R4, R12, RZ ;  /* 0x0000000c040d7227 */ /* 0x000fe200078e00ff */
[----:B------:R-:W-:-:S03]  /*10490*/  ISETP.GT.U32.AND P1, PT, R3, R9, PT ;  /* 0x000000090300720c */ /* 0x000fc60003f24070 */
[----:B0-----:R-:W-:Y:S02]  /*104a0*/  IMAD.MOV.U32 R7, RZ, RZ, R10 ;  /* 0x000000ffff077224 */ /* 0x001fe400078e000a */
[----:B------:R-:W-:Y:S02]  /*104b0*/  IMAD.MOV R13, RZ, RZ, -R13 ;  /* 0x000000ffff0d7224 */ /* 0x000fe400078e0a0d */
[----:B------:R-:W-:Y:S01]  /*104c0*/  @!P4 IMAD.MOV R7, RZ, RZ, -R7 ;  /* 0x000000ffff07c224 */ /* 0x000fe200078e0a07 */
[C---:B------:R-:W-:Y:S01]  /*104d0*/  ISETP.GT.U32.AND P4, PT, R3.reuse, R15, PT ;  /* 0x0000000f0300720c */ /* 0x040fe20003f84070 */
[----:B------:R-:W-:Y:S02]  /*104e0*/  IMAD R12, R3, R13, R12 ;  /* 0x0000000d030c7224 */ /* 0x000fe400078e020c */
[C---:B------:R-:W-:Y:S01]  /*104f0*/  IMAD.HI.U32 R10, R4.reuse, R11, RZ ;  /* 0x0000000b040a7227 */ /* 0x040fe200078e00ff */
[----:B------:R0:W-:Y:S03]  /*10500*/  STL [R1+0x504], R7 ;  /* 0x0005040701007387 */ /* 0x0001e60000100800 */
[----:B------:R-:W-:-:S04]  /*10510*/  IMAD.HI.U32 R5, R4, R16, RZ ;  /* 0x0000001004057227 */ /* 0x000fc800078e00ff */
[----:B------:R-:W-:Y:S02]  /*10520*/  IMAD.MOV R10, RZ, RZ, -R10 ;  /* 0x000000ffff0a7224 */ /* 0x000fe400078e0a0a */
[----:B------:R-:W-:Y:S01]  /*10530*/  @!P4 IMAD.IADD R15, R15, 0x1, -R3 ;  /* 0x000000010f0fc824 */ /* 0x000fe200078e0a03 */
[C---:B------:R-:W-:Y:S01]  /*10540*/  ISETP.GT.U32.AND P4, PT, R3.reuse, R12, PT ;  /* 0x0000000c0300720c */ /* 0x040fe20003f84070 */
[----:B0-----:R-:W-:Y:S02]  /*10550*/  IMAD.MOV.U32 R7, RZ, RZ, R22 ;  /* 0x000000ffff077224 */ /* 0x001fe400078e0016 */
[----:B------:R-:W-:Y:S02]  /*10560*/  IMAD R11, R3, R10, R11 ;  /* 0x0000000a030b7224 */ /* 0x000fe400078e020b */
[----:B------:R-:W-:Y:S01]  /*10570*/  @!P5 IMAD.MOV R7, RZ, RZ, -R7 ;  /* 0x000000ffff07d224 */ /* 0x000fe200078e0a07 */
[----:B------:R-:W-:Y:S01]  /*10580*/  ISETP.GE.AND P5, PT, R2, RZ, PT ;  /* 0x000000ff0200720c */ /* 0x000fe20003fa6270 */
[----:B------:R-:W-:-:S02]  /*10590*/  IMAD.MOV R2, RZ, RZ, -R5 ;  /* 0x000000ffff027224 */ /* 0x000fc400078e0a05 */
[----:B------:R-:W-:Y:S01]  /*105a0*/  VIADD R5, R0, 0xc8 ;  /* 0x000000c800057836 */ /* 0x000fe20000000000 */
[----:B------:R0:W-:Y:S01]  /*105b0*/  STL [R1+0x500], R7 ;  /* 0x0005000701007387 */ /* 0x0001e20000100800 */
[----:B------:R-:W-:Y:S02]  /*105c0*/  IMAD R16, R3, R2, R16 ;  /* 0x0000000203107224 */ /* 0x000fe400078e0210 */
[--C-:B------:R-:W-:Y:S01]  /*105d0*/  @!P1 IMAD.IADD R9, R9, 0x1, -R3.reuse ;  /* 0x0000000109099824 */ /* 0x100fe200078e0a03 */
[C---:B------:R-:W-:Y:S01]  /*105e0*/  ISETP.GT.U32.AND P1, PT, R3.reuse, R11, PT ;  /* 0x0000000b0300720c */ /* 0x040fe20003f24070 */
[----:B------:R-:W-:Y:S01]  /*105f0*/  @!P4 IMAD.IADD R12, R12, 0x1, -R3 ;  /* 0x000000010c0cc824 */ /* 0x000fe200078e0a03 */
[----:B------:R-:W-:Y:S01]  /*10600*/  IABS R18, R5 ;  /* 0x0000000500127213 */ /* 0x000fe20000000000 */
[C---:B------:R-:W-:Y:S02]  /*10610*/  VIADD R2, R0.reuse, 0xc6 ;  /* 0x000000c600027836 */ /* 0x040fe40000000000 */
[----:B------:R-:W-:Y:S01]  /*10620*/  VIADD R13, R0, 0xc7 ;  /* 0x000000c7000d7836 */ /* 0x000fe20000000000 */
[----:B------:R-:W-:Y:S01]  /*10630*/  ISETP.GT.U32.AND P4, PT, R3, R12, PT ;  /* 0x0000000c0300720c */ /* 0x000fe20003f84070 */
[----:B0-----:R-:W-:Y:S01]  /*10640*/  IMAD.MOV.U32 R7, RZ, RZ, R15 ;  /* 0x000000ffff077224 */ /* 0x001fe200078e000f */
[----:B------:R-:W-:Y:S01]  /*10650*/  IABS R20, R2 ;  /* 0x0000000200147213 */ /* 0x000fe20000000000 */
[----:B------:R-:W-:Y:S01]  /*10660*/  IMAD.HI.U32 R15, R4, R18, RZ ;  /* 0x00000012040f7227 */ /* 0x000fe200078e00ff */
[----:B------:R-:W-:-:S03]  /*10670*/  IABS R19, R13 ;  /* 0x0000000d00137213 */ /* 0x000fc60000000000 */
[----:B------:R-:W-:Y:S01]  /*10680*/  @!P3 IMAD.MOV R7, RZ, RZ, -R7 ;  /* 0x000000ffff07b224 */ /* 0x000fe200078e0a07 */
[----:B------:R-:W-:Y:S01]  /*10690*/  ISETP.GT.U32.AND P3, PT, R3, R16, PT ;  /* 0x000000100300720c */ /* 0x000fe20003f64070 */
[--C-:B------:R-:W-:Y:S02]  /*106a0*/  @!P1 IMAD.IADD R11, R11, 0x1, -R3.reuse ;  /* 0x000000010b0b9824 */ /* 0x100fe400078e0a03 */
[----:B------:R-:W-:Y:S01]  /*106b0*/  VIADD R10, R0, 0xc5 ;  /* 0x000000c5000a7836 */ /* 0x000fe20000000000 */
[----:B------:R0:W-:Y:S01]  /*106c0*/  STL [R1+0x4fc], R7 ;  /* 0x0004fc0701007387 */ /* 0x0001e20000100800 */
[----:B------:R-:W-:Y:S01]  /*106d0*/  @!P4 IMAD.IADD R12, R12, 0x1, -R3 ;  /* 0x000000010c0cc824 */ /* 0x000fe200078e0a03 */
[----:B------:R-:W-:Y:S02]  /*106e0*/  ISETP.GT.U32.AND P1, PT, R3, R11, PT ;  /* 0x0000000b0300720c */ /* 0x000fe40003f24070 */
[----:B------:R-:W-:-:S05]  /*106f0*/  IABS R17, R10 ;  /* 0x0000000a00117213 */ /* 0x000fca0000000000 */
[----:B------:R-:W-:Y:S02]  /*10700*/  @!P3 IMAD.IADD R16, R16, 0x1, -R3 ;  /* 0x000000011010b824 */ /* 0x000fe400078e0a03 */
[----:B0-----:R-:W-:Y:S02]  /*10710*/  IMAD.MOV.U32 R7, RZ, RZ, R9 ;  /* 0x000000ffff077224 */ /* 0x001fe400078e0009 */
[----:B------:R-:W-:Y:S01]  /*10720*/  IMAD.MOV R9, RZ, RZ, -R15 ;  /* 0x000000ffff097224 */ /* 0x000fe200078e0a0f */
[C---:B------:R-:W-:Y:S01]  /*10730*/  ISETP.GT.U32.AND P3, PT, R3.reuse, R16, PT ;  /* 0x000000100300720c */ /* 0x040fe20003f64070 */
[----:B------:R-:W-:Y:S01]  /*10740*/  @!P2 IMAD.MOV R7, RZ, RZ, -R7 ;  /* 0x000000ffff07a224 */ /* 0x000fe200078e0a07 */
[----:B------:R-:W-:Y:S01]  /*10750*/  ISETP.GE.AND P2, PT, R8, RZ, PT ;  /* 0x000000ff0800720c */ /* 0x000fe20003f46270 */
[C---:B------:R-:W-:Y:S02]  /*10760*/  IMAD R8, R3.reuse, R9, R18 ;  /* 0x0000000903087224 */ /* 0x040fe400078e0212 */
[----:B------:R-:W-:Y:S01]  /*10770*/  IMAD.MOV.U32 R15, RZ, RZ, R20 ;  /* 0x000000ffff0f7224 */ /* 0x000fe200078e0014 */
[----:B------:R0:W-:Y:S01]  /*10780*/  STL [R1+0x4dc], R7 ;  /* 0x0004dc0701007387 */ /* 0x0001e20000100800 */
[----:B------:R-:W-:Y:S01]  /*10790*/  IMAD.HI.U32 R20, R4, R19, RZ ;  /* 0x0000001304147227 */ /* 0x000fe200078e00ff */
[----:B------:R-:W-:-:S03]  /*107a0*/  ISETP.GT.U32.AND P4, PT, R3, R8, PT ;  /* 0x000000080300720c */ /* 0x000fc60003f84070 */
[----:B------:R-:W-:-:S04]  /*107b0*/  IMAD.HI.U32 R18, R4, R15, RZ ;  /* 0x0000000f04127227 */ /* 0x000fc800078e00ff */
[----:B------:R-:W-:Y:S02]  /*107c0*/  IMAD.MOV R20, RZ, RZ, -R20 ;  /* 0x000000ffff147224 */ /* 0x000fe400078e0a14 */
[----:B0-----:R-:W-:Y:S02]  /*107d0*/  IMAD.MOV.U32 R7, RZ, RZ, R12 ;  /* 0x000000ffff077224 */ /* 0x001fe400078e000c */
[----:B------:R-:W-:-:S04]  /*107e0*/  IMAD.HI.U32 R9, R4, R17, RZ ;  /* 0x0000001104097227 */ /* 0x000fc800078e00ff */
[----:B------:R-:W-:Y:S02]  /*107f0*/  IMAD.MOV R18, RZ, RZ, -R18 ;  /* 0x000000ffff127224 */ /* 0x000fe400078e0a12 */
[----:B------:R-:W-:Y:S01]  /*10800*/  @!P1 IMAD.IADD R11, R11, 0x1, -R3 ;  /* 0x000000010b0b9824 */ /* 0x000fe200078e0a03 */
[----:B------:R-:W-:Y:S01]  /*10810*/  ISETP.GE.AND P1, PT, R5, RZ, PT ;  /* 0x000000ff0500720c */ /* 0x000fe20003f26270 */
[----:B------:R-:W-:Y:S02]  /*10820*/  @!P6 IMAD.MOV R7, RZ, RZ, -R7 ;  /* 0x000000ffff07e224 */ /* 0x000fe400078e0a07 */
[C---:B------:R-:W-:Y:S02]  /*10830*/  IMAD R5, R3.reuse, R20, R19 ;  /* 0x0000001403057224 */ /* 0x040fe400078e0213 */
[----:B------:R-:W-:Y:S01]  /*10840*/  @!P4 IMAD.IADD R8, R8, 0x1, -R3 ;  /* 0x000000010808c824 */ /* 0x000fe200078e0a03 */
[----:B------:R0:W-:Y:S01]  /*10850*/  STL [R1+0x4d8], R7 ;  /* 0x0004d80701007387 */ /* 0x0001e20000100800 */
[----:B------:R-:W-:Y:S01]  /*10860*/  IMAD.MOV R19, RZ, RZ, -R9 ;  /* 0x000000ffff137224 */ /* 0x000fe200078e0a09 */
[C---:B------:R-:W-:Y:S01]  /*10870*/  ISETP.GT.U32.AND P6, PT, R3.reuse, R5, PT ;  /* 0x000000050300720c */ /* 0x040fe20003fc4070 */
[C---:B------:R-:W-:Y:S01]  /*10880*/  IMAD R15, R3.reuse, R18, R15 ;  /* 0x00000012030f7224 */ /* 0x040fe200078e020f */
[----:B------:R-:W-:Y:S01]  /*10890*/  ISETP.GT.U32.AND P4, PT, R3, R8, PT ;  /* 0x000000080300720c */ /* 0x000fe20003f84070 */
[----:B------:R-:W-:-:S02]  /*108a0*/  @!P3 IMAD.IADD R16, R16, 0x1, -R3 ;  /* 0x000000011010b824 */ /* 0x000fc400078e0a03 */
[C---:B------:R-:W-:Y:S01]  /*108b0*/  IMAD R12, R3.reuse, R19, R17 ;  /* 0x00000013030c7224 */ /* 0x040fe200078e0211 */
[C---:B------:R-:W-:Y:S01]  /*108c0*/  ISETP.GT.U32.AND P3, PT, R3.reuse, R15, PT ;  /* 0x0000000f0300720c */ /* 0x040fe20003f64070 */
[C---:B------:R-:W-:Y:S02]  /*108d0*/  VIADD R9, R0.reuse, 0xc4 ;  /* 0x000000c400097836 */ /* 0x040fe40000000000 */
[----:B0-----:R-:W-:Y:S02]  /*108e0*/  IMAD.MOV.U32 R7, RZ, RZ, R16 ;  /* 0x000000ffff077224 */ /* 0x001fe400078e0010 */
[----:B------:R-:W-:Y:S01]  /*108f0*/  IMAD.MOV.U32 R18, RZ, RZ, R11 ;  /* 0x000000ffff127224 */ /* 0x000fe200078e000b */
[----:B------:R-:W-:Y:S01]  /*10900*/  IABS R17, R9 ;  /* 0x0000000900117213 */ /* 0x000fe20000000000 */
[----:B------:R-:W-:Y:S01]  /*10910*/  @!P2 IMAD.MOV R7, RZ, RZ, -R7 ;  /* 0x000000ffff07a224 */ /* 0x000fe200078e0a07 */
[----:B------:R-:W-:Y:S01]  /*10920*/  ISETP.GT.U32.AND P2, PT, R3, R12, PT ;  /* 0x0000000c0300720c */ /* 0x000fe20003f44070 */
[----:B------:R-:W-:-:S02]  /*10930*/  VIADD R16, R0, 0xc3 ;  /* 0x000000c300107836 */ /* 0x000fc40000000000 */
[----:B------:R-:W-:Y:S01]  /*10940*/  @!P5 IMAD.MOV R18, RZ, RZ, -R18 ;  /* 0x000000ffff12d224 */ /* 0x000fe200078e0a12 */
[----:B------:R-:W-:Y:S01]  /*10950*/  ISETP.GE.AND P5, PT, R13, RZ, PT ;  /* 0x000000ff0d00720c */ /* 0x000fe20003fa6270 */
[--C-:B------:R-:W-:Y:S01]  /*10960*/  @!P4 IMAD.IADD R8, R8, 0x1, -R3.reuse ;  /* 0x000000010808c824 */ /* 0x100fe200078e0a03 */
[----:B------:R-:W-:Y:S01]  /*10970*/  ISETP.GE.AND P4, PT, R2, RZ, PT ;  /* 0x000000ff0200720c */ /* 0x000fe20003f86270 */
[--C-:B------:R-:W-:Y:S01]  /*10980*/  @!P6 IMAD.IADD R5, R5, 0x1, -R3.reuse ;  /* 0x000000010505e824 */ /* 0x100fe200078e0a03 */
[----:B------:R-:W-:Y:S01]  /*10990*/  IABS R2, R16 ;  /* 0x0000001000027213 */ /* 0x000fe20000000000 */
[----:B------:R-:W-:Y:S01]  /*109a0*/  @!P3 IMAD.IADD R15, R15, 0x1, -R3 ;  /* 0x000000010f0fb824 */ /* 0x000fe200078e0a03 */
[----:B------:R-:W-:Y:S01]  /*109b0*/  STL [R1+0x4d4], R18 ;  /* 0x0004d41201007387 */ /* 0x000fe20000100800 */
[----:B------:R-:W-:Y:S01]  /*109c0*/  IMAD.MOV.U32 R11, RZ, RZ, R17 ;  /* 0x000000ffff0b7224 */ /* 0x000fe200078e0011 */
[C---:B------:R-:W-:Y:S01]  /*109d0*/  ISETP.GT.U32.AND P3, PT, R3.reuse, R5, PT ;  /* 0x000000050300720c */ /* 0x040fe20003f64070 */
[----:B------:R-:W-:Y:S01]  /*109e0*/  @!P2 IMAD.IADD R12, R12, 0x1, -R3 ;  /* 0x000000010c0ca824 */ /* 0x000fe200078e0a03 */
[----:B------:R0:W-:Y:S01]  /*109f0*/  STL [R1+0x4d0], R7 ;  /* 0x0004d00701007387 */ /* 0x0001e20000100800 */
[----:B------:R-:W-:Y:S01]  /*10a00*/  ISETP.GT.U32.AND P2, PT, R3, R15, PT ;  /* 0x0000000f0300720c */ /* 0x000fe20003f44070 */
[----:B------:R-:W-:Y:S01]  /*10a10*/  IMAD.HI.U32 R13, R4, R11, RZ ;  /* 0x0000000b040d7227 */ /* 0x000fe200078e00ff */
[----:B------:R-:W-:-:S03]  /*10a20*/  ISETP.GE.AND P6, PT, R10, RZ, PT ;  /* 0x000000ff0a00720c */ /* 0x000fc60003fc6270 */
[----:B------:R-:W-:Y:S02]  /*10a30*/  IMAD.MOV R13, RZ, RZ, -R13 ;  /* 0x000000ffff0d7224 */ /* 0x000fe400078e0a0d */
[----:B------:R-:W-:Y:S02]  /*10a40*/  VIADD R20, R0, 0xc0 ;  /* 0x000000c000147836 */ /* 0x000fe40000000000 */
[----:B0-----:R-:W-:Y:S02]  /*10a50*/  IMAD.MOV.U32 R7, RZ, RZ, R8 ;  /* 0x000000ffff077224 */ /* 0x001fe400078e0008 */
[----:B------:R-:W-:Y:S01]  /*10a60*/  IMAD.HI.U32 R8, R4, R2, RZ ;  /* 0x0000000204087227 */ /* 0x000fe200078e00ff */
[----:B------:R-:W-:-:S03]  /*10a70*/  IABS R18, R20 ;  /* 0x0000001400127213 */ /* 0x000fc60000000000 */
[----:B------:R-:W-:Y:S02]  /*10a80*/  IMAD.MOV R8, RZ, RZ, -R8 ;  /* 0x000000ffff087224 */ /* 0x000fe400078e0a08 */
[C---:B------:R-:W-:Y:S02]  /*10a90*/  IMAD R10, R3.reuse, R13, R11 ;  /* 0x0000000d030a7224 */ /* 0x040fe400078e020b */
[C---:B------:R-:W-:Y:S02]  /*10aa0*/  IMAD R2, R3.reuse, R8, R2 ;  /* 0x0000000803027224 */ /* 0x040fe400078e0202 */
[----:B------:R-:W-:Y:S01]  /*10ab0*/  @!P1 IMAD.MOV R7, RZ, RZ, -R7 ;  /* 0x000000ffff079224 */ /* 0x000fe200078e0a07 */
[----:B------:R-:W-:Y:S01]  /*10ac0*/  ISETP.GT.U32.AND P1, PT, R3, R12, PT ;  /* 0x0000000c0300720c */ /* 0x000fe20003f24070 */
[--C-:B------:R-:W-:Y:S01]  /*10ad0*/  @!P3 IMAD.IADD R5, R5, 0x1, -R3.reuse ;  /* 0x000000010505b824 */ /* 0x100fe200078e0a03 */
[----:B------:R-:W-:Y:S01]  /*10ae0*/  ISETP.GT.U32.AND P3, PT, R3, R10, PT ;  /* 0x0000000a0300720c */ /* 0x000fe20003f64070 */
[----:B------:R-:W-:Y:S01]  /*10af0*/  @!P2 IMAD.IADD R15, R15, 0x1, -R3 ;  /* 0x000000010f0fa824 */ /* 0x000fe200078e0a03 */
[----:B------:R-:W-:Y:S01]  /*10b00*/  ISETP.GT.U32.AND P2, PT, R3, R2, PT ;  /* 0x000000020300720c */ /* 0x000fe20003f44070 */
[C---:B------:R-:W-:Y:S01]  /*10b10*/  VIADD R13, R0.reuse, 0xc2 ;  /* 0x000000c2000d7836 */ /* 0x040fe20000000000 */
[----:B------:R0:W-:Y:S01]  /*10b20*/  STL [R1+0x4cc], R7 ;  /* 0x0004cc0701007387 */ /* 0x0001e20000100800 */
[----:B------:R-:W-:-:S02]  /*10b30*/  VIADD R11, R0, 0xc1 ;  /* 0x000000c1000b7836 */ /* 0x000fc40000000000 */
[----:B------:R-:W-:Y:S01]  /*10b40*/  @!P4 IMAD.MOV R15, RZ, RZ, -R15 ;  /* 0x000000ffff0fc224 */ /* 0x000fe200078e0a0f */
[----:B------:R-:W-:Y:S02]  /*10b50*/  IABS R17, R13 ;  /* 0x0000000d00117213 */ /* 0x000fe40000000000 */
[----:B------:R-:W-:Y:S01]  /*10b60*/  IABS R8, R11 ;  /* 0x0000000b00087213 */ /* 0x000fe20000000000 */
[--C-:B------:R-:W-:Y:S01]  /*10b70*/  @!P1 IMAD.IADD R12, R12, 0x1, -R3.reuse ;  /* 0x000000010c0c9824 */ /* 0x100fe200078e0a03 */
[----:B------:R-:W-:Y:S01]  /*10b80*/  ISETP.GE.AND P1, PT, R9, RZ, PT ;  /* 0x000000ff0900720c */ /* 0x000fe20003f26270 */
[----:B------:R-:W-:Y:S01]  /*10b90*/  @!P3 IMAD.IADD R10, R10, 0x1, -R3 ;  /* 0x000000010a0ab824 */ /* 0x000fe200078e0a03 */
[----:B------:R-:W-:Y:S01]  /*10ba0*/  ISETP.GE.AND P3, PT, R16, RZ, PT ;  /* 0x000000ff1000720c */ /* 0x000fe20003f66270 */
[----:B0-----:R-:W-:Y:S02]  /*10bb0*/  IMAD.MOV.U32 R7, RZ, RZ, R5 ;  /* 0x000000ffff077224 */ /* 0x001fe400078e0005 */
[----:B------:R-:W-:-:S02]  /*10bc0*/  @!P2 IMAD.IADD R2, R2, 0x1, -R3 ;  /* 0x000000010202a824 */ /* 0x000fc400078e0a03 */
[----:B------:R-:W-:Y:S02]  /*10bd0*/  IMAD.MOV.U32 R9, RZ, RZ, R18 ;  /* 0x000000ffff097224 */ /* 0x000fe400078e0012 */
[----:B------:R-:W-:Y:S01]  /*10be0*/  IMAD.HI.U32 R18, R4, R17, RZ ;  /* 0x0000001104127227 */ /* 0x000fe200078e00ff */
[----:B------:R-:W-:-:S03]  /*10bf0*/  ISETP.GT.U32.AND P2, PT, R3, R2, PT ;  /* 0x000000020300720c */ /* 0x000fc60003f44070 */
[----:B------:R-:W-:-:S04]  /*10c00*/  IMAD.HI.U32 R19, R4, R8, RZ ;  /* 0x0000000804137227 */ /* 0x000fc800078e00ff */
[----:B------:R-:W-:Y:S01]  /*10c10*/  @!P5 IMAD.MOV R7, RZ, RZ, -R7 ;  /* 0x000000ffff07d224 */ /* 0x000fe200078e0a07 */
[----:B------:R-:W-:Y:S01]  /*10c20*/  ISETP.GT.U32.AND P5, PT, R3, R10, PT ;  /* 0x0000000a0300720c */ /* 0x000fe20003fa4070 */
[----:B------:R-:W-:-:S03]  /*10c30*/  IMAD.HI.U32 R16, R4, R9, RZ ;  /* 0x0000000904107227 */ /* 0x000fc600078e00ff */
[----:B------:R0:W-:Y:S01]  /*10c40*/  STL [R1+0x4c8], R7 ;  /* 0x0004c80701007387 */ /* 0x0001e20000100800 */
[----:B------:R-:W-:Y:S02]  /*10c50*/  IMAD.MOV R18, RZ, RZ, -R18 ;  /* 0x000000ffff127224 */ /* 0x000fe400078e0a12 */
[----:B------:R-:W-:Y:S01]  /*10c60*/  IMAD.MOV R19, RZ, RZ, -R19 ;  /* 0x000000ffff137224 */ /* 0x000fe200078e0a13 */
[----:B------:R1:W-:Y:S01]  /*10c70*/  STL [R1+0x4c4], R15 ;  /* 0x0004c40f01007387 */ /* 0x0003e20000100800 */
[C---:B------:R-:W-:Y:S02]  /*10c80*/  IMAD R5, R3.reuse, R18, R17 ;  /* 0x0000001203057224 */ /* 0x040fe400078e0211 */
[----:B------:R-:W-:Y:S02]  /*10c90*/  IMAD.MOV R16, RZ, RZ, -R16 ;  /* 0x000000ffff107224 */ /* 0x000fe400078e0a10 */
[C---:B------:R-:W-:Y:S01]  /*10ca0*/  IMAD R8, R3.reuse, R19, R8 ;  /* 0x0000001303087224 */ /* 0x040fe200078e0208 */
[----:B------:R-:W-:Y:S01]  /*10cb0*/  ISETP.GT.U32.AND P4, PT, R3, R5, PT ;  /* 0x000000050300720c */ /* 0x000fe20003f84070 */
[----:B0-----:R-:W-:-:S02]  /*10cc0*/  IMAD.MOV.U32 R7, RZ, RZ, R12 ;  /* 0x000000ffff077224 */ /* 0x001fc400078e000c */
[C---:B------:R-:W-:Y:S02]  /*10cd0*/  IMAD R9, R3.reuse, R16, R9 ;  /* 0x0000001003097224 */ /* 0x040fe400078e0209 */
[----:B------:R-:W-:Y:S01]  /*10ce0*/  @!P6 IMAD.MOV R7, RZ, RZ, -R7 ;  /* 0x000000ffff07e224 */ /* 0x000fe200078e0a07 */
[----:B------:R-:W-:Y:S01]  /*10cf0*/  ISETP.GT.U32.AND P6, PT, R3, R8, PT ;  /* 0x000000080300720c */ /* 0x000fe20003fc4070 */
[--C-:B------:R-:W-:Y:S01]  /*10d00*/  @!P5 IMAD.IADD R10, R10, 0x1, -R3.reuse ;  /* 0x000000010a0ad824 */ /* 0x100fe200078e0a03 */
[----:B------:R-:W-:Y:S01]  /*10d10*/  ISETP.GE.AND P5, PT, R13, RZ, PT ;  /* 0x000000ff0d00720c */ /* 0x000fe20003fa6270 */
[----:B------:R-:W-:Y:S01]  /*10d20*/  @!P2 IMAD.IADD R2, R2, 0x1, -R3 ;  /* 0x000000010202a824 */ /* 0x000fe200078e0a03 */
[----:B------:R-:W-:Y:S01]  /*10d30*/  ISETP.GT.U32.AND P2, PT, R3, R9, PT ;  /* 0x000000090300720c */ /* 0x000fe20003f44070 */
[C---:B------:R-:W-:Y:S01]  /*10d40*/  VIADD R12, R0.reuse, 0xbf ;  /* 0x000000bf000c7836 */ /* 0x040fe20000000000 */
[----:B------:R0:W-:Y:S01]  /*10d50*/  STL [R1+0x4c0], R7 ;  /* 0x0004c00701007387 */ /* 0x0001e20000100800 */
[----:B------:R-:W-:-:S02]  /*10d60*/  VIADD R13, R0, 0xbe ;  /* 0x000000be000d7836 */ /* 0x000fc40000000000 */
[--C-:B------:R-:W-:Y:S01]  /*10d70*/  @!P4 IMAD.IADD R5, R5, 0x1, -R3.reuse ;  /* 0x000000010505c824 */ /* 0x100fe200078e0a03 */
[----:B------:R-:W-:Y:S01]  /*10d80*/  IABS R16, R12 ;  /* 0x0000000c00107213 */ /* 0x000fe20000000000 */
[----:B-1----:R-:W-:Y:S01]  /*10d90*/  VIADD R15, R0, 0xbd ;  /* 0x000000bd000f7836 */ /* 0x002fe20000000000 */
[----:B------:R-:W-:Y:S01]  /*10da0*/  IABS R17, R13 ;  /* 0x0000000d00117213 */ /* 0x000fe20000000000 */
[----:B------:R-:W-:Y:S01]  /*10db0*/  @!P6 IMAD.IADD R8, R8, 0x1, -R3 ;  /* 0x000000010808e824 */ /* 0x000fe200078e0a03 */
[----:B------:R-:W-:Y:S01]  /*10dc0*/  ISETP.GE.AND P4, PT, R11, RZ, PT ;  /* 0x000000ff0b00720c */ /* 0x000fe20003f86270 */
[----:B------:R-:W-:Y:S01]  /*10dd0*/  IMAD.HI.U32 R18, R4, R16, RZ ;  /* 0x0000001004127227 */ /* 0x000fe200078e00ff */
[----:B------:R-:W-:-:S03]  /*10de0*/  ISETP.GT.U32.AND P6, PT, R3, R5, PT ;  /* 0x000000050300720c */ /* 0x000fc60003fc4070 */
[----:B------:R-:W-:Y:S01]  /*10df0*/  IMAD.MOV.U32 R11, RZ, RZ, R17 ;  /* 0x000000ffff0b7224 */ /* 0x000fe200078e0011 */
[----:B------:R-:W-:Y:S01]  /*10e00*/  IABS R17, R15 ;  /* 0x0000000f00117213 */ /* 0x000fe20000000000 */
[----:B0-----:R-:W-:Y:S02]  /*10e10*/  IMAD.MOV.U32 R7, RZ, RZ, R10 ;  /* 0x000000ffff077224 */ /* 0x001fe400078e000a */
[----:B------:R-:W-:Y:S01]  /*10e20*/  @!P2 IMAD.IADD R9, R9, 0x1, -R3 ;  /* 0x000000010909a824 */ /* 0x000fe200078e0a03 */
[----:B------:R-:W-:Y:S01]  /*10e30*/  ISETP.GT.U32.AND P2, PT, R3, R8, PT ;  /* 0x000000080300720c */ /* 0x000fe20003f44070 */
[----:B------:R-:W-:Y:S02]  /*10e40*/  IMAD.MOV R10, RZ, RZ, -R18 ;  /* 0x000000ffff0a7224 */ /* 0x000fe400078e0a12 */
[----:B------:R-:W-:-:S04]  /*10e50*/  IMAD.HI.U32 R18, R4, R11, RZ ;  /* 0x0000000b04127227 */ /* 0x000fc800078e00ff */
[----:B------:R-:W-:Y:S02]  /*10e60*/  IMAD.MOV R18, RZ, RZ, -R18 ;  /* 0x000000ffff127224 */ /* 0x000fe400078e0a12 */
[----:B------:R-:W-:Y:S01]  /*10e70*/  @!P1 IMAD.MOV R7, RZ, RZ, -R7 ;  /* 0x000000ffff079224 */ /* 0x000fe200078e0a07 */
[C---:B------:R-:W-:Y:S01]  /*10e80*/  ISETP.GT.U32.AND P1, PT, R3.reuse, R9, PT ;  /* 0x000000090300720c */ /* 0x040fe20003f24070 */
[C---:B------:R-:W-:Y:S02]  /*10e90*/  IMAD R11, R3.reuse, R18, R11 ;  /* 0x00000012030b7224 */ /* 0x040fe400078e020b */
[--C-:B------:R-:W-:Y:S01]  /*10ea0*/  @!P2 IMAD.IADD R8, R8, 0x1, -R3.reuse ;  /* 0x000000010808a824 */ /* 0x100fe200078e0a03 */
[----:B------:R0:W-:Y:S01]  /*10eb0*/  STL [R1+0x4bc], R7 ;  /* 0x0004bc0701007387 */ /* 0x0001e20000100800 */
[C---:B------:R-:W-:Y:S01]  /*10ec0*/  IMAD R10, R3.reuse, R10, R16 ;  /* 0x0000000a030a7224 */ /* 0x040fe200078e0210 */
[----:B------:R-:W-:Y:S01]  /*10ed0*/  ISETP.GT.U32.AND P2, PT, R3, R11, PT ;  /* 0x0000000b0300720c */ /* 0x000fe20003f44070 */
[----:B------:R-:W-:-:S02]  /*10ee0*/  @!P6 IMAD.IADD R5, R5, 0x1, -R3 ;  /* 0x000000010505e824 */ /* 0x000fc400078e0a03 */
[----:B------:R-:W-:Y:S01]  /*10ef0*/  IMAD.HI.U32 R21, R4, R17, RZ ;  /* 0x0000001104157227 */ /* 0x000fe200078e00ff */
[----:B------:R-:W-:-:S03]  /*10f00*/  ISETP.GT.U32.AND P6, PT, R3, R10, PT ;  /* 0x0000000a0300720c */ /* 0x000fc60003fc4070 */
[----:B------:R-:W-:Y:S02]  /*10f10*/  VIADD R16, R0, 0xbc ;  /* 0x000000bc00107836 */ /* 0x000fe40000000000 */
[----:B------:R-:W-:Y:S01]  /*10f20*/  @!P1 IMAD.IADD R9, R9, 0x1, -R3 ;  /* 0x0000000109099824 */ /* 0x000fe200078e0a03 */
[----:B------:R-:W-:Y:S01]  /*10f30*/  ISETP.GE.AND P1, PT, R20, RZ, PT ;  /* 0x000000ff1400720c */ /* 0x000fe20003f26270 */
[----:B------:R-:W-:Y:S01]  /*10f40*/  IMAD.MOV R20, RZ, RZ, -R21 ;  /* 0x000000ffff147224 */ /* 0x000fe200078e0a15 */
[----:B------:R-:W-:Y:S01]  /*10f50*/  IABS R19, R16 ;  /* 0x0000001000137213 */ /* 0x000fe20000000000 */
        /* <DEDUP_REMOVED lines=25> */
[----:B------:R-:W-:Y:S01]  /*110f0*/  @!P5 IMAD.IADD R17, R17, 0x1, -R3 ;  /* 0x000000011111d824 */ /* 0x000fe200078e0a03 */
[----:B------:R-:W-:Y:S01]  /*11100*/  ISETP.GT.U32.AND P2, PT, R3, R19, PT ;  /* 0x000000130300720c */ /* 0x000fe20003f44070 */
[----:B0-----:R-:W-:-:S02]  /*11110*/  VIADD R5, R0, 0xba ;  /* 0x000000ba00057836 */ /* 0x001fc40000000000 */
[----:B------:R-:W-:Y:S01]  /*11120*/  @!P3 IMAD.IADD R10, R10, 0x1, -R3 ;  /* 0x000000010a0ab824 */ /* 0x000fe200078e0a03 */
[----:B------:R-:W-:Y:S01]  /*11130*/  ISETP.GT.U32.AND P5, PT, R3, R17, PT ;  /* 0x000000110300720c */ /* 0x000fe20003fa4070 */
[----:B-1----:R-:W-:Y:S01]  /*11140*/  IMAD.MOV.U32 R7, RZ, RZ, R11 ;  /* 0x000000ffff077224 */ /* 0x002fe200078e000b */
[----:B------:R-:W-:Y:S01]  /*11150*/  IABS R15, R5 ;  /* 0x00000005000f7213 */ /* 0x000fe20000000000 */
[----:B------:R-:W-:Y:S01]  /*11160*/  IMAD.MOV.U32 R8, RZ, RZ, R10 ;  /* 0x000000ffff087224 */ /* 0x000fe200078e000a */
[----:B------:R-:W-:Y:S01]  /*11170*/  ISETP.GE.AND P3, PT, R16, RZ, PT ;  /* 0x000000ff1000720c */ /* 0x000fe20003f66270 */
[----:B--2---:R-:W-:-:S04]  /*11180*/  IMAD.HI.U32 R2, R4, R21, RZ ;  /* 0x0000001504027227 */ /* 0x004fc800078e00ff */
[----:B------:R-:W-:Y:S02]  /*11190*/  IMAD.MOV R2, RZ, RZ, -R2 ;  /* 0x000000ffff027224 */ /* 0x000fe400078e0a02 */
[----:B------:R-:W-:Y:S02]  /*111a0*/  @!P4 IMAD.MOV R7, RZ, RZ, -R7 ;  /* 0x000000ffff07c224 */ /* 0x000fe400078e0a07 */
[----:B------:R-:W-:Y:S02]  /*111b0*/  IMAD R21, R3, R2, R21 ;  /* 0x0000000203157224 */ /* 0x000fe400078e0215 */
[----:B------:R-:W-:Y:S01]  /*111c0*/  @!P6 IMAD.MOV R8, RZ, RZ, -R8 ;  /* 0x000000ffff08e224 */ /* 0x000fe200078e0a08 */
[----:B------:R-:W-:Y:S01]  /*111d0*/  ISETP.GE.AND P6, PT, R18, RZ, PT ;  /* 0x000000ff1200720c */ /* 0x000fe20003fc6270 */
[----:B------:R-:W-:Y:S01]  /*111e0*/  @!P2 IMAD.IADD R19, R19, 0x1, -R3 ;  /* 0x000000011313a824 */ /* 0x000fe200078e0a03 */
[C---:B------:R-:W-:Y:S01]  /*111f0*/  ISETP.GT.U32.AND P4, PT, R3.reuse, R21, PT ;  /* 0x000000150300720c */ /* 0x040fe20003f84070 */
[----:B------:R-:W-:Y:S01]  /*11200*/  IMAD.HI.U32 R9, R4, R15, RZ ;  /* 0x0000000f04097227 */ /* 0x000fe200078e00ff */
[----:B------:R0:W-:Y:S02]  /*11210*/  STL [R1+0x4a8], R8 ;  /* 0x0004a80801007387 */ /* 0x0001e40000100800 */
[----:B------:R-:W-:Y:S01]  /*11220*/  ISETP.GT.U32.AND P2, PT, R3, R19, PT ;  /* 0x000000130300720c */ /* 0x000fe20003f44070 */
[----:B------:R-:W-:Y:S01]  /*11230*/  IMAD.MOV R9, RZ, RZ, -R9 ;  /* 0x000000ffff097224 */ /* 0x000fe200078e0a09 */
[----:B------:R1:W-:Y:S01]  /*11240*/  STL [R1+0x4a4], R7 ;  /* 0x0004a40701007387 */ /* 0x0003e20000100800 */
[----:B------:R-:W-:Y:S01]  /*11250*/  @!P5 IMAD.IADD R17, R17, 0x1, -R3 ;  /* 0x000000011111d824 */ /* 0x000fe200078e0a03 */
[----:B------:R-:W-:Y:S01]  /*11260*/  ISETP.GE.AND P5, PT, R5, RZ, PT ;  /* 0x000000ff0500720c */ /* 0x000fe20003fa6270 */
[----:B------:R-:W-:-:S02]  /*11270*/  IMAD R15, R3, R9, R15 ;  /* 0x00000009030f7224 */ /* 0x000fc400078e020f */
[C---:B------:R-:W-:Y:S02]  /*11280*/  VIADD R2, R0.reuse, 0xb8 ;  /* 0x000000b800027836 */ /* 0x040fe40000000000 */
[----:B0-----:R-:W-:Y:S02]  /*11290*/  VIADD R8, R0, 0xb9 ;  /* 0x000000b900087836 */ /* 0x001fe40000000000 */
[----:B------:R-:W-:Y:S01]  /*112a0*/  @!P4 IMAD.IADD R21, R21, 0x1, -R3 ;  /* 0x000000011515c824 */ /* 0x000fe200078e0a03 */
[----:B------:R-:W-:Y:S01]  /*112b0*/  IABS R13, R2 ;  /* 0x00000002000d7213 */ /* 0x000fe20000000000 */
[----:B-1----:R-:W-:Y:S01]  /*112c0*/  IMAD.MOV.U32 R7, RZ, RZ, R17 ;  /* 0x000000ffff077224 */ /* 0x002fe200078e0011 */
[----:B------:R-:W-:Y:S01]  /*112d0*/  IABS R12, R8 ;  /* 0x00000008000c7213 */ /* 0x000fe20000000000 */
[----:B------:R-:W-:Y:S01]  /*112e0*/  @!P2 IMAD.IADD R19, R19, 0x1, -R3 ;  /* 0x000000011313a824 */ /* 0x000fe200078e0a03 */
[C---:B------:R-:W-:Y:S01]  /*112f0*/  ISETP.GT.U32.AND P4, PT, R3.reuse, R21, PT ;  /* 0x000000150300720c */ /* 0x040fe20003f84070 */
[----:B------:R-:W-:Y:S01]  /*11300*/  @!P1 IMAD.MOV R7, RZ, RZ, -R7 ;  /* 0x000000ffff079224 */ /* 0x000fe200078e0a07 */
[----:B------:R-:W-:Y:S01]  /*11310*/  ISETP.GT.U32.AND P1, PT, R3, R15, PT ;  /* 0x0000000f0300720c */ /* 0x000fe20003f24070 */
[----:B------:R-:W-:Y:S01]  /*11320*/  IMAD.HI.U32 R9, R4, R12, RZ ;  /* 0x0000000c04097227 */ /* 0x000fe200078e00ff */
[----:B------:R-:W-:-:S02]  /*11330*/  ISETP.GE.AND P2, PT, R8, RZ, PT ;  /* 0x000000ff0800720c */ /* 0x000fc40003f46270 */
[----:B------:R0:W-:Y:S01]  /*11340*/  STL [R1+0x4a0], R7 ;  /* 0x0004a00701007387 */ /* 0x0001e20000100800 */
[----:B------:R-:W-:Y:S02]  /*11350*/  IMAD.MOV R9, RZ, RZ, -R9 ;  /* 0x000000ffff097224 */ /* 0x000fe400078e0a09 */
[----:B------:R-:W-:Y:S02]  /*11360*/  VIADD R18, R0, 0xb7 ;  /* 0x000000b700127836 */ /* 0x000fe40000000000 */
[----:B------:R-:W-:-:S03]  /*11370*/  IMAD.HI.U32 R10, R4, R13, RZ ;  /* 0x0000000d040a7227 */ /* 0x000fc600078e00ff */
[----:B------:R-:W-:Y:S01]  /*11380*/  IABS R5, R18 ;  /* 0x0000001200057213 */ /* 0x000fe20000000000 */
[----:B------:R-:W-:Y:S02]  /*11390*/  IMAD R12, R3, R9, R12 ;  /* 0x00000009030c7224 */ /* 0x000fe400078e020c */
[----:B0-----:R-:W-:Y:S02]  /*113a0*/  IMAD.MOV.U32 R7, RZ, RZ, R19 ;  /* 0x000000ffff077224 */ /* 0x001fe400078e0013 */
[----:B------:R-:W-:Y:S02]  /*113b0*/  IMAD.MOV R10, RZ, RZ, -R10 ;  /* 0x000000ffff0a7224 */ /* 0x000fe400078e0a0a */
[----:B------:R-:W-:Y:S01]  /*113c0*/  @!P3 IMAD.MOV R7, RZ, RZ, -R7 ;  /* 0x000000ffff07b224 */ /* 0x000fe200078e0a07 */
[----:B------:R-:W-:Y:S01]  /*113d0*/  ISETP.GE.AND P3, PT, R2, RZ, PT ;  /* 0x000000ff0200720c */ /* 0x000fe20003f66270 */
[--C-:B------:R-:W-:Y:S01]  /*113e0*/  @!P4 IMAD.IADD R21, R21, 0x1, -R3.reuse ;  /* 0x000000011515c824 */ /* 0x100fe200078e0a03 */
[----:B------:R-:W-:Y:S01]  /*113f0*/  ISETP.GT.U32.AND P4, PT, R3, R12, PT ;  /* 0x0000000c0300720c */ /* 0x000fe20003f84070 */
[----:B------:R-:W-:Y:S01]  /*11400*/  @!P1 IMAD.IADD R15, R15, 0x1, -R3 ;  /* 0x000000010f0f9824 */ /* 0x000fe200078e0a03 */
[----:B------:R0:W-:Y:S01]  /*11410*/  STL [R1+0x49c], R7 ;  /* 0x00049c0701007387 */ /* 0x0001e20000100800 */
[----:B------:R-:W-:-:S02]  /*11420*/  IMAD R13, R3, R10, R13 ;  /* 0x0000000a030d7224 */ /* 0x000fc400078e020d */
[----:B------:R-:W-:Y:S01]  /*11430*/  IMAD.HI.U32 R2, R4, R5, RZ ;  /* 0x0000000504027227 */ /* 0x000fe200078e00ff */
[----:B------:R-:W-:-:S03]  /*11440*/  ISETP.GT.U32.AND P1, PT, R3, R15, PT ;  /* 0x0000000f0300720c */ /* 0x000fc60003f24070 */
[----:B------:R-:W-:Y:S02]  /*11450*/  IMAD.MOV R2, RZ, RZ, -R2 ;  /* 0x000000ffff027224 */ /* 0x000fe400078e0a02 */
[----:B------:R-:W-:Y:S02]  /*11460*/  VIADD R11, R0, 0xb6 ;  /* 0x000000b6000b7836 */ /* 0x000fe40000000000 */
[----:B0-----:R-:W-:Y:S02]  /*11470*/  IMAD.MOV.U32 R7, RZ, RZ, R21 ;  /* 0x000000ffff077224 */ /* 0x001fe400078e0015 */
[C---:B------:R-:W-:Y:S01]  /*11480*/  IMAD R2, R3.reuse, R2, R5 ;  /* 0x0000000203027224 */ /* 0x040fe200078e0205 */
[----:B------:R-:W-:Y:S01]  /*11490*/  IABS R16, R11 ;  /* 0x0000000b00107213 */ /* 0x000fe20000000000 */
[----:B------:R-:W-:Y:S01]  /*114a0*/  @!P6 IMAD.MOV R7, RZ, RZ, -R7 ;  /* 0x000000ffff07e224 */ /* 0x000fe200078e0a07 */
[----:B------:R-:W-:Y:S01]  /*114b0*/  ISETP.GT.U32.AND P6, PT, R3, R13, PT ;  /* 0x0000000d0300720c */ /* 0x000fe20003fc4070 */
[----:B------:R-:W-:-:S02]  /*114c0*/  @!P4 IMAD.IADD R12, R12, 0x1, -R3 ;  /* 0x000000010c0cc824 */ /* 0x000fc400078e0a03 */
[----:B------:R-:W-:Y:S01]  /*114d0*/  VIADD R8, R0, 0xb5 ;  /* 0x000000b500087836 */ /* 0x000fe20000000000 */
[----:B------:R0:W-:Y:S01]  /*114e0*/  STL [R1+0x498], R7 ;  /* 0x0004980701007387 */ /* 0x0001e20000100800 */
[--C-:B------:R-:W-:Y:S01]  /*114f0*/  @!P1 IMAD.IADD R15, R15, 0x1, -R3.reuse ;  /* 0x000000010f0f9824 */ /* 0x100fe200078e0a03 */
[C---:B------:R-:W-:Y:S01]  /*11500*/  ISETP.GT.U32.AND P4, PT, R3.reuse, R12, PT ;  /* 0x0000000c0300720c */ /* 0x040fe20003f84070 */
[----:B------:R-:W-:Y:S01]  /*11510*/  IMAD.HI.U32 R19, R4, R16, RZ ;  /* 0x0000001004137227 */ /* 0x000fe200078e00ff */
[----:B------:R-:W-:Y:S02]  /*11520*/  ISETP.GT.U32.AND P1, PT, R3, R2, PT ;  /* 0x000000020300720c */ /* 0x000fe40003f24070 */
[----:B------:R-:W-:Y:S01]  /*11530*/  IABS R10, R8 ;  /* 0x00000008000a7213 */ /* 0x000fe20000000000 */
[----:B------:R-:W-:Y:S02]  /*11540*/  VIADD R5, R0, 0xb4 ;  /* 0x000000b400057836 */ /* 0x000fe40000000000 */
[----:B------:R-:W-:-:S02]  /*11550*/  @!P6 IMAD.IADD R13, R13, 0x1, -R3 ;  /* 0x000000010d0de824 */ /* 0x000fc400078e0a03 */
[----:B0-----:R-:W-:Y:S01]  /*11560*/  IMAD.MOV.U32 R7, RZ, RZ, R15 ;  /* 0x000000ffff077224 */ /* 0x001fe200078e000f */
[----:B------:R-:W-:Y:S01]  /*11570*/  IABS R9, R5 ;  /* 0x0000000500097213 */ /* 0x000fe20000000000 */
[----:B------:R-:W-:Y:S01]  /*11580*/  IMAD.HI.U32 R15, R4, R10, RZ ;  /* 0x0000000a040f7227 */ /* 0x000fe200078e00ff */
[----:B------:R-:W-:-:S03]  /*11590*/  ISETP.GT.U32.AND P6, PT, R3, R13, PT ;  /* 0x0000000d0300720c */ /* 0x000fc60003fc4070 */
[----:B------:R-:W-:Y:S01]  /*115a0*/  @!P5 IMAD.MOV R7, RZ, RZ, -R7 ;  /* 0x000000ffff07d224 */ /* 0x000fe200078e0a07 */
[----:B------:R-:W-:Y:S01]  /*115b0*/  ISETP.GE.AND P5, PT, R18, RZ, PT ;  /* 0x000000ff1200720c */ /* 0x000fe20003fa6270 */
[----:B------:R-:W-:Y:S02]  /*115c0*/  IMAD.MOV R18, RZ, RZ, -R19 ;  /* 0x000000ffff127224 */ /* 0x000fe400078e0a13 */
[----:B------:R-:W-:Y:S01]  /*115d0*/  IMAD.MOV R15, RZ, RZ, -R15 ;  /* 0x000000ffff0f7224 */ /* 0x000fe200078e0a0f */
[----:B------:R0:W-:Y:S01]  /*115e0*/  STL [R1+0x494], R7 ;  /* 0x0004940701007387 */ /* 0x0001e20000100800 */
[--C-:B------:R-:W-:Y:S01]  /*115f0*/  @!P4 IMAD.IADD R12, R12, 0x1, -R3.reuse ;  /* 0x000000010c0cc824 */ /* 0x100fe200078e0a03 */
[----:B------:R-:W-:Y:S01]  /*11600*/  ISETP.GE.AND P4, PT, R11, RZ, PT ;  /* 0x000000ff0b00720c */ /* 0x000fe20003f86270 */
[----:B------:R-:W-:Y:S02]  /*11610*/  @!P1 IMAD.IADD R2, R2, 0x1, -R3 ;  /* 0x0000000102029824 */ /* 0x000fe400078e0a03 */
[----:B------:R-:W-:-:S02]  /*11620*/  IMAD R11, R3, R18, R16 ;  /* 0x00000012030b7224 */ /* 0x000fc400078e0210 */
[C---:B------:R-:W-:Y:S01]  /*11630*/  IMAD R10, R3.reuse, R15, R10 ;  /* 0x0000000f030a7224 */ /* 0x040fe200078e020a */
[----:B------:R-:W-:Y:S01]  /*11640*/  ISETP.GT.U32.AND P1, PT, R3, R2, PT ;  /* 0x000000020300720c */ /* 0x000fe20003f24070 */
        /* <DEDUP_REMOVED lines=8> */
[----:B------:R-:W-:Y:S01]  /*116d0*/  @!P3 IMAD.MOV R7, RZ, RZ, -R7 ;  /* 0x000000ffff07b224 */ /* 0x000fe200078e0a07 */
[----:B------:R-:W-:Y:S01]  /*116e0*/  ISETP.GE.AND P3, PT, R8, RZ, PT ;  /* 0x000000ff0800720c */ /* 0x000fe20003f66270 */
[----:B------:R-:W-:-:S02]  /*116f0*/  VIADD R19, R0, 0xb3 ;  /* 0x000000b300137836 */ /* 0x000fc40000000000 */
[----:B------:R-:W-:Y:S01]  /*11700*/  VIADD R12, R0, 0xb2 ;  /* 0x000000b2000c7836 */ /* 0x000fe20000000000 */
[----:B------:R0:W-:Y:S01]  /*11710*/  STL [R1+0x48c], R7 ;  /* 0x00048c0701007387 */ /* 0x0001e20000100800 */
[----:B------:R-:W-:Y:S01]  /*11720*/  @!P1 IMAD.IADD R2, R2, 0x1, -R3 ;  /* 0x0000000102029824 */ /* 0x000fe200078e0a03 */
[----:B------:R-:W-:Y:S01]  /*11730*/  IABS R15, R19 ;  /* 0x00000013000f7213 */ /* 0x000fe20000000000 */
[----:B------:R-:W-:Y:S01]  /*11740*/  IMAD.MOV R17, RZ, RZ, -R17 ;  /* 0x000000ffff117224 */ /* 0x000fe200078e0a11 */
[----:B------:R-:W-:Y:S01]  /*11750*/  IABS R8, R12 ;  /* 0x0000000c00087213 */ /* 0x000fe20000000000 */
[--C-:B------:R-:W-:Y:S01]  /*11760*/  @!P6 IMAD.IADD R11, R11, 0x1, -R3.reuse ;  /* 0x000000010b0be824 */ /* 0x100fe200078e0a03 */
[----:B------:R-:W-:Y:S01]  /*11770*/  ISETP.GE.AND P6, PT, R5, RZ, PT ;  /* 0x000000ff0500720c */ /* 0x000fe20003fc6270 */
[----:B------:R-:W-:Y:S02]  /*11780*/  @!P2 IMAD.IADD R10, R10, 0x1, -R3 ;  /* 0x000000010a0aa824 */ /* 0x000fe400078e0a03 */
[C---:B------:R-:W-:Y:S01]  /*11790*/  IMAD R9, R3.reuse, R17, R9 ;  /* 0x0000001103097224 */ /* 0x040fe200078e0209 */
[----:B------:R-:W-:Y:S01]  /*117a0*/  ISETP.GT.U32.AND P2, PT, R3, R11, PT ;  /* 0x0000000b0300720c */ /* 0x000fe20003f44070 */
[----:B0-----:R-:W-:-:S02]  /*117b0*/  IMAD.MOV.U32 R7, RZ, RZ, R2 ;  /* 0x000000ffff077224 */ /* 0x001fc400078e0002 */
[----:B------:R-:W-:Y:S01]  /*117c0*/  IMAD.HI.U32 R16, R4, R15, RZ ;  /* 0x0000000f04107227 */ /* 0x000fe200078e00ff */
[----:B------:R-:W-:-:S03]  /*117d0*/  ISETP.GT.U32.AND P1, PT, R3, R9, PT ;  /* 0x000000090300720c */ /* 0x000fc60003f24070 */
[----:B------:R-:W-:Y:S01]  /*117e0*/  @!P5 IMAD.MOV R7, RZ, RZ, -R7 ;  /* 0x000000ffff07d224 */ /* 0x000fe200078e0a07 */
[----:B------:R-:W-:Y:S01]  /*117f0*/  ISETP.GT.U32.AND P5, PT, R3, R10, PT ;  /* 0x0000000a0300720c */ /* 0x000fe20003fa4070 */
[----:B------:R-:W-:-:S03]  /*11800*/  IMAD.HI.U32 R5, R4, R8, RZ ;  /* 0x0000000804057227 */ /* 0x000fc600078e00ff */
[----:B------:R0:W-:Y:S01]  /*11810*/  STL [R1+0x488], R7 ;  /* 0x0004880701007387 */ /* 0x0001e20000100800 */
[----:B------:R-:W-:Y:S02]  /*11820*/  IMAD.MOV R2, RZ, RZ, -R16 ;  /* 0x000000ffff027224 */ /* 0x000fe400078e0a10 */
[----:B------:R-:W-:Y:S02]  /*11830*/  IMAD.MOV R5, RZ, RZ, -R5 ;  /* 0x000000ffff057224 */ /* 0x000fe400078e0a05 */
[C---:B------:R-:W-:Y:S02]  /*11840*/  IMAD R2, R3.reuse, R2, R15 ;  /* 0x0000000203027224 */ /* 0x040fe400078e020f */
[----:B------:R-:W-:Y:S02]  /*11850*/  IMAD R8, R3, R5, R8 ;  /* 0x0000000503087224 */ /* 0x000fe400078e0208 */
[--C-:B------:R-:W-:Y:S01]  /*11860*/  @!P2 IMAD.IADD R11, R11, 0x1, -R3.reuse ;  /* 0x000000010b0ba824 */ /* 0x100fe200078e0a03 */
[C---:B------:R-:W-:Y:S01]  /*11870*/  ISETP.GT.U32.AND P2, PT, R3.reuse, R2, PT ;  /* 0x000000020300720c */ /* 0x040fe20003f44070 */
[--C-:B------:R-:W-:Y:S01]  /*11880*/  @!P5 IMAD.IADD R10, R10, 0x1, -R3.reuse ;  /* 0x000000010a0ad824 */ /* 0x100fe200078e0a03 */
[----:B------:R-:W-:Y:S01]  /*11890*/  ISETP.GT.U32.AND P5, PT, R3, R8, PT ;  /* 0x000000080300720c */ /* 0x000fe20003fa4070 */
[----:B------:R-:W-:-:S02]  /*118a0*/  @!P1 IMAD.IADD R9, R9, 0x1, -R3 ;  /* 0x0000000109099824 */ /* 0x000fc400078e0a03 */
[C---:B------:R-:W-:Y:S02]  /*118b0*/  VIADD R13, R0.reuse, 0xb1 ;  /* 0x000000b1000d7836 */ /* 0x040fe40000000000 */
[C---:B------:R-:W-:Y:S01]  /*118c0*/  VIADD R15, R0.reuse, 0xb0 ;  /* 0x000000b0000f7836 */ /* 0x040fe20000000000 */
[----:B------:R-:W-:Y:S01]  /*118d0*/  ISETP.GT.U32.AND P1, PT, R3, R9, PT ;  /* 0x000000090300720c */ /* 0x000fe20003f24070 */
[----:B0-----:R-:W-:Y:S01]  /*118e0*/  IMAD.MOV.U32 R7, RZ, RZ, R11 ;  /* 0x000000ffff077224 */ /* 0x001fe200078e000b */
[----:B------:R-:W-:Y:S01]  /*118f0*/  IABS R16, R13 ;  /* 0x0000000d00107213 */ /* 0x000fe20000000000 */
[----:B------:R-:W-:Y:S01]  /*11900*/  VIADD R5, R0, 0xaf ;  /* 0x000000af00057836 */ /* 0x000fe20000000000 */
[----:B------:R-:W-:Y:S01]  /*11910*/  IABS R17, R15 ;  /* 0x0000000f00117213 */ /* 0x000fe20000000000 */
[--C-:B------:R-:W-:Y:S01]  /*11920*/  @!P2 IMAD.IADD R2, R2, 0x1, -R3.reuse ;  /* 0x000000010202a824 */ /* 0x100fe200078e0a03 */
[----:B------:R-:W-:Y:S01]  /*11930*/  ISETP.GE.AND P2, PT, R12, RZ, PT ;  /* 0x000000ff0c00720c */ /* 0x000fe20003f46270 */
[----:B------:R-:W-:-:S02]  /*11940*/  @!P5 IMAD.IADD R8, R8, 0x1, -R3 ;  /* 0x000000010808d824 */ /* 0x000fc400078e0a03 */
[----:B------:R-:W-:-:S03]  /*11950*/  IMAD.HI.U32 R18, R4, R16, RZ ;  /* 0x0000001004127227 */ /* 0x000fc600078e00ff */
[C---:B------:R-:W-:Y:S01]  /*11960*/  ISETP.GT.U32.AND P5, PT, R3.reuse, R8, PT ;  /* 0x000000080300720c */ /* 0x040fe20003fa4070 */
[----:B------:R-:W-:Y:S01]  /*11970*/  @!P4 IMAD.MOV R7, RZ, RZ, -R7 ;  /* 0x000000ffff07c224 */ /* 0x000fe200078e0a07 */
[----:B------:R-:W-:Y:S01]  /*11980*/  ISETP.GT.U32.AND P4, PT, R3, R2, PT ;  /* 0x000000020300720c */ /* 0x000fe20003f84070 */
[----:B------:R-:W-:Y:S02]  /*11990*/  IMAD.MOV R18, RZ, RZ, -R18 ;  /* 0x000000ffff127224 */ /* 0x000fe400078e0a12 */
[----:B------:R-:W-:Y:S01]  /*119a0*/  IMAD.HI.U32 R11, R4, R17, RZ ;  /* 0x00000011040b7227 */ /* 0x000fe200078e00ff */
[----:B------:R0:W-:Y:S03]  /*119b0*/  STL [R1+0x484], R7 ;  /* 0x0004840701007387 */ /* 0x0001e60000100800 */
[----:B------:R-:W-:Y:S01]  /*119c0*/  @!P1 IMAD.IADD R9, R9, 0x1, -R3 ;  /* 0x0000000109099824 */ /* 0x000fe200078e0a03 */
[----:B------:R-:W-:Y:S01]  /*119d0*/  ISETP.GE.AND P1, PT, R19, RZ, PT ;  /* 0x000000ff1300720c */ /* 0x000fe20003f26270 */
[----:B------:R-:W-:Y:S01]  /*119e0*/  IMAD R16, R3, R18, R16 ;  /* 0x0000001203107224 */ /* 0x000fe200078e0210 */
[----:B------:R-:W-:Y:S01]  /*119f0*/  IABS R19, R5 ;  /* 0x0000000500137213 */ /* 0x000fe20000000000 */
[----:B------:R-:W-:-:S02]  /*11a00*/  IMAD.MOV R11, RZ, RZ, -R11 ;  /* 0x000000ffff0b7224 */ /* 0x000fc400078e0a0b */
[----:B------:R-:W-:Y:S01]  /*11a10*/  @!P3 IMAD.MOV R10, RZ, RZ, -R10 ;  /* 0x000000ffff0ab224 */ /* 0x000fe200078e0a0a */
[C---:B------:R-:W-:Y:S01]  /*11a20*/  ISETP.GT.U32.AND P3, PT, R3.reuse, R16, PT ;  /* 0x000000100300720c */ /* 0x040fe20003f64070 */
[----:B0-----:R-:W-:Y:S02]  /*11a30*/  IMAD.MOV.U32 R7, RZ, RZ, R9 ;  /* 0x000000ffff077224 */ /* 0x001fe400078e0009 */
[----:B------:R-:W-:Y:S01]  /*11a40*/  IMAD R17, R3, R11, R17 ;  /* 0x0000000b03117224 */ /* 0x000fe200078e0211 */
[----:B------:R-:W-:Y:S01]  /*11a50*/  STL [R1+0x480], R10 ;  /* 0x0004800a01007387 */ /* 0x000fe20000100800 */
        /* <DEDUP_REMOVED lines=8> */
[----:B------:R-:W-:-:S02]  /*11ae0*/  IMAD.MOV R12, RZ, RZ, -R12 ;  /* 0x000000ffff0c7224 */ /* 0x000fc400078e0a0c */
[----:B------:R-:W-:Y:S02]  /*11af0*/  @!P3 IMAD.IADD R16, R16, 0x1, -R3 ;  /* 0x000000011010b824 */ /* 0x000fe400078e0a03 */
[C---:B------:R-:W-:Y:S02]  /*11b00*/  IMAD R21, R3.reuse, R12, R19 ;  /* 0x0000000c03157224 */ /* 0x040fe400078e0213 */
[C---:B------:R-:W-:Y:S01]  /*11b10*/  VIADD R12, R0.reuse, 0xae ;  /* 0x000000ae000c7836 */ /* 0x040fe20000000000 */
[C---:B------:R-:W-:Y:S01]  /*11b20*/  ISETP.GT.U32.AND P3, PT, R3.reuse, R16, PT ;  /* 0x000000100300720c */ /* 0x040fe20003f64070 */
[----:B0-----:R-:W-:Y:S02]  /*11b30*/  IMAD.MOV.U32 R7, RZ, RZ, R2 ;  /* 0x000000ffff077224 */ /* 0x001fe400078e0002 */
[C---:B------:R-:W-:Y:S01]  /*11b40*/  VIADD R11, R0.reuse, 0xad ;  /* 0x000000ad000b7836 */ /* 0x040fe20000000000 */
[----:B------:R-:W-:Y:S01]  /*11b50*/  IABS R9, R12 ;  /* 0x0000000c00097213 */ /* 0x000fe20000000000 */
[----:B------:R-:W-:Y:S01]  /*11b60*/  @!P1 IMAD.MOV R7, RZ, RZ, -R7 ;  /* 0x000000ffff079224 */ /* 0x000fe200078e0a07 */
[----:B------:R-:W-:Y:S01]  /*11b70*/  ISETP.GT.U32.AND P1, PT, R3, R21, PT ;  /* 0x000000150300720c */ /* 0x000fe20003f24070 */
[----:B------:R-:W-:Y:S01]  /*11b80*/  @!P5 IMAD.IADD R17, R17, 0x1, -R3 ;  /* 0x000000011111d824 */ /* 0x000fe200078e0a03 */
[----:B------:R-:W-:Y:S01]  /*11b90*/  IABS R18, R11 ;  /* 0x0000000b00127213 */ /* 0x000fe20000000000 */
[C---:B------:R-:W-:Y:S01]  /*11ba0*/  VIADD R10, R0.reuse, 0xac ;  /* 0x000000ac000a7836 */ /* 0x040fe20000000000 */
[----:B------:R0:W-:Y:S01]  /*11bb0*/  STL [R1+0x478], R7 ;  /* 0x0004780701007387 */ /* 0x0001e20000100800 */
[----:B------:R-:W-:Y:S01]  /*11bc0*/  ISETP.GE.AND P5, PT, R5, RZ, PT ;  /* 0x000000ff0500720c */ /* 0x000fe20003fa6270 */
[----:B------:R-:W-:-:S02]  /*11bd0*/  VIADD R22, R0, 0xa9 ;  /* 0x000000a900167836 */ /* 0x000fc40000000000 */
[----:B------:R-:W-:Y:S01]  /*11be0*/  IMAD.HI.U32 R2, R4, R18, RZ ;  /* 0x0000001204027227 */ /* 0x000fe200078e00ff */
[----:B------:R-:W-:-:S03]  /*11bf0*/  IABS R20, R10 ;  /* 0x0000000a00147213 */ /* 0x000fc60000000000 */
[----:B------:R-:W-:Y:S02]  /*11c00*/  IMAD.MOV R2, RZ, RZ, -R2 ;  /* 0x000000ffff027224 */ /* 0x000fe400078e0a02 */
[----:B0-----:R-:W-:Y:S02]  /*11c10*/  IMAD.MOV.U32 R7, RZ, RZ, R8 ;  /* 0x000000ffff077224 */ /* 0x001fe400078e0008 */
[----:B------:R-:W-:-:S04]  /*11c20*/  IMAD.HI.U32 R8, R4, R9, RZ ;  /* 0x0000000904087227 */ /* 0x000fc800078e00ff */
[----:B------:R-:W-:Y:S01]  /*11c30*/  @!P2 IMAD.MOV R7, RZ, RZ, -R7 ;  /* 0x000000ffff07a224 */ /* 0x000fe200078e0a07 */
[C---:B------:R-:W-:Y:S01]  /*11c40*/  ISETP.GT.U32.AND P2, PT, R3.reuse, R17, PT ;  /* 0x000000110300720c */ /* 0x040fe20003f44070 */
[----:B------:R-:W-:Y:S02]  /*11c50*/  IMAD.MOV R5, RZ, RZ, -R8 ;  /* 0x000000ffff057224 */ /* 0x000fe400078e0a08 */
[----:B------:R-:W-:Y:S01]  /*11c60*/  @!P3 IMAD.IADD R16, R16, 0x1, -R3 ;  /* 0x000000011010b824 */ /* 0x000fe200078e0a03 */
[----:B------:R-:W-:Y:S01]  /*11c70*/  ISETP.GE.AND P3, PT, R12, RZ, PT ;  /* 0x000000ff0c00720c */ /* 0x000fe20003f66270 */
[C---:B------:R-:W-:Y:S01]  /*11c80*/  IMAD R9, R3.reuse, R5, R9 ;  /* 0x0000000503097224 */ /* 0x040fe200078e0209 */
[----:B------:R-:W-:Y:S01]  /*11c90*/  STL [R1+0x474], R7 ;  /* 0x0004740701007387 */ /* 0x000fe20000100800 */
[----:B------:R-:W-:Y:S02]  /*11ca0*/  IMAD R18, R3, R2, R18 ;  /* 0x0000000203127224 */ /* 0x000fe400078e0212 */
[----:B------:R-:W-:-:S02]  /*11cb0*/  IMAD.MOV.U32 R13, RZ, RZ, R16 ;  /* 0x000000ffff0d7224 */ /* 0x000fc400078e0010 */
[----:B------:R-:W-:Y:S02]  /*11cc0*/  VIADD R8, R0, 0xab ;  /* 0x000000ab00087836 */ /* 0x000fe40000000000 */
[----:B------:R-:W-:Y:S01]  /*11cd0*/  @!P2 IMAD.IADD R17, R17, 0x1, -R3 ;  /* 0x000000011111a824 */ /* 0x000fe200078e0a03 */
[C---:B------:R-:W-:Y:S01]  /*11ce0*/  ISETP.GT.U32.AND P2, PT, R3.reuse, R9, PT ;  /* 0x000000090300720c */ /* 0x040fe20003f44070 */
[----:B------:R-:W-:Y:S01]  /*11cf0*/  @!P6 IMAD.MOV R13, RZ, RZ, -R13 ;  /* 0x000000ffff0de224 */ /* 0x000fe200078e0a0d */
[----:B------:R-:W-:Y:S01]  /*11d00*/  ISETP.GT.U32.AND P6, PT, R3, R18, PT ;  /* 0x000000120300720c */ /* 0x000fe20003fc4070 */
[----:B------:R-:W-:Y:S01]  /*11d10*/  IMAD.HI.U32 R2, R4, R20, RZ ;  /* 0x0000001404027227 */ /* 0x000fe200078e00ff */
[----:B------:R-:W-:Y:S02]  /*11d20*/  IABS R5, R8 ;  /* 0x0000000800057213 */ /* 0x000fe40000000000 */
[----:B------:R0:W-:Y:S01]  /*11d30*/  STL [R1+0x46c], R13 ;  /* 0x00046c0d01007387 */ /* 0x0001e20000100800 */
[----:B------:R-:W-:-:S02]  /*11d40*/  IMAD.MOV R12, RZ, RZ, -R2 ;  /* 0x000000ffff0c7224 */ /* 0x000fc400078e0a02 */
[----:B------:R-:W-:Y:S02]  /*11d50*/  IMAD.MOV.U32 R2, RZ, RZ, R5 ;  /* 0x000000ffff027224 */ /* 0x000fe400078e0005 */
[----:B------:R-:W-:Y:S02]  /*11d60*/  VIADD R16, R0, 0xaa ;  /* 0x000000aa00107836 */ /* 0x000fe40000000000 */
[--C-:B------:R-:W-:Y:S02]  /*11d70*/  @!P2 IMAD.IADD R9, R9, 0x1, -R3.reuse ;  /* 0x000000010909a824 */ /* 0x100fe400078e0a03 */
[--C-:B------:R-:W-:Y:S01]  /*11d80*/  @!P6 IMAD.IADD R18, R18, 0x1, -R3.reuse ;  /* 0x000000011212e824 */ /* 0x100fe200078e0a03 */
[----:B0-----:R-:W-:Y:S01]  /*11d90*/  IABS R13, R22 ;  /* 0x00000016000d7213 */ /* 0x001fe20000000000 */
[----:B------:R-:W-:Y:S01]  /*11da0*/  IMAD.HI.U32 R5, R4, R2, RZ ;  /* 0x0000000204057227 */ /* 0x000fe200078e00ff */
[C---:B------:R-:W-:Y:S02]  /*11db0*/  ISETP.GT.U32.AND P2, PT, R3.reuse, R9, PT ;  /* 0x000000090300720c */ /* 0x040fe40003f44070 */
[----:B------:R-:W-:Y:S01]  /*11dc0*/  ISETP.GT.U32.AND P6, PT, R3, R18, PT ;  /* 0x000000120300720c */ /* 0x000fe20003fc4070 */
[----:B------:R-:W-:-:S02]  /*11dd0*/  @!P1 IMAD.IADD R21, R21, 0x1, -R3 ;  /* 0x0000000115159824 */ /* 0x000fc400078e0a03 */
[C---:B------:R-:W-:Y:S01]  /*11de0*/  IMAD R20, R3.reuse, R12, R20 ;  /* 0x0000000c03147224 */ /* 0x040fe200078e0214 */
[----:B------:R-:W-:Y:S01]  /*11df0*/  IABS R12, R16 ;  /* 0x00000010000c7213 */ /* 0x000fe20000000000 */
[----:B------:R-:W-:Y:S01]  /*11e00*/  IMAD.MOV R5, RZ, RZ, -R5 ;  /* 0x000000ffff057224 */ /* 0x000fe200078e0a05 */
[C---:B------:R-:W-:Y:S01]  /*11e10*/  ISETP.GT.U32.AND P1, PT, R3.reuse, R21, PT ;  /* 0x000000150300720c */ /* 0x040fe20003f24070 */
[----:B------:R-:W-:Y:S02]  /*11e20*/  IMAD.MOV.U32 R7, RZ, RZ, R17 ;  /* 0x000000ffff077224 */ /* 0x000fe400078e0011 */
[----:B------:R-:W-:Y:S02]  /*11e30*/  IMAD R2, R3, R5, R2 ;  /* 0x0000000503027224 */ /* 0x000fe400078e0202 */
[----:B------:R-:W-:Y:S01]  /*11e40*/  @!P2 IMAD.IADD R9, R9, 0x1, -R3 ;  /* 0x000000010909a824 */ /* 0x000fe200078e0a03 */
[----:B------:R-:W-:Y:S01]  /*11e50*/  ISETP.GT.U32.AND P2, PT, R3, R20, PT ;  /* 0x000000140300720c */ /* 0x000fe20003f44070 */
[----:B------:R-:W-:-:S04]  /*11e60*/  IMAD.HI.U32 R19, R4, R12, RZ ;  /* 0x0000000c04137227 */ /* 0x000fc800078e00ff */
[----:B------:R-:W-:Y:S01]  /*11e70*/  @!P6 IMAD.IADD R18, R18, 0x1, -R3 ;  /* 0x000000011212e824 */ /* 0x000fe200078e0a03 */
[----:B------:R-:W-:Y:S01]  /*11e80*/  ISETP.GT.U32.AND P6, PT, R3, R2, PT ;  /* 0x000000020300720c */ /* 0x000fe20003fc4070 */
[----:B------:R-:W-:-:S04]  /*11e90*/  IMAD.HI.U32 R17, R4, R13, RZ ;  /* 0x0000000d04117227 */ /* 0x000fc800078e00ff */
[----:B------:R-:W-:Y:S02]  /*11ea0*/  IMAD.MOV R19, RZ, RZ, -R19 ;  /* 0x000000ffff137224 */ /* 0x000fe400078e0a13 */
[----:B------:R-:W-:Y:S01]  /*11eb0*/  @!P4 IMAD.MOV R7, RZ, RZ, -R7 ;  /* 0x000000ffff07c224 */ /* 0x000fe200078e0a07 */
[----:B------:R-:W-:Y:S01]  /*11ec0*/  ISETP.GE.AND P4, PT, R11, RZ, PT ;  /* 0x000000ff0b00720c */ /* 0x000fe20003f86270 */
[----:B------:R-:W-:Y:S02]  /*11ed0*/  IMAD.MOV R17, RZ, RZ, -R17 ;  /* 0x000000ffff117224 */ /* 0x000fe400078e0a11 */
[----:B------:R-:W-:Y:S01]  /*11ee0*/  IMAD R12, R3, R19, R12 ;  /* 0x00000013030c7224 */ /* 0x000fe200078e020c */
[----:B------:R0:W-:Y:S01]  /*11ef0*/  STL [R1+0x468], R7 ;  /* 0x0004680701007387 */ /* 0x0001e20000100800 */
[----:B------:R-:W-:Y:S01]  /*11f00*/  @!P1 IMAD.IADD R21, R21, 0x1, -R3 ;  /* 0x0000000115159824 */ /* 0x000fe200078e0a03 */
[----:B------:R-:W-:Y:S01]  /*11f10*/  ISETP.GE.AND P1, PT, R10, RZ, PT ;  /* 0x000000ff0a00720c */ /* 0x000fe20003f26270 */
[----:B------:R-:W-:-:S02]  /*11f20*/  IMAD R13, R3, R17, R13 ;  /* 0x00000011030d7224 */ /* 0x000fc400078e020d */
[--C-:B------:R-:W-:Y:S01]  /*11f30*/  @!P2 IMAD.IADD R20, R20, 0x1, -R3.reuse ;  /* 0x000000011414a824 */ /* 0x100fe200078e0a03 */
[C---:B------:R-:W-:Y:S01]  /*11f40*/  ISETP.GT.U32.AND P2, PT, R3.reuse, R12, PT ;  /* 0x0000000c0300720c */ /* 0x040fe20003f44070 */
[----:B------:R-:W-:Y:S02]  /*11f50*/  VIADD R11, R0, 0xa8 ;  /* 0x000000a8000b7836 */ /* 0x000fe40000000000 */
[----:B------:R-:W-:Y:S01]  /*11f60*/  @!P6 IMAD.IADD R2, R2, 0x1, -R3 ;  /* 0x000000010202e824 */ /* 0x000fe200078e0a03 */
[C---:B------:R-:W-:Y:S01]  /*11f70*/  ISETP.GT.U32.AND P6, PT, R3.reuse, R13, PT ;  /* 0x0000000d0300720c */ /* 0x040fe20003fc4070 */
[----:B0-----:R-:W-:Y:S01]  /*11f80*/  IMAD.MOV.U32 R7, RZ, RZ, R21 ;  /* 0x000000ffff077224 */ /* 0x001fe200078e0015 */
[----:B------:R-:W-:Y:S01]  /*11f90*/  IABS R10, R11 ;  /* 0x0000000b000a7213 */ /* 0x000fe20000000000 */
[----:B------:R-:W-:Y:S02]  /*11fa0*/  VIADD R19, R0, 0xa6 ;  /* 0x000000a600137836 */ /* 0x000fe40000000000 */
[----:B------:R-:W-:Y:S01]  /*11fb0*/  @!P5 IMAD.MOV R7, RZ, RZ, -R7 ;  /* 0x000000ffff07d224 */ /* 0x000fe200078e0a07 */
[----:B------:R-:W-:Y:S01]  /*11fc0*/  ISETP.GT.U32.AND P5, PT, R3, R2, PT ;  /* 0x000000020300720c */ /* 0x000fe20003fa4070 */
[----:B------:R-:W-:Y:S01]  /*11fd0*/  IMAD.HI.U32 R23, R4, R10, RZ ;  /* 0x0000000a04177227 */ /* 0x000fe200078e00ff */
[----:B------:R-:W-:-:S02]  /*11fe0*/  IABS R24, R19 ;  /* 0x0000001300187213 */ /* 0x000fc40000000000 */
[----:B------:R0:W-:Y:S01]  /*11ff0*/  STL [R1+0x464], R7 ;  /* 0x0004640701007387 */ /* 0x0001e20000100800 */
[----:B------:R-:W-:Y:S02]  /*12000*/  VIADD R15, R0, 0xa7 ;  /* 0x000000a7000f7836 */ /* 0x000fe40000000000 */
[----:B------:R-:W-:Y:S01]  /*12010*/  @!P2 IMAD.IADD R12, R12, 0x1, -R3 ;  /* 0x000000010c0ca824 */ /* 0x000fe200078e0a03 */
[----:B------:R-:W-:Y:S01]  /*12020*/  ISETP.GT.U32.AND P2, PT, R3, R20, PT ;  /* 0x000000140300720c */ /* 0x000fe20003f44070 */
[----:B------:R-:W-:Y:S01]  /*12030*/  IMAD.MOV R23, RZ, RZ, -R23 ;  /* 0x000000ffff177224 */ /* 0x000fe200078e0a17 */
[----:B------:R-:W-:Y:S01]  /*12040*/  IABS R5, R15 ;  /* 0x0000000f00057213 */ /* 0x000fe20000000000 */
[----:B------:R-:W-:Y:S01]  /*12050*/  @!P6 IMAD.IADD R13, R13, 0x1, -R3 ;  /* 0x000000010d0de824 */ /* 0x000fe200078e0a03 */
[C---:B------:R-:W-:Y:S01]  /*12060*/  ISETP.GT.U32.AND P6, PT, R3.reuse, R12, PT ;  /* 0x0000000c0300720c */ /* 0x040fe20003fc4070 */
[----:B------:R-:W-:Y:S02]  /*12070*/  IMAD R10, R3, R23, R10 ;  /* 0x00000017030a7224 */ /* 0x000fe400078e020a */
[----:B0-----:R-:W-:-:S02]  /*12080*/  IMAD.MOV.U32 R7, RZ, RZ, R9 ;  /* 0x000000ffff077224 */ /* 0x001fc400078e0009 */
[----:B------:R-:W-:-:S04]  /*12090*/  IMAD.HI.U32 R23, R4, R24, RZ ;  /* 0x0000001804177227 */ /* 0x000fc800078e00ff */
[----:B------:R-:W-:Y:S01]  /*120a0*/  @!P3 IMAD.MOV R7, RZ, RZ, -R7 ;  /* 0x000000ffff07b224 */ /* 0x000fe200078e0a07 */
[----:B------:R-:W-:Y:S01]  /*120b0*/  ISETP.GT.U32.AND P3, PT, R3, R13, PT ;  /* 0x0000000d0300720c */ /* 0x000fe20003f64070 */
[----:B------:R-:W-:-:S03]  /*120c0*/  IMAD.HI.U32 R25, R4, R5, RZ ;  /* 0x0000000504197227 */ /* 0x000fc600078e00ff */
[----:B------:R0:W-:Y:S01]  /*120d0*/  STL [R1+0x460], R7 ;  /* 0x0004600701007387 */ /* 0x0001e20000100800 */
[----:B------:R-:W-:Y:S02]  /*120e0*/  IMAD.MOV R23, RZ, RZ, -R23 ;  /* 0x000000ffff177224 */ /* 0x000fe400078e0a17 */
[----:B------:R-:W-:Y:S02]  /*120f0*/  IMAD.MOV R25, RZ, RZ, -R25 ;  /* 0x000000ffff197224 */ /* 0x000fe400078e0a19 */
[C---:B------:R-:W-:Y:S02]  /*12100*/  IMAD R24, R3.reuse, R23, R24 ;  /* 0x0000001703187224 */ /* 0x040fe400078e0218 */
[----:B------:R-:W-:Y:S02]  /*12110*/  VIADD R17, R0, 0xa5 ;  /* 0x000000a500117836 */ /* 0x000fe40000000000 */
[C---:B------:R-:W-:Y:S02]  /*12120*/  IMAD R5, R3.reuse, R25, R5 ;  /* 0x0000001903057224 */ /* 0x040fe400078e0205 */
[----:B0-----:R-:W-:Y:S01]  /*12130*/  IMAD.MOV.U32 R7, RZ, RZ, R18 ;  /* 0x000000ffff077224 */ /* 0x001fe200078e0012 */
[----:B------:R-:W-:Y:S01]  /*12140*/  IABS R21, R17 ;  /* 0x0000001100157213 */ /* 0x000fe20000000000 */
[----:B------:R-:W-:Y:S01]  /*12150*/  @!P6 IMAD.IADD R12, R12, 0x1, -R3 ;  /* 0x000000010c0ce824 */ /* 0x000fe200078e0a03 */
[C---:B------:R-:W-:Y:S01]  /*12160*/  ISETP.GT.U32.AND P6, PT, R3.reuse, R24, PT ;  /* 0x000000180300720c */ /* 0x040fe20003fc4070 */
[----:B------:R-:W-:Y:S01]  /*12170*/  @!P4 IMAD.MOV R7, RZ, RZ, -R7 ;  /* 0x000000ffff07c224 */ /* 0x000fe200078e0a07 */
[C---:B------:R-:W-:Y:S01]  /*12180*/  ISETP.GT.U32.AND P4, PT, R3.reuse, R10, PT ;  /* 0x0000000a0300720c */ /* 0x040fe20003f84070 */
[--C-:B------:R-:W-:Y:S01]  /*12190*/  @!P2 IMAD.IADD R20, R20, 0x1, -R3.reuse ;  /* 0x000000011414a824 */ /* 0x100fe200078e0a03 */
[----:B------:R-:W-:Y:S01]  /*121a0*/  ISETP.GT.U32.AND P2, PT, R3, R5, PT ;  /* 0x000000050300720c */ /* 0x000fe20003f44070 */
[--C-:B------:R-:W-:Y:S01]  /*121b0*/  @!P5 IMAD.IADD R2, R2, 0x1, -R3.reuse ;  /* 0x000000010202d824 */ /* 0x100fe200078e0a03 */
[----:B------:R0:W-:Y:S01]  /*121c0*/  STL [R1+0x45c], R7 ;  /* 0x00045c0701007387 */ /* 0x0001e20000100800 */
[----:B------:R-:W-:Y:S01]  /*121d0*/  VIADD R18, R0, 0xa4 ;  /* 0x000000a400127836 */ /* 0x000fe20000000000 */
[----:B------:R-:W-:Y:S01]  /*121e0*/  ISETP.GE.AND P5, PT, R8, RZ, PT ;  /* 0x000000ff0800720c */ /* 0x000fe20003fa6270 */
[----:B------:R-:W-:Y:S01]  /*121f0*/  @!P3 IMAD.IADD R13, R13, 0x1, -R3 ;  /* 0x000000010d0db824 */ /* 0x000fe200078e0a03 */
[----:B------:R-:W-:Y:S01]  /*12200*/  ISETP.GE.AND P3, PT, R16, RZ, PT ;  /* 0x000000ff1000720c */ /* 0x000fe20003f66270 */
[----:B------:R-:W-:Y:S01]  /*12210*/  IMAD.HI.U32 R8, R4, R21, RZ ;  /* 0x0000001504087227 */ /* 0x000fe200078e00ff */
[----:B------:R-:W-:-:S03]  /*12220*/  IABS R9, R18 ;  /* 0x0000001200097213 */ /* 0x000fc60000000000 */
[----:B------:R-:W-:Y:S01]  /*12230*/  @!P4 IMAD.IADD R10, R10, 0x1, -R3 ;  /* 0x000000010a0ac824 */ /* 0x000fe200078e0a03 */
[----:B------:R-:W-:Y:S01]  /*12240*/  ISETP.GE.AND P4, PT, R22, RZ, PT ;  /* 0x000000ff1600720c */ /* 0x000fe20003f86270 */
[----:B0-----:R-:W-:Y:S02]  /*12250*/  IMAD.MOV.U32 R7, RZ, RZ, R20 ;  /* 0x000000ffff077224 */ /* 0x001fe400078e0014 */
[----:B------:R-:W-:Y:S02]  /*12260*/  IMAD.MOV R8, RZ, RZ, -R8 ;  /* 0x000000ffff087224 */ /* 0x000fe400078e0a08 */
[----:B------:R-:W-:Y:S01]  /*12270*/  @!P1 IMAD.MOV R7, RZ, RZ, -R7 ;  /* 0x000000ffff079224 */ /* 0x000fe200078e0a07 */
[C---:B------:R-:W-:Y:S01]  /*12280*/  ISETP.GT.U32.AND P1, PT, R3.reuse, R10, PT ;  /* 0x0000000a0300720c */ /* 0x040fe20003f24070 */
[----:B------:R-:W-:Y:S02]  /*12290*/  @!P6 IMAD.IADD R24, R24, 0x1, -R3 ;  /* 0x000000011818e824 */ /* 0x000fe400078e0a03 */
[----:B------:R-:W-:Y:S01]  /*122a0*/  IMAD.MOV.U32 R16, RZ, RZ, R9 ;  /* 0x000000ffff107224 */ /* 0x000fe200078e0009 */
[----:B------:R0:W-:Y:S01]  /*122b0*/  STL [R1+0x458], R7 ;  /* 0x0004580701007387 */ /* 0x0001e20000100800 */
[----:B------:R-:W-:Y:S01]  /*122c0*/  IMAD.MOV.U32 R23, RZ, RZ, R2 ;  /* 0x000000ffff177224 */ /* 0x000fe200078e0002 */
[----:B------:R-:W-:Y:S01]  /*122d0*/  ISETP.GT.U32.AND P6, PT, R3, R24, PT ;  /* 0x000000180300720c */ /* 0x000fe20003fc4070 */
[----:B------:R-:W-:Y:S01]  /*122e0*/  @!P2 IMAD.IADD R5, R5, 0x1, -R3 ;  /* 0x000000010505a824 */ /* 0x000fe200078e0a03 */
[----:B------:R-:W-:Y:S01]  /*122f0*/  ISETP.GE.AND P2, PT, R11, RZ, PT ;  /* 0x000000ff0b00720c */ /* 0x000fe20003f46270 */
[----:B------:R-:W-:-:S02]  /*12300*/  IMAD R8, R3, R8, R21 ;  /* 0x0000000803087224 */ /* 0x000fc400078e0215 */
[----:B------:R-:W-:Y:S02]  /*12310*/  IMAD.MOV.U32 R2, RZ, RZ, R13 ;  /* 0x000000ffff027224 */ /* 0x000fe400078e000d */
[----:B------:R-:W-:-:S04]  /*12320*/  IMAD.HI.U32 R11, R4, R16, RZ ;  /* 0x00000010040b7227 */ /* 0x000fc800078e00ff */
[----:B0-----:R-:W-:Y:S02]  /*12330*/  IMAD.MOV.U32 R7, RZ, RZ, R12 ;  /* 0x000000ffff077224 */ /* 0x001fe400078e000c */
[----:B------:R-:W-:Y:S01]  /*12340*/  @!P5 IMAD.MOV R23, RZ, RZ, -R23 ;  /* 0x000000ffff17d224 */ /* 0x000fe200078e0a17 */
[----:B------:R-:W-:Y:S01]  /*12350*/  ISETP.GT.U32.AND P5, PT, R3, R5, PT ;  /* 0x000000050300720c */ /* 0x000fe20003fa4070 */
[----:B------:R-:W-:Y:S01]  /*12360*/  @!P3 IMAD.MOV R7, RZ, RZ, -R7 ;  /* 0x000000ffff07b224 */ /* 0x000fe200078e0a07 */
[----:B------:R-:W-:Y:S01]  /*12370*/  ISETP.GE.AND P3, PT, R15, RZ, PT ;  /* 0x000000ff0f00720c */ /* 0x000fe20003f66270 */
[----:B------:R-:W-:Y:S01]  /*12380*/  @!P4 IMAD.MOV R2, RZ, RZ, -R2 ;  /* 0x000000ffff02c224 */ /* 0x000fe200078e0a02 */
[----:B------:R-:W-:Y:S01]  /*12390*/  ISETP.GT.U32.AND P4, PT, R3, R8, PT ;  /* 0x000000080300720c */ /* 0x000fe20003f84070 */
[----:B------:R-:W-:Y:S01]  /*123a0*/  IMAD.MOV R11, RZ, RZ, -R11 ;  /* 0x000000ffff0b7224 */ /* 0x000fe200078e0a0b */
[----:B------:R-:W-:Y:S01]  /*123b0*/  STL [R1+0x454], R23 ;  /* 0x0004541701007387 */ /* 0x000fe20000100800 */
[----:B------:R-:W-:-:S02]  /*123c0*/  VIADD R9, R0, 0xa3 ;  /* 0x000000a300097836 */ /* 0x000fc40000000000 */
[--C-:B------:R-:W-:Y:S01]  /*123d0*/  @!P6 IMAD.IADD R24, R24, 0x1, -R3.reuse ;  /* 0x000000011818e824 */ /* 0x100fe200078e0a03 */
[----:B------:R-:W-:Y:S01]  /*123e0*/  STL [R1+0x450], R7 ;  /* 0x0004500701007387 */ /* 0x000fe20000100800 */
[--C-:B------:R-:W-:Y:S01]  /*123f0*/  @!P1 IMAD.IADD R10, R10, 0x1, -R3.reuse ;  /* 0x000000010a0a9824 */ /* 0x100fe200078e0a03 */
[----:B------:R-:W-:Y:S01]  /*12400*/  IABS R12, R9 ;  /* 0x00000009000c7213 */ /* 0x000fe20000000000 */
[--C-:B------:R-:W-:Y:S01]  /*12410*/  @!P5 IMAD.IADD R5, R5, 0x1, -R3.reuse ;  /* 0x000000010505d824 */ /* 0x100fe200078e0a03 */
[----:B------:R0:W-:Y:S01]  /*12420*/  STL [R1+0x44c], R2 ;  /* 0x00044c0201007387 */ /* 0x0001e20000100800 */
[----:B------:R-:W-:Y:S01]  /*12430*/  ISETP.GE.AND P1, PT, R19, RZ, PT ;  /* 0x000000ff1300720c */ /* 0x000fe20003f26270 */
[----:B------:R-:W-:Y:S01]  /*12440*/  VIADD R19, R0, 0xa1 ;  /* 0x000000a100137836 */ /* 0x000fe20000000000 */
[----:B------:R-:W-:Y:S01]  /*12450*/  ISETP.GE.AND P5, PT, R17, RZ, PT ;  /* 0x000000ff1100720c */ /* 0x000fe20003fa6270 */
[----:B------:R-:W-:Y:S02]  /*12460*/  @!P4 IMAD.IADD R8, R8, 0x1, -R3 ;  /* 0x000000010808c824 */ /* 0x000fe400078e0a03 */
[----:B------:R-:W-:Y:S01]  /*12470*/  IMAD.HI.U32 R13, R4, R12, RZ ;  /* 0x0000000c040d7227 */ /* 0x000fe200078e00ff */
[----:B------:R-:W-:-:S02]  /*12480*/  IABS R21, R19 ;  /* 0x0000001300157213 */ /* 0x000fc40000000000 */
[C---:B------:R-:W-:Y:S01]  /*12490*/  ISETP.GT.U32.AND P4, PT, R3.reuse, R8, PT ;  /* 0x000000080300720c */ /* 0x040fe20003f84070 */
[C---:B0-----:R-:W-:Y:S02]  /*124a0*/  IMAD R2, R3.reuse, R11, R16 ;  /* 0x0000000b03027224 */ /* 0x041fe400078e0210 */
[C---:B------:R-:W-:Y:S02]  /*124b0*/  VIADD R11, R0.reuse, 0xa2 ;  /* 0x000000a2000b7836 */ /* 0x040fe40000000000 */
[----:B------:R-:W-:Y:S01]  /*124c0*/  IMAD.MOV R13, RZ, RZ, -R13 ;  /* 0x000000ffff0d7224 */ /* 0x000fe200078e0a0d */
[C---:B------:R-:W-:Y:S01]  /*124d0*/  ISETP.GT.U32.AND P6, PT, R3.reuse, R2, PT ;  /* 0x000000020300720c */ /* 0x040fe20003fc4070 */
[----:B------:R-:W-:Y:S01]  /*124e0*/  IMAD.MOV.U32 R7, RZ, RZ, R10 ;  /* 0x000000ffff077224 */ /* 0x000fe200078e000a */
[----:B------:R-:W-:Y:S01]  /*124f0*/  IABS R15, R11 ;  /* 0x0000000b000f7213 */ /* 0x000fe20000000000 */
[----:B------:R-:W-:Y:S02]  /*12500*/  IMAD R10, R3, R13, R12 ;  /* 0x0000000d030a7224 */ /* 0x000fe400078e020c */
[----:B------:R-:W-:-:S02]  /*12510*/  VIADD R12, R0, 0xa0 ;  /* 0x000000a0000c7836 */ /* 0x000fc40000000000 */
[----:B------:R-:W-:-:S03]  /*12520*/  IMAD.HI.U32 R16, R4, R15, RZ ;  /* 0x0000000f04107227 */ /* 0x000fc600078e00ff */
[----:B------:R-:W-:Y:S01]  /*12530*/  IABS R13, R12 ;  /* 0x0000000c000d7213 */ /* 0x000fe20000000000 */
[--C-:B------:R-:W-:Y:S01]  /*12540*/  @!P4 IMAD.IADD R8, R8, 0x1, -R3.reuse ;  /* 0x000000010808c824 */ /* 0x100fe200078e0a03 */
[C---:B------:R-:W-:Y:S01]  /*12550*/  ISETP.GT.U32.AND P4, PT, R3.reuse, R10, PT ;  /* 0x0000000a0300720c */ /* 0x040fe20003f84070 */
[----:B------:R-:W-:Y:S02]  /*12560*/  @!P6 IMAD.IADD R2, R2, 0x1, -R3 ;  /* 0x000000010202e824 */ /* 0x000fe400078e0a03 */
[----:B------:R-:W-:Y:S02]  /*12570*/  IMAD.MOV R16, RZ, RZ, -R16 ;  /* 0x000000ffff107224 */ /* 0x000fe400078e0a10 */
[----:B------:R-:W-:Y:S01]  /*12580*/  @!P2 IMAD.MOV R7, RZ, RZ, -R7 ;  /* 0x000000ffff07a224 */ /* 0x000fe200078e0a07 */
[C---:B------:R-:W-:Y:S01]  /*12590*/  ISETP.GT.U32.AND P6, PT, R3.reuse, R2, PT ;  /* 0x000000020300720c */ /* 0x040fe20003fc4070 */
[----:B------:R-:W-:Y:S01]  /*125a0*/  IMAD R15, R3, R16, R15 ;  /* 0x00000010030f7224 */ /* 0x000fe200078e020f */
[----:B------:R-:W-:Y:S01]  /*125b0*/  ISETP.GE.AND P2, PT, R18, RZ, PT ;  /* 0x000000ff1200720c */ /* 0x000fe20003f46270 */
[----:B------:R-:W-:Y:S01]  /*125c0*/  IMAD.HI.U32 R20, R4, R21, RZ ;  /* 0x0000001504147227 */ /* 0x000fe200078e00ff */
[----:B------:R0:W-:Y:S03]  /*125d0*/  STL [R1+0x448], R7 ;  /* 0x0004480701007387 */ /* 0x0001e60000100800 */
[----:B------:R-:W-:-:S02]  /*125e0*/  VIADD R18, R0, 0x9f ;  /* 0x0000009f00127836 */ /* 0x000fc40000000000 */
[----:B------:R-:W-:-:S03]  /*125f0*/  IMAD.HI.U32 R23, R4, R13, RZ ;  /* 0x0000000d04177227 */ /* 0x000fc600078e00ff */
[----:B------:R-:W-:Y:S01]  /*12600*/  IABS R17, R18 ;  /* 0x0000001200117213 */ /* 0x000fe20000000000 */
[----:B------:R-:W-:Y:S01]  /*12610*/  @!P6 IMAD.IADD R2, R2, 0x1, -R3 ;  /* 0x000000010202e824 */ /* 0x000fe200078e0a03 */
[----:B------:R-:W-:Y:S01]  /*12620*/  ISETP.GT.U32.AND P6, PT, R3, R15, PT ;  /* 0x0000000f0300720c */ /* 0x000fe20003fc4070 */
        /* <DEDUP_REMOVED lines=9> */
[C---:B------:R-:W-:Y:S01]  /*126c0*/  IMAD R20, R3.reuse, R20, R21 ;  /* 0x0000001403147224 */ /* 0x040fe200078e0215 */
[----:B------:R0:W-:Y:S01]  /*126d0*/  STL [R1+0x430], R7 ;  /* 0x0004300701007387 */ /* 0x0001e20000100800 */
[----:B------:R-:W-:-:S02]  /*126e0*/  IMAD R13, R3, R23, R13 ;  /* 0x00000017030d7224 */ /* 0x000fc400078e020d */
[----:B------:R-:W-:Y:S01]  /*126f0*/  IMAD.HI.U32 R22, R4, R17, RZ ;  /* 0x0000001104167227 */ /* 0x000fe200078e00ff */
[----:B------:R-:W-:-:S03]  /*12700*/  ISETP.GT.U32.AND P1, PT, R3, R20, PT ;  /* 0x000000140300720c */ /* 0x000fc60003f24070 */
[----:B------:R-:W-:Y:S02]  /*12710*/  @!P6 IMAD.IADD R15, R15, 0x1, -R3 ;  /* 0x000000010f0fe824 */ /* 0x000fe400078e0a03 */
[----:B------:R-:W-:Y:S02]  /*12720*/  IMAD.MOV R22, RZ, RZ, -R22 ;  /* 0x000000ffff167224 */ /* 0x000fe400078e0a16 */
[----:B0-----:R-:W-:Y:S01]  /*12730*/  IMAD.MOV.U32 R7, RZ, RZ, R8 ;  /* 0x000000ffff077224 */ /* 0x001fe200078e0008 */
[----:B------:R-:W-:Y:S01]  /*12740*/  ISETP.GT.U32.AND P6, PT, R3, R15, PT ;  /* 0x0000000f0300720c */ /* 0x000fe20003fc4070 */
[----:B------:R-:W-:Y:S01]  /*12750*/  @!P2 IMAD.MOV R2, RZ, RZ, -R2 ;  /* 0x000000ffff02a224 */ /* 0x000fe200078e0a02 */
[----:B------:R-:W-:Y:S01]  /*12760*/  ISETP.GE.AND P2, PT, R11, RZ, PT ;  /* 0x000000ff0b00720c */ /* 0x000fe20003f46270 */
[----:B------:R-:W-:Y:S01]  /*12770*/  @!P5 IMAD.MOV R7, RZ, RZ, -R7 ;  /* 0x000000ffff07d224 */ /* 0x000fe200078e0a07 */
[C---:B------:R-:W-:Y:S01]  /*12780*/  ISETP.GT.U32.AND P5, PT, R3.reuse, R13, PT ;  /* 0x0000000d0300720c */ /* 0x040fe20003fa4070 */
[----:B------:R-:W-:-:S02]  /*12790*/  IMAD R17, R3, R22, R17 ;  /* 0x0000001603117224 */ /* 0x000fc400078e0211 */
[----:B------:R-:W-:Y:S01]  /*127a0*/  VIADD R16, R0, 0x9e ;  /* 0x0000009e00107836 */ /* 0x000fe20000000000 */
[----:B------:R0:W-:Y:S01]  /*127b0*/  STL [R1+0x3f0], R7 ;  /* 0x0003f00701007387 */ /* 0x0001e20000100800 */
[--C-:B------:R-:W-:Y:S01]  /*127c0*/  @!P3 IMAD.IADD R10, R10, 0x1, -R3.reuse ;  /* 0x000000010a0ab824 */ /* 0x100fe200078e0a03 */
[----:B------:R-:W-:Y:S01]  /*127d0*/  ISETP.GT.U32.AND P3, PT, R3, R17, PT ;  /* 0x000000110300720c */ /* 0x000fe20003f64070 */
[--C-:B------:R-:W-:Y:S01]  /*127e0*/  @!P1 IMAD.IADD R20, R20, 0x1, -R3.reuse ;  /* 0x0000000114149824 */ /* 0x100fe200078e0a03 */
[----:B------:R1:W-:Y:S01]  /*127f0*/  STL [R1+0x3d8], R2 ;  /* 0x0003d80201007387 */ /* 0x0003e20000100800 */
[----:B------:R-:W-:Y:S01]  /*12800*/  IABS R9, R16 ;  /* 0x0000001000097213 */ /* 0x000fe20000000000 */
[----:B------:R-:W-:Y:S01]  /*12810*/  @!P6 IMAD.IADD R15, R15, 0x1, -R3 ;  /* 0x000000010f0fe824 */ /* 0x000fe200078e0a03 */
[----:B------:R-:W-:Y:S01]  /*12820*/  ISETP.GE.AND P6, PT, R19, RZ, PT ;  /* 0x000000ff1300720c */ /* 0x000fe20003fc6270 */
[----:B------:R-:W-:Y:S01]  /*12830*/  VIADD R24, R0, 0x93 ;  /* 0x0000009300187836 */ /* 0x000fe20000000000 */
[----:B------:R-:W-:Y:S01]  /*12840*/  ISETP.GE.AND P1, PT, R12, RZ, PT ;  /* 0x000000ff0c00720c */ /* 0x000fe20003f26270 */
[----:B0-----:R-:W-:-:S02]  /*12850*/  IMAD.MOV.U32 R7, RZ, RZ, R10 ;  /* 0x000000ffff077224 */ /* 0x001fc400078e000a */
[----:B------:R-:W-:Y:S01]  /*12860*/  @!P5 IMAD.IADD R13, R13, 0x1, -R3 ;  /* 0x000000010d0dd824 */ /* 0x000fe200078e0a03 */
[----:B------:R-:W-:Y:S01]  /*12870*/  ISETP.GT.U32.AND P5, PT, R3, R20, PT ;  /* 0x000000140300720c */ /* 0x000fe20003fa4070 */
[----:B-1----:R-:W-:Y:S01]  /*12880*/  VIADD R2, R0, 0x9d ;  /* 0x0000009d00027836 */ /* 0x002fe20000000000 */
[----:B------:R-:W-:Y:S01]  /*12890*/  IABS R21, R24 ;  /* 0x0000001800157213 */ /* 0x000fe20000000000 */
[----:B------:R-:W-:-:S03]  /*128a0*/  IMAD.HI.U32 R5, R4, R9, RZ ;  /* 0x0000000904057227 */ /* 0x000fc600078e00ff */
[----:B------:R-:W-:Y:S01]  /*128b0*/  IABS R8, R2 ;  /* 0x0000000200087213 */ /* 0x000fe20000000000 */
[----:B------:R-:W-:Y:S01]  /*128c0*/  @!P4 IMAD.MOV R7, RZ, RZ, -R7 ;  /* 0x000000ffff07c224 */ /* 0x000fe200078e0a07 */
[----:B------:R-:W-:Y:S01]  /*128d0*/  ISETP.GT.U32.AND P4, PT, R3, R13, PT ;  /* 0x0000000d0300720c */ /* 0x000fe20003f84070 */
[----:B------:R-:W-:Y:S02]  /*128e0*/  IMAD.MOV R5, RZ, RZ, -R5 ;  /* 0x000000ffff057224 */ /* 0x000fe400078e0a05 */
[----:B------:R-:W-:Y:S01]  /*128f0*/  IMAD.HI.U32 R10, R4, R8, RZ ;  /* 0x00000008040a7227 */ /* 0x000fe200078e00ff */
[----:B------:R0:W-:Y:S03]  /*12900*/  STL [R1+0x3c4], R7 ;  /* 0x0003c40701007387 */ /* 0x0001e60000100800 */
[----:B------:R-:W-:Y:S02]  /*12910*/  @!P3 IMAD.IADD R17, R17, 0x1, -R3 ;  /* 0x000000011111b824 */ /* 0x000fe400078e0a03 */
[----:B------:R-:W-:-:S02]  /*12920*/  IMAD R5, R3, R5, R9 ;  /* 0x0000000503057224 */ /* 0x000fc400078e0209 */
[----:B------:R-:W-:Y:S01]  /*12930*/  IMAD.MOV R10, RZ, RZ, -R10 ;  /* 0x000000ffff0a7224 */ /* 0x000fe200078e0a0a */
[C---:B------:R-:W-:Y:S01]  /*12940*/  ISETP.GT.U32.AND P3, PT, R3.reuse, R17, PT ;  /* 0x000000110300720c */ /* 0x040fe20003f64070 */
[----:B------:R-:W-:Y:S01]  /*12950*/  @!P5 IMAD.IADD R20, R20, 0x1, -R3 ;  /* 0x000000011414d824 */ /* 0x000fe200078e0a03 */
[C---:B------:R-:W-:Y:S01]  /*12960*/  ISETP.GT.U32.AND P5, PT, R3.reuse, R5, PT ;  /* 0x000000050300720c */ /* 0x040fe20003fa4070 */
[----:B0-----:R-:W-:Y:S02]  /*12970*/  IMAD.MOV.U32 R7, RZ, RZ, R15 ;  /* 0x000000ffff077224 */ /* 0x001fe400078e000f */
[----:B------:R-:W-:Y:S02]  /*12980*/  VIADD R9, R0, 0x9c ;  /* 0x0000009c00097836 */ /* 0x000fe40000000000 */
[----:B------:R-:W-:Y:S01]  /*12990*/  @!P2 IMAD.MOV R7, RZ, RZ, -R7 ;  /* 0x000000ffff07a224 */ /* 0x000fe200078e0a07 */
[----:B------:R-:W-:Y:S01]  /*129a0*/  ISETP.GE.AND P2, PT, R18, RZ, PT ;  /* 0x000000ff1200720c */ /* 0x000fe20003f46270 */
[----:B------:R-:W-:Y:S01]  /*129b0*/  IMAD R18, R3, R10, R8 ;  /* 0x0000000a03127224 */ /* 0x000fe200078e0208 */
[----:B------:R-:W-:Y:S01]  /*129c0*/  IABS R11, R9 ;  /* 0x00000009000b7213 */ /* 0x000fe20000000000 */
[----:B------:R-:W-:Y:S01]  /*129d0*/  @!P4 IMAD.IADD R13, R13, 0x1, -R3 ;  /* 0x000000010d0dc824 */ /* 0x000fe200078e0a03 */
[----:B------:R0:W-:Y:S01]  /*129e0*/  STL [R1+0x3c0], R7 ;  /* 0x0003c00701007387 */ /* 0x0001e20000100800 */
[----:B------:R-:W-:Y:S01]  /*129f0*/  VIADD R10, R0, 0x9b ;  /* 0x0000009b000a7836 */ /* 0x000fe20000000000 */
[----:B------:R-:W-:Y:S01]  /*12a00*/  ISETP.GT.U32.AND P4, PT, R3, R18, PT ;  /* 0x000000120300720c */ /* 0x000fe20003f84070 */
[----:B------:R-:W-:-:S03]  /*12a10*/  IMAD.HI.U32 R12, R4, R11, RZ ;  /* 0x0000000b040c7227 */ /* 0x000fc600078e00ff */
[----:B------:R-:W-:Y:S01]  /*12a20*/  IABS R15, R10 ;  /* 0x0000000a000f7213 */ /* 0x000fe20000000000 */
[--C-:B------:R-:W-:Y:S01]  /*12a30*/  @!P3 IMAD.IADD R17, R17, 0x1, -R3.reuse ;  /* 0x000000011111b824 */ /* 0x100fe200078e0a03 */
[----:B------:R-:W-:Y:S01]  /*12a40*/  ISETP.GE.AND P3, PT, R16, RZ, PT ;  /* 0x000000ff1000720c */ /* 0x000fe20003f66270 */
[--C-:B------:R-:W-:Y:S01]  /*12a50*/  @!P5 IMAD.IADD R5, R5, 0x1, -R3.reuse ;  /* 0x000000010505d824 */ /* 0x100fe200078e0a03 */
[----:B------:R-:W-:Y:S01]  /*12a60*/  ISETP.GE.AND P5, PT, R2, RZ, PT ;  /* 0x000000ff0200720c */ /* 0x000fe20003fa6270 */
[----:B0-----:R-:W-:Y:S02]  /*12a70*/  IMAD.MOV.U32 R7, RZ, RZ, R20 ;  /* 0x000000ffff077224 */ /* 0x001fe400078e0014 */
[----:B------:R-:W-:Y:S02]  /*12a80*/  IMAD.MOV R16, RZ, RZ, -R12 ;  /* 0x000000ffff107224 */ /* 0x000fe400078e0a0c */
[----:B------:R-:W-:Y:S01]  /*12a90*/  @!P4 IMAD.IADD R18, R18, 0x1, -R3 ;  /* 0x000000011212c824 */ /* 0x000fe200078e0a03 */
[----:B------:R-:W-:Y:S01]  /*12aa0*/  ISETP.GT.U32.AND P4, PT, R3, R5, PT ;  /* 0x000000050300720c */ /* 0x000fe20003f84070 */
[----:B------:R-:W-:-:S02]  /*12ab0*/  @!P6 IMAD.MOV R7, RZ, RZ, -R7 ;  /* 0x000000ffff07e224 */ /* 0x000fc400078e0a07 */
[C---:B------:R-:W-:Y:S01]  /*12ac0*/  IMAD R2, R3.reuse, R16, R11 ;  /* 0x0000001003027224 */ /* 0x040fe200078e020b */
[----:B------:R-:W-:Y:S01]  /*12ad0*/  ISETP.GT.U32.AND P6, PT, R3, R18, PT ;  /* 0x000000120300720c */ /* 0x000fe20003fc4070 */
[----:B------:R-:W-:Y:S01]  /*12ae0*/  VIADD R8, R0, 0x9a ;  /* 0x0000009a00087836 */ /* 0x000fe20000000000 */
[----:B------:R0:W-:Y:S01]  /*12af0*/  STL [R1+0x3bc], R7 ;  /* 0x0003bc0701007387 */ /* 0x0001e20000100800 */
[----:B------:R-:W-:-:S03]  /*12b00*/  IMAD.HI.U32 R11, R4, R15, RZ ;  /* 0x0000000f040b7227 */ /* 0x000fc600078e00ff */
[----:B------:R-:W-:Y:S01]  /*12b10*/  IABS R12, R8 ;  /* 0x00000008000c7213 */ /* 0x000fe20000000000 */
[----:B------:R-:W-:Y:S02]  /*12b20*/  IMAD.MOV R11, RZ, RZ, -R11 ;  /* 0x000000ffff0b7224 */ /* 0x000fe400078e0a0b */
[----:B------:R-:W-:Y:S01]  /*12b30*/  @!P1 IMAD.MOV R13, RZ, RZ, -R13 ;  /* 0x000000ffff0d9224 */ /* 0x000fe200078e0a0d */
[----:B------:R-:W-:Y:S01]  /*12b40*/  ISETP.GE.AND P1, PT, R9, RZ, PT ;  /* 0x000000ff0900720c */ /* 0x000fe20003f26270 */
[----:B------:R-:W-:Y:S02]  /*12b50*/  IMAD R15, R3, R11, R15 ;  /* 0x0000000b030f7224 */ /* 0x000fe400078e020f */
[----:B0-----:R-:W-:Y:S01]  /*12b60*/  IMAD.MOV.U32 R7, RZ, RZ, R17 ;  /* 0x000000ffff077224 */ /* 0x001fe200078e0011 */
[----:B------:R0:W-:Y:S01]  /*12b70*/  STL [R1+0x38c], R13 ;  /* 0x00038c0d01007387 */ /* 0x0001e20000100800 */
[----:B------:R-:W-:Y:S01]  /*12b80*/  @!P4 IMAD.IADD R5, R5, 0x1, -R3 ;  /* 0x000000010505c824 */ /* 0x000fe200078e0a03 */
[C---:B------:R-:W-:Y:S01]  /*12b90*/  ISETP.GT.U32.AND P4, PT, R3.reuse, R15, PT ;  /* 0x0000000f0300720c */ /* 0x040fe20003f84070 */
[----:B------:R-:W-:Y:S01]  /*12ba0*/  @!P2 IMAD.MOV R7, RZ, RZ, -R7 ;  /* 0x000000ffff07a224 */ /* 0x000fe200078e0a07 */
[----:B------:R-:W-:Y:S01]  /*12bb0*/  ISETP.GT.U32.AND P2, PT, R3, R2, PT ;  /* 0x000000020300720c */ /* 0x000fe20003f44070 */
[----:B------:R-:W-:Y:S01]  /*12bc0*/  @!P6 IMAD.IADD R18, R18, 0x1, -R3 ;  /* 0x000000011212e824 */ /* 0x000fe200078e0a03 */
[----:B------:R-:W-:Y:S01]  /*12bd0*/  ISETP.GE.AND P6, PT, R10, RZ, PT ;  /* 0x000000ff0a00720c */ /* 0x000fe20003fc6270 */
[C---:B------:R-:W-:Y:S01]  /*12be0*/  VIADD R11, R0.reuse, 0x98 ;  /* 0x00000098000b7836 */ /* 0x040fe20000000000 */
[----:B------:R1:W-:Y:S01]  /*12bf0*/  STL [R1+0x388], R7 ;  /* 0x0003880701007387 */ /* 0x0003e20000100800 */
[----:B------:R-:W-:-:S02]  /*12c00*/  VIADD R9, R0, 0x99 ;  /* 0x0000009900097836 */ /* 0x000fc40000000000 */
[----:B0-----:R-:W-:-:S04]  /*12c10*/  IMAD.HI.U32 R13, R4, R12, RZ ;  /* 0x0000000c040d7227 */ /* 0x001fc800078e00ff */
[----:B------:R-:W-:Y:S01]  /*12c20*/  IMAD.MOV R16, RZ, RZ, -R13 ;  /* 0x000000ffff107224 */ /* 0x000fe200078e0a0d */
[----:B------:R-:W-:Y:S01]  /*12c30*/  IABS R13, R9 ;  /* 0x00000009000d7213 */ /* 0x000fe20000000000 */
[----:B------:R-:W-:Y:S02]  /*12c40*/  @!P2 IMAD.IADD R2, R2, 0x1, -R3 ;  /* 0x000000010202a824 */ /* 0x000fe400078e0a03 */
[----:B------:R-:W-:Y:S01]  /*12c50*/  IMAD R10, R3, R16, R12 ;  /* 0x00000010030a7224 */ /* 0x000fe200078e020c */
[----:B------:R-:W-:Y:S01]  /*12c60*/  IABS R16, R11 ;  /* 0x0000000b00107213 */ /* 0x000fe20000000000 */
[----:B-1----:R-:W-:Y:S02]  /*12c70*/  IMAD.MOV.U32 R7, RZ, RZ, R5 ;  /* 0x000000ffff077224 */ /* 0x002fe400078e0005 */
        /* <DEDUP_REMOVED lines=8> */
[----:B------:R-:W-:Y:S01]  /*12d00*/  VIADD R12, R0, 0x97 ;  /* 0x00000097000c7836 */ /* 0x000fe20000000000 */
[----:B------:R0:W-:Y:S01]  /*12d10*/  STL [R1+0x364], R7 ;  /* 0x0003640701007387 */ /* 0x0001e20000100800 */
[----:B------:R-:W-:Y:S02]  /*12d20*/  @!P2 IMAD.IADD R10, R10, 0x1, -R3 ;  /* 0x000000010a0aa824 */ /* 0x000fe400078e0a03 */
[C---:B------:R-:W-:Y:S01]  /*12d30*/  IMAD R13, R3.reuse, R16, R13 ;  /* 0x00000010030d7224 */ /* 0x040fe200078e020d */
[----:B------:R-:W-:Y:S01]  /*12d40*/  IABS R17, R12 ;  /* 0x0000000c00117213 */ /* 0x000fe20000000000 */
[--C-:B------:R-:W-:Y:S01]  /*12d50*/  @!P4 IMAD.IADD R2, R2, 0x1, -R3.reuse ;  /* 0x000000010202c824 */ /* 0x100fe200078e0a03 */
[C---:B------:R-:W-:Y:S01]  /*12d60*/  ISETP.GT.U32.AND P2, PT, R3.reuse, R10, PT ;  /* 0x0000000a0300720c */ /* 0x040fe20003f44070 */
[----:B------:R-:W-:Y:S01]  /*12d70*/  VIADD R23, R0, 0x91 ;  /* 0x0000009100177836 */ /* 0x000fe20000000000 */
[----:B------:R-:W-:Y:S01]  /*12d80*/  ISETP.GT.U32.AND P4, PT, R3, R13, PT ;  /* 0x0000000d0300720c */ /* 0x000fe20003f84070 */
[----:B------:R-:W-:-:S02]  /*12d90*/  @!P3 IMAD.IADD R15, R15, 0x1, -R3 ;  /* 0x000000010f0fb824 */ /* 0x000fc400078e0a03 */
[----:B0-----:R-:W-:Y:S02]  /*12da0*/  IMAD.MOV.U32 R7, RZ, RZ, R18 ;  /* 0x000000ffff077224 */ /* 0x001fe400078e0012 */
[----:B------:R-:W-:-:S04]  /*12db0*/  IMAD.HI.U32 R18, R4, R5, RZ ;  /* 0x0000000504127227 */ /* 0x000fc800078e00ff */
[----:B------:R-:W-:Y:S01]  /*12dc0*/  @!P5 IMAD.MOV R7, RZ, RZ, -R7 ;  /* 0x000000ffff07d224 */ /* 0x000fe200078e0a07 */
[----:B------:R-:W-:Y:S01]  /*12dd0*/  ISETP.GE.AND P5, PT, R8, RZ, PT ;  /* 0x000000ff0800720c */ /* 0x000fe20003fa6270 */
[----:B------:R-:W-:Y:S02]  /*12de0*/  IMAD.MOV R8, RZ, RZ, -R18 ;  /* 0x000000ffff087224 */ /* 0x000fe400078e0a12 */
[----:B------:R-:W-:Y:S01]  /*12df0*/  IMAD.MOV.U32 R16, RZ, RZ, R17 ;  /* 0x000000ffff107224 */ /* 0x000fe200078e0011 */
[----:B------:R0:W-:Y:S01]  /*12e00*/  STL [R1+0x368], R7 ;  /* 0x0003680701007387 */ /* 0x0001e20000100800 */
[C---:B------:R-:W-:Y:S02]  /*12e10*/  IMAD R8, R3.reuse, R8, R5 ;  /* 0x0000000803087224 */ /* 0x040fe400078e0205 */
[----:B------:R-:W-:Y:S02]  /*12e20*/  IMAD.MOV.U32 R19, RZ, RZ, R2 ;  /* 0x000000ffff137224 */ /* 0x000fe400078e0002 */
[----:B------:R-:W-:Y:S01]  /*12e30*/  IMAD.HI.U32 R2, R4, R16, RZ ;  /* 0x0000001004027227 */ /* 0x000fe200078e00ff */
[----:B------:R-:W-:-:S03]  /*12e40*/  ISETP.GT.U32.AND P3, PT, R3, R8, PT ;  /* 0x000000080300720c */ /* 0x000fc60003f64070 */
[----:B------:R-:W-:Y:S01]  /*12e50*/  @!P1 IMAD.MOV R19, RZ, RZ, -R19 ;  /* 0x000000ffff139224 */ /* 0x000fe200078e0a13 */
[----:B------:R-:W-:Y:S01]  /*12e60*/  ISETP.GE.AND P1, PT, R9, RZ, PT ;  /* 0x000000ff0900720c */ /* 0x000fe20003f26270 */
[----:B0-----:R-:W-:Y:S02]  /*12e70*/  IMAD.MOV.U32 R7, RZ, RZ, R15 ;  /* 0x000000ffff077224 */ /* 0x001fe400078e000f */
[----:B------:R-:W-:Y:S01]  /*12e80*/  IMAD.MOV R2, RZ, RZ, -R2 ;  /* 0x000000ffff027224 */ /* 0x000fe200078e0a02 */
[----:B------:R0:W-:Y:S01]  /*12e90*/  STL [R1+0x370], R19 ;  /* 0x0003701301007387 */ /* 0x0001e20000100800 */
[----:B------:R-:W-:Y:S01]  /*12ea0*/  @!P6 IMAD.MOV R7, RZ, RZ, -R7 ;  /* 0x000000ffff07e224 */ /* 0x000fe200078e0a07 */
[----:B------:R-:W-:Y:S01]  /*12eb0*/  ISETP.GE.AND P6, PT, R11, RZ, PT ;  /* 0x000000ff0b00720c */ /* 0x000fe20003fc6270 */
[--C-:B------:R-:W-:Y:S01]  /*12ec0*/  @!P2 IMAD.IADD R10, R10, 0x1, -R3.reuse ;  /* 0x000000010a0aa824 */ /* 0x100fe200078e0a03 */
[----:B------:R-:W-:Y:S01]  /*12ed0*/  ISETP.GE.AND P2, PT, R12, RZ, PT ;  /* 0x000000ff0c00720c */ /* 0x000fe20003f46270 */
[----:B------:R-:W-:Y:S01]  /*12ee0*/  @!P4 IMAD.IADD R13, R13, 0x1, -R3 ;  /* 0x000000010d0dc824 */ /* 0x000fe200078e0a03 */
[----:B------:R1:W-:Y:S01]  /*12ef0*/  STL [R1+0x378], R7 ;  /* 0x0003780701007387 */ /* 0x0003e20000100800 */
[----:B------:R-:W-:-:S02]  /*12f00*/  IMAD R16, R3, R2, R16 ;  /* 0x0000000203107224 */ /* 0x000fc400078e0210 */
[----:B------:R-:W-:Y:S01]  /*12f10*/  @!P3 IMAD.IADD R8, R8, 0x1, -R3 ;  /* 0x000000010808b824 */ /* 0x000fe200078e0a03 */
[C---:B------:R-:W-:Y:S01]  /*12f20*/  ISETP.GT.U32.AND P4, PT, R3.reuse, R13, PT ;  /* 0x0000000d0300720c */ /* 0x040fe20003f84070 */
[C---:B------:R-:W-:Y:S01]  /*12f30*/  VIADD R9, R0.reuse, 0x96 ;  /* 0x0000009600097836 */ /* 0x040fe20000000000 */
[----:B0-----:R-:W-:Y:S01]  /*12f40*/  IABS R19, R23 ;  /* 0x0000001700137213 */ /* 0x001fe20000000000 */
[C---:B------:R-:W-:Y:S01]  /*12f50*/  VIADD R12, R0.reuse, 0x95 ;  /* 0x00000095000c7836 */ /* 0x040fe20000000000 */
[----:B------:R-:W-:Y:S01]  /*12f60*/  ISETP.GT.U32.AND P3, PT, R3, R8, PT ;  /* 0x000000080300720c */ /* 0x000fe20003f64070 */
[----:B------:R-:W-:Y:S01]  /*12f70*/  VIADD R5, R0, 0x94 ;  /* 0x0000009400057836 */ /* 0x000fe20000000000 */
[----:B------:R-:W-:Y:S01]  /*12f80*/  IABS R11, R9 ;  /* 0x00000009000b7213 */ /* 0x000fe20000000000 */
[----:B-1----:R-:W-:Y:S01]  /*12f90*/  IMAD.MOV.U32 R7, RZ, RZ, R10 ;  /* 0x000000ffff077224 */ /* 0x002fe200078e000a */
[----:B------:R-:W-:Y:S01]  /*12fa0*/  IABS R2, R12 ;  /* 0x0000000c00027213 */ /* 0x000fe20000000000 */
[----:B------:R-:W-:Y:S01]  /*12fb0*/  IMAD.HI.U32 R17, R4, R21, RZ ;  /* 0x0000001504117227 */ /* 0x000fe200078e00ff */
[----:B------:R-:W-:-:S03]  /*12fc0*/  IABS R22, R5 ;  /* 0x0000000500167213 */ /* 0x000fc60000000000 */
[----:B------:R-:W-:Y:S01]  /*12fd0*/  @!P5 IMAD.MOV R7, RZ, RZ, -R7 ;  /* 0x000000ffff07d224 */ /* 0x000fe200078e0a07 */
[----:B------:R-:W-:Y:S01]  /*12fe0*/  ISETP.GT.U32.AND P5, PT, R3, R16, PT ;  /* 0x000000100300720c */ /* 0x000fe20003fa4070 */
[--C-:B------:R-:W-:Y:S01]  /*12ff0*/  @!P4 IMAD.IADD R13, R13, 0x1, -R3.reuse ;  /* 0x000000010d0dc824 */ /* 0x100fe200078e0a03 */
[----:B------:R-:W-:Y:S01]  /*13000*/  ISETP.GE.AND P4, PT, R9, RZ, PT ;  /* 0x000000ff0900720c */ /* 0x000fe20003f86270 */
[----:B------:R-:W-:Y:S01]  /*13010*/  IMAD.HI.U32 R15, R4, R11, RZ ;  /* 0x0000000b040f7227 */ /* 0x000fe200078e00ff */
[----:B------:R0:W-:Y:S03]  /*13020*/  STL [R1+0x384], R7 ;  /* 0x0003840701007387 */ /* 0x0001e60000100800 */
[----:B------:R-:W-:Y:S01]  /*13030*/  @!P3 IMAD.IADD R8, R8, 0x1, -R3 ;  /* 0x000000010808b824 */ /* 0x000fe200078e0a03 */
[----:B------:R-:W-:Y:S01]  /*13040*/  ISETP.GE.AND P3, PT, R12, RZ, PT ;  /* 0x000000ff0c00720c */ /* 0x000fe20003f66270 */
[----:B------:R-:W-:-:S04]  /*13050*/  IMAD.HI.U32 R10, R4, R2, RZ ;  /* 0x00000002040a7227 */ /* 0x000fc800078e00ff */
[----:B------:R-:W-:Y:S02]  /*13060*/  @!P5 IMAD.IADD R16, R16, 0x1, -R3 ;  /* 0x000000011010d824 */ /* 0x000fe400078e0a03 */
[----:B0-----:R-:W-:Y:S02]  /*13070*/  IMAD.MOV.U32 R7, RZ, RZ, R13 ;  /* 0x000000ffff077224 */ /* 0x001fe400078e000d */
[----:B------:R-:W-:Y:S01]  /*13080*/  IMAD.MOV R12, RZ, RZ, -R15 ;  /* 0x000000ffff0c7224 */ /* 0x000fe200078e0a0f */
[----:B------:R-:W-:Y:S01]  /*13090*/  ISETP.GT.U32.AND P5, PT, R3, R16, PT ;  /* 0x000000100300720c */ /* 0x000fe20003fa4070 */
[----:B------:R-:W-:Y:S01]  /*130a0*/  @!P1 IMAD.MOV R7, RZ, RZ, -R7 ;  /* 0x000000ffff079224 */ /* 0x000fe200078e0a07 */
[----:B------:R-:W-:Y:S01]  /*130b0*/  ISETP.GE.AND P1, PT, R5, RZ, PT ;  /* 0x000000ff0500720c */ /* 0x000fe20003f26270 */
[----:B------:R-:W-:Y:S02]  /*130c0*/  IMAD.MOV R10, RZ, RZ, -R10 ;  /* 0x000000ffff0a7224 */ /* 0x000fe400078e0a0a */
[C---:B------:R-:W-:Y:S01]  /*130d0*/  IMAD R5, R3.reuse, R12, R11 ;  /* 0x0000000c03057224 */ /* 0x040fe200078e020b */
[----:B------:R0:W-:Y:S01]  /*130e0*/  STL [R1+0x37c], R7 ;  /* 0x00037c0701007387 */ /* 0x0001e20000100800 */
[----:B------:R-:W-:-:S02]  /*130f0*/  IMAD R2, R3, R10, R2 ;  /* 0x0000000a03027224 */ /* 0x000fc400078e0202 */
[----:B------:R-:W-:-:S04]  /*13100*/  IMAD.HI.U32 R9, R4, R22, RZ ;  /* 0x0000001604097227 */ /* 0x000fc800078e00ff */
[----:B------:R-:W-:Y:S01]  /*13110*/  @!P5 IMAD.IADD R16, R16, 0x1, -R3 ;  /* 0x000000011010d824 */ /* 0x000fe200078e0a03 */
[C---:B------:R-:W-:Y:S01]  /*13120*/  ISETP.GT.U32.AND P5, PT, R3.reuse, R2, PT ;  /* 0x000000020300720c */ /* 0x040fe20003fa4070 */
[----:B------:R-:W-:Y:S02]  /*13130*/  IMAD.MOV R9, RZ, RZ, -R9 ;  /* 0x000000ffff097224 */ /* 0x000fe400078e0a09 */
[----:B0-----:R-:W-:Y:S02]  /*13140*/  IMAD.MOV.U32 R7, RZ, RZ, R8 ;  /* 0x000000ffff077224 */ /* 0x001fe400078e0008 */
[C---:B------:R-:W-:Y:S02]  /*13150*/  IMAD R22, R3.reuse, R9, R22 ;  /* 0x0000000903167224 */ /* 0x040fe400078e0216 */
[----:B------:R-:W-:Y:S01]  /*13160*/  @!P6 IMAD.MOV R7, RZ, RZ, -R7 ;  /* 0x000000ffff07e224 */ /* 0x000fe200078e0a07 */
[----:B------:R-:W-:Y:S01]  /*13170*/  ISETP.GT.U32.AND P6, PT, R3, R5, PT ;  /* 0x000000050300720c */ /* 0x000fe20003fc4070 */
[----:B------:R-:W-:-:S02]  /*13180*/  VIADD R9, R0, 0x92 ;  /* 0x0000009200097836 */ /* 0x000fc40000000000 */
[----:B------:R-:W-:Y:S01]  /*13190*/  IMAD.HI.U32 R8, R4, R19, RZ ;  /* 0x0000001304087227 */ /* 0x000fe200078e00ff */
[----:B------:R0:W-:Y:S02]  /*131a0*/  STL [R1+0x380], R7 ;  /* 0x0003800701007387 */ /* 0x0001e40000100800 */
[----:B------:R-:W-:Y:S01]  /*131b0*/  IABS R20, R9 ;  /* 0x0000000900147213 */ /* 0x000fe20000000000 */
[----:B------:R-:W-:Y:S02]  /*131c0*/  @!P5 IMAD.IADD R2, R2, 0x1, -R3 ;  /* 0x000000010202d824 */ /* 0x000fe400078e0a03 */
[----:B------:R-:W-:Y:S02]  /*131d0*/  IMAD.MOV R17, RZ, RZ, -R17 ;  /* 0x000000ffff117224 */ /* 0x000fe400078e0a11 */
[----:B------:R-:W-:Y:S01]  /*131e0*/  IMAD.HI.U32 R10, R4, R20, RZ ;  /* 0x00000014040a7227 */ /* 0x000fe200078e00ff */
[----:B------:R-:W-:-:S03]  /*131f0*/  ISETP.GT.U32.AND P5, PT, R3, R2, PT ;  /* 0x000000020300720c */ /* 0x000fc60003fa4070 */
[----:B------:R-:W-:Y:S02]  /*13200*/  @!P6 IMAD.IADD R5, R5, 0x1, -R3 ;  /* 0x000000010505e824 */ /* 0x000fe400078e0a03 */
[----:B0-----:R-:W-:Y:S02]  /*13210*/  IMAD.MOV.U32 R7, RZ, RZ, R16 ;  /* 0x000000ffff077224 */ /* 0x001fe400078e0010 */
[----:B------:R-:W-:Y:S01]  /*13220*/  IMAD.MOV R16, RZ, RZ, -R8 ;  /* 0x000000ffff107224 */ /* 0x000fe200078e0a08 */
[C---:B------:R-:W-:Y:S01]  /*13230*/  ISETP.GT.U32.AND P6, PT, R3.reuse, R5, PT ;  /* 0x000000050300720c */ /* 0x040fe20003fc4070 */
[----:B------:R-:W-:Y:S01]  /*13240*/  @!P2 IMAD.MOV R7, RZ, RZ, -R7 ;  /* 0x000000ffff07a224 */ /* 0x000fe200078e0a07 */
[C---:B------:R-:W-:Y:S01]  /*13250*/  ISETP.GT.U32.AND P2, PT, R3.reuse, R22, PT ;  /* 0x000000160300720c */ /* 0x040fe20003f44070 */
[----:B------:R-:W-:Y:S02]  /*13260*/  IMAD.MOV R10, RZ, RZ, -R10 ;  /* 0x000000ffff0a7224 */ /* 0x000fe400078e0a0a */
[----:B------:R-:W-:Y:S01]  /*13270*/  IMAD R21, R3, R17, R21 ;  /* 0x0000001103157224 */ /* 0x000fe200078e0215 */
[----:B------:R0:W-:Y:S01]  /*13280*/  STL [R1+0x36c], R7 ;  /* 0x00036c0701007387 */ /* 0x0001e20000100800 */
[----:B------:R-:W-:-:S02]  /*13290*/  VIADD R13, R0, 0x90 ;  /* 0x00000090000d7836 */ /* 0x000fc40000000000 */
[C---:B------:R-:W-:Y:S02]  /*132a0*/  IMAD R19, R3.reuse, R16, R19 ;  /* 0x0000001003137224 */ /* 0x040fe400078e0213 */
[----:B------:R-:W-:Y:S01]  /*132b0*/  IMAD R20, R3, R10, R20 ;  /* 0x0000000a03147224 */ /* 0x000fe200078e0214 */
[----:B------:R-:W-:Y:S01]  /*132c0*/  IABS R12, R13 ;  /* 0x0000000d000c7213 */ /* 0x000fe20000000000 */
[--C-:B------:R-:W-:Y:S01]  /*132d0*/  @!P6 IMAD.IADD R5, R5, 0x1, -R3.reuse ;  /* 0x000000010505e824 */ /* 0x100fe200078e0a03 */
[C---:B------:R-:W-:Y:S01]  /*132e0*/  ISETP.GT.U32.AND P6, PT, R3.reuse, R21, PT ;  /* 0x000000150300720c */ /* 0x040fe20003fc4070 */
[--C-:B------:R-:W-:Y:S01]  /*132f0*/  @!P2 IMAD.IADD R22, R22, 0x1, -R3.reuse ;  /* 0x000000011616a824 */ /* 0x100fe200078e0a03 */
[C---:B------:R-:W-:Y:S01]  /*13300*/  ISETP.GT.U32.AND P2, PT, R3.reuse, R19, PT ;  /* 0x000000130300720c */ /* 0x040fe20003f44070 */
[----:B------:R-:W-:Y:S01]  /*13310*/  @!P5 IMAD.IADD R2, R2, 0x1, -R3 ;  /* 0x000000010202d824 */ /* 0x000fe200078e0a03 */
[----:B------:R-:W-:Y:S01]  /*13320*/  ISETP.GT.U32.AND P5, PT, R3, R20, PT ;  /* 0x000000140300720c */ /* 0x000fe20003fa4070 */
[----:B------:R-:W-:-:S04]  /*13330*/  IMAD.HI.U32 R10, R4, R12, RZ ;  /* 0x0000000c040a7227 */ /* 0x000fc800078e00ff */
[C---:B------:R-:W-:Y:S02]  /*13340*/  VIADD R15, R0.reuse, 0x8f ;  /* 0x0000008f000f7836 */ /* 0x040fe40000000000 */
[----:B------:R-:W-:Y:S02]  /*13350*/  IMAD.MOV R10, RZ, RZ, -R10 ;  /* 0x000000ffff0a7224 */ /* 0x000fe400078e0a0a */
[----:B------:R-:W-:Y:S01]  /*13360*/  VIADD R16, R0, 0x8e ;  /* 0x0000008e00107836 */ /* 0x000fe20000000000 */
[----:B------:R-:W-:Y:S01]  /*13370*/  IABS R11, R15 ;  /* 0x0000000f000b7213 */ /* 0x000fe20000000000 */
[--C-:B------:R-:W-:Y:S01]  /*13380*/  @!P6 IMAD.IADD R21, R21, 0x1, -R3.reuse ;  /* 0x000000011515e824 */ /* 0x100fe200078e0a03 */
[C---:B------:R-:W-:Y:S01]  /*13390*/  ISETP.GT.U32.AND P6, PT, R3.reuse, R22, PT ;  /* 0x000000160300720c */ /* 0x040fe20003fc4070 */
[----:B------:R-:W-:Y:S01]  /*133a0*/  IMAD R12, R3, R10, R12 ;  /* 0x0000000a030c7224 */ /* 0x000fe200078e020c */
[----:B------:R-:W-:Y:S01]  /*133b0*/  IABS R10, R16 ;  /* 0x00000010000a7213 */ /* 0x000fe20000000000 */
[----:B------:R-:W-:-:S02]  /*133c0*/  @!P2 IMAD.IADD R19, R19, 0x1, -R3 ;  /* 0x000000011313a824 */ /* 0x000fc400078e0a03 */
[----:B0-----:R-:W-:Y:S02]  /*133d0*/  IMAD.MOV.U32 R7, RZ, RZ, R5 ;  /* 0x000000ffff077224 */ /* 0x001fe400078e0005 */
[----:B------:R-:W-:Y:S01]  /*133e0*/  @!P5 IMAD.IADD R20, R20, 0x1, -R3 ;  /* 0x000000011414d824 */ /* 0x000fe200078e0a03 */
[C---:B------:R-:W-:Y:S01]  /*133f0*/  ISETP.GT.U32.AND P5, PT, R3.reuse, R21, PT ;  /* 0x000000150300720c */ /* 0x040fe20003fa4070 */
        /* <DEDUP_REMOVED lines=9> */
[----:B------:R-:W-:Y:S01]  /*13490*/  @!P6 IMAD.IADD R22, R22, 0x1, -R3 ;  /* 0x000000011616e824 */ /* 0x000fe200078e0a03 */
[C---:B------:R-:W-:Y:S01]  /*134a0*/  ISETP.GT.U32.AND P6, PT, R3.reuse, R12, PT ;  /* 0x0000000c0300720c */ /* 0x040fe20003fc4070 */
[----:B------:R-:W-:Y:S02]  /*134b0*/  VIADD R17, R0, 0x8d ;  /* 0x0000008d00117836 */ /* 0x000fe40000000000 */
[----:B------:R-:W-:-:S02]  /*134c0*/  IMAD R10, R3, R25, R10 ;  /* 0x00000019030a7224 */ /* 0x000fc400078e020a */
[--C-:B------:R-:W-:Y:S01]  /*134d0*/  @!P5 IMAD.IADD R21, R21, 0x1, -R3.reuse ;  /* 0x000000011515d824 */ /* 0x100fe200078e0a03 */
[----:B------:R-:W-:Y:S01]  /*134e0*/  ISETP.GT.U32.AND P5, PT, R3, R11, PT ;  /* 0x0000000b0300720c */ /* 0x000fe20003fa4070 */
[--C-:B------:R-:W-:Y:S01]  /*134f0*/  @!P2 IMAD.IADD R19, R19, 0x1, -R3.reuse ;  /* 0x000000011313a824 */ /* 0x100fe200078e0a03 */
[----:B------:R-:W-:Y:S01]  /*13500*/  IABS R8, R17 ;  /* 0x0000001100087213 */ /* 0x000fe20000000000 */
[----:B------:R-:W-:Y:S01]  /*13510*/  @!P4 IMAD.IADD R20, R20, 0x1, -R3 ;  /* 0x000000011414c824 */ /* 0x000fe200078e0a03 */
[----:B------:R-:W-:Y:S01]  /*13520*/  ISETP.GT.U32.AND P2, PT, R3, R10, PT ;  /* 0x0000000a0300720c */ /* 0x000fe20003f44070 */
[----:B0-----:R-:W-:Y:S01]  /*13530*/  IMAD.MOV.U32 R7, RZ, RZ, R2 ;  /* 0x000000ffff077224 */ /* 0x001fe200078e0002 */
[----:B------:R-:W-:Y:S01]  /*13540*/  ISETP.GE.AND P4, PT, R24, RZ, PT ;  /* 0x000000ff1800720c */ /* 0x000fe20003f86270 */
[----:B------:R-:W-:Y:S02]  /*13550*/  VIADD R18, R0, 0x8c ;  /* 0x0000008c00127836 */ /* 0x000fe40000000000 */
[----:B------:R-:W-:-:S03]  /*13560*/  IMAD.HI.U32 R25, R4, R8, RZ ;  /* 0x0000000804197227 */ /* 0x000fc600078e00ff */
[----:B------:R-:W-:Y:S01]  /*13570*/  IABS R5, R18 ;  /* 0x0000001200057213 */ /* 0x000fe20000000000 */
[----:B------:R-:W-:Y:S02]  /*13580*/  @!P3 IMAD.MOV R7, RZ, RZ, -R7 ;  /* 0x000000ffff07b224 */ /* 0x000fe400078e0a07 */
[----:B------:R-:W-:Y:S01]  /*13590*/  @!P6 IMAD.IADD R12, R12, 0x1, -R3 ;  /* 0x000000010c0ce824 */ /* 0x000fe200078e0a03 */
[----:B------:R-:W-:Y:S01]  /*135a0*/  ISETP.GE.AND P6, PT, R9, RZ, PT ;  /* 0x000000ff0900720c */ /* 0x000fe20003fc6270 */
[----:B------:R-:W-:Y:S01]  /*135b0*/  IMAD.MOV R25, RZ, RZ, -R25 ;  /* 0x000000ffff197224 */ /* 0x000fe200078e0a19 */
[----:B------:R0:W-:Y:S01]  /*135c0*/  STL [R1+0x35c], R7 ;  /* 0x00035c0701007387 */ /* 0x0001e20000100800 */
[----:B------:R-:W-:Y:S02]  /*135d0*/  IMAD.MOV.U32 R26, RZ, RZ, R22 ;  /* 0x000000ffff1a7224 */ /* 0x000fe400078e0016 */
[----:B------:R-:W-:Y:S01]  /*135e0*/  @!P5 IMAD.IADD R11, R11, 0x1, -R3 ;  /* 0x000000010b0bd824 */ /* 0x000fe200078e0a03 */
[----:B------:R-:W-:Y:S01]  /*135f0*/  ISETP.GE.AND P5, PT, R23, RZ, PT ;  /* 0x000000ff1700720c */ /* 0x000fe20003fa6270 */
[----:B------:R-:W-:-:S02]  /*13600*/  IMAD R8, R3, R25, R8 ;  /* 0x0000001903087224 */ /* 0x000fc400078e0208 */
[----:B------:R-:W-:Y:S01]  /*13610*/  @!P2 IMAD.IADD R10, R10, 0x1, -R3 ;  /* 0x000000010a0aa824 */ /* 0x000fe200078e0a03 */
[C---:B------:R-:W-:Y:S01]  /*13620*/  ISETP.GT.U32.AND P2, PT, R3.reuse, R12, PT ;  /* 0x0000000c0300720c */ /* 0x040fe20003f44070 */
[----:B------:R-:W-:Y:S01]  /*13630*/  @!P1 IMAD.MOV R26, RZ, RZ, -R26 ;  /* 0x000000ffff1a9224 */ /* 0x000fe200078e0a1a */
[C---:B------:R-:W-:Y:S01]  /*13640*/  ISETP.GT.U32.AND P1, PT, R3.reuse, R11, PT ;  /* 0x0000000b0300720c */ /* 0x040fe20003f24070 */
[----:B0-----:R-:W-:Y:S01]  /*13650*/  IMAD.MOV.U32 R7, RZ, RZ, R21 ;  /* 0x000000ffff077224 */ /* 0x001fe200078e0015 */
[C---:B------:R-:W-:Y:S01]  /*13660*/  ISETP.GT.U32.AND P3, PT, R3.reuse, R10, PT ;  /* 0x0000000a0300720c */ /* 0x040fe20003f64070 */
[----:B------:R-:W-:Y:S01]  /*13670*/  IMAD.HI.U32 R24, R4, R5, RZ ;  /* 0x0000000504187227 */ /* 0x000fe200078e00ff */
[----:B------:R-:W-:Y:S03]  /*13680*/  STL [R1+0xf8], R26 ;  /* 0x0000f81a01007387 */ /* 0x000fe60000100800 */
[----:B------:R-:W-:Y:S01]  /*13690*/  @!P4 IMAD.MOV R7, RZ, RZ, -R7 ;  /* 0x000000ffff07c224 */ /* 0x000fe200078e0a07 */
[----:B------:R-:W-:Y:S01]  /*136a0*/  ISETP.GT.U32.AND P4, PT, R3, R8, PT ;  /* 0x000000080300720c */ /* 0x000fe20003f84070 */
[----:B------:R-:W-:-:S02]  /*136b0*/  VIADD R9, R0, 0x8b ;  /* 0x0000008b00097836 */ /* 0x000fc40000000000 */
[----:B------:R-:W-:Y:S01]  /*136c0*/  IMAD.MOV R24, RZ, RZ, -R24 ;  /* 0x000000ffff187224 */ /* 0x000fe200078e0a18 */
[----:B------:R0:W-:Y:S01]  /*136d0*/  STL [R1+0xf4], R7 ;  /* 0x0000f40701007387 */ /* 0x0001e20000100800 */
[----:B------:R-:W-:Y:S01]  /*136e0*/  @!P6 IMAD.MOV R20, RZ, RZ, -R20 ;  /* 0x000000ffff14e224 */ /* 0x000fe200078e0a14 */
[----:B------:R-:W-:Y:S01]  /*136f0*/  ISETP.GE.AND P6, PT, R13, RZ, PT ;  /* 0x000000ff0d00720c */ /* 0x000fe20003fc6270 */
[----:B------:R-:W-:Y:S01]  /*13700*/  IMAD R5, R3, R24, R5 ;  /* 0x0000001803057224 */ /* 0x000fe200078e0205 */
[----:B------:R-:W-:Y:S01]  /*13710*/  IABS R23, R9 ;  /* 0x0000000900177213 */ /* 0x000fe20000000000 */
[--C-:B------:R-:W-:Y:S01]  /*13720*/  @!P2 IMAD.IADD R12, R12, 0x1, -R3.reuse ;  /* 0x000000010c0ca824 */ /* 0x100fe200078e0a03 */
[----:B------:R-:W-:Y:S01]  /*13730*/  STL [R1+0xe8], R20 ;  /* 0x0000e81401007387 */ /* 0x000fe20000100800 */
[----:B------:R-:W-:Y:S01]  /*13740*/  @!P1 IMAD.IADD R11, R11, 0x1, -R3 ;  /* 0x000000010b0b9824 */ /* 0x000fe200078e0a03 */
[----:B------:R-:W-:Y:S01]  /*13750*/  ISETP.GE.AND P1, PT, R16, RZ, PT ;  /* 0x000000ff1000720c */ /* 0x000fe20003f26270 */
[----:B------:R-:W-:Y:S01]  /*13760*/  IMAD.MOV.U32 R2, RZ, RZ, R23 ;  /* 0x000000ffff027224 */ /* 0x000fe200078e0017 */
[----:B------:R-:W-:Y:S01]  /*13770*/  ISETP.GE.AND P2, PT, R15, RZ, PT ;  /* 0x000000ff0f00720c */ /* 0x000fe20003f46270 */
[----:B0-----:R-:W-:-:S02]  /*13780*/  IMAD.MOV.U32 R7, RZ, RZ, R19 ;  /* 0x000000ffff077224 */ /* 0x001fc400078e0013 */
[----:B------:R-:W-:Y:S01]  /*13790*/  @!P4 IMAD.IADD R8, R8, 0x1, -R3 ;  /* 0x000000010808c824 */ /* 0x000fe200078e0a03 */
[----:B------:R-:W-:Y:S01]  /*137a0*/  ISETP.GE.AND P4, PT, R18, RZ, PT ;  /* 0x000000ff1200720c */ /* 0x000fe20003f86270 */
[----:B------:R-:W-:Y:S01]  /*137b0*/  @!P5 IMAD.MOV R7, RZ, RZ, -R7 ;  /* 0x000000ffff07d224 */ /* 0x000fe200078e0a07 */
[----:B------:R-:W-:Y:S01]  /*137c0*/  ISETP.GT.U32.AND P5, PT, R3, R5, PT ;  /* 0x000000050300720c */ /* 0x000fe20003fa4070 */
[----:B------:R-:W-:-:S03]  /*137d0*/  IMAD.HI.U32 R13, R4, R2, RZ ;  /* 0x00000002040d7227 */ /* 0x000fc600078e00ff */
[----:B------:R0:W-:Y:S01]  /*137e0*/  STL [R1+0xd4], R7 ;  /* 0x0000d40701007387 */ /* 0x0001e20000100800 */
[----:B------:R-:W-:Y:S02]  /*137f0*/  IMAD.MOV R13, RZ, RZ, -R13 ;  /* 0x000000ffff0d7224 */ /* 0x000fe400078e0a0d */
[--C-:B------:R-:W-:Y:S01]  /*13800*/  @!P3 IMAD.IADD R10, R10, 0x1, -R3.reuse ;  /* 0x000000010a0ab824 */ /* 0x100fe200078e0a03 */
[----:B------:R-:W-:Y:S01]  /*13810*/  ISETP.GE.AND P3, PT, R17, RZ, PT ;  /* 0x000000ff1100720c */ /* 0x000fe20003f66270 */
[----:B------:R-:W-:Y:S02]  /*13820*/  IMAD R2, R3, R13, R2 ;  /* 0x0000000d03027224 */ /* 0x000fe400078e0202 */
[C---:B------:R-:W-:Y:S02]  /*13830*/  VIADD R13, R0.reuse, 0x8a ;  /* 0x0000008a000d7836 */ /* 0x040fe40000000000 */
[----:B------:R-:W-:Y:S02]  /*13840*/  @!P5 IMAD.IADD R5, R5, 0x1, -R3 ;  /* 0x000000010505d824 */ /* 0x000fe400078e0a03 */
[----:B0-----:R-:W-:Y:S01]  /*13850*/  IMAD.MOV.U32 R7, RZ, RZ, R12 ;  /* 0x000000ffff077224 */ /* 0x001fe200078e000c */
[----:B------:R-:W-:Y:S01]  /*13860*/  IABS R19, R13 ;  /* 0x0000000d00137213 */ /* 0x000fe20000000000 */
[----:B------:R-:W-:Y:S01]  /*13870*/  @!P2 IMAD.MOV R11, RZ, RZ, -R11 ;  /* 0x000000ffff0ba224 */ /* 0x000fe200078e0a0b */
[C---:B------:R-:W-:Y:S01]  /*13880*/  ISETP.GT.U32.AND P5, PT, R3.reuse, R5, PT ;  /* 0x000000050300720c */ /* 0x040fe20003fa4070 */
[----:B------:R-:W-:Y:S01]  /*13890*/  @!P6 IMAD.MOV R7, RZ, RZ, -R7 ;  /* 0x000000ffff07e224 */ /* 0x000fe200078e0a07 */
[----:B------:R-:W-:Y:S01]  /*138a0*/  ISETP.GT.U32.AND P6, PT, R3, R8, PT ;  /* 0x000000080300720c */ /* 0x000fe20003fc4070 */
[C---:B------:R-:W-:Y:S01]  /*138b0*/  VIADD R12, R0.reuse, 0x89 ;  /* 0x00000089000c7836 */ /* 0x040fe20000000000 */
[----:B------:R-:W-:Y:S01]  /*138c0*/  ISETP.GE.AND P2, PT, R9, RZ, PT ;  /* 0x000000ff0900720c */ /* 0x000fe20003f46270 */
[C---:B------:R-:W-:Y:S01]  /*138d0*/  VIADD R9, R0.reuse, 0x88 ;  /* 0x0000008800097836 */ /* 0x040fe20000000000 */
[----:B------:R0:W-:Y:S01]  /*138e0*/  STL [R1+0x270], R7 ;  /* 0x0002700701007387 */ /* 0x0001e20000100800 */
[C---:B------:R-:W-:Y:S01]  /*138f0*/  VIADD R21, R0.reuse, 0x7a ;  /* 0x0000007a00157836 */ /* 0x040fe20000000000 */
[----:B------:R-:W-:Y:S01]  /*13900*/  IABS R18, R12 ;  /* 0x0000000c00127213 */ /* 0x000fe20000000000 */
[----:B------:R-:W-:Y:S01]  /*13910*/  VIADD R23, R0, 0x78 ;  /* 0x0000007800177836 */ /* 0x000fe20000000000 */
[----:B------:R1:W-:Y:S01]  /*13920*/  STL [R1+0x288], R11 ;  /* 0x0002880b01007387 */ /* 0x0003e20000100800 */
[----:B------:R-:W-:-:S02]  /*13930*/  IABS R17, R9 ;  /* 0x0000000900117213 */ /* 0x000fc40000000000 */
[--C-:B------:R-:W-:Y:S01]  /*13940*/  @!P5 IMAD.IADD R5, R5, 0x1, -R3.reuse ;  /* 0x000000010505d824 */ /* 0x100fe200078e0a03 */
[----:B------:R-:W-:Y:S01]  /*13950*/  ISETP.GE.AND P5, PT, R12, RZ, PT ;  /* 0x000000ff0c00720c */ /* 0x000fe20003fa6270 */
[----:B------:R-:W-:Y:S01]  /*13960*/  @!P6 IMAD.IADD R8, R8, 0x1, -R3 ;  /* 0x000000010808e824 */ /* 0x000fe200078e0a03 */
[----:B------:R-:W-:Y:S01]  /*13970*/  ISETP.GE.AND P6, PT, R13, RZ, PT ;  /* 0x000000ff0d00720c */ /* 0x000fe20003fc6270 */
[----:B0-----:R-:W-:Y:S01]  /*13980*/  IMAD.MOV.U32 R7, RZ, RZ, R10 ;  /* 0x000000ffff077224 */ /* 0x001fe200078e000a */
[----:B------:R-:W-:Y:S01]  /*13990*/  IABS R24, R23 ;  /* 0x0000001700187213 */ /* 0x000fe20000000000 */
[----:B------:R-:W-:-:S04]  /*139a0*/  IMAD.HI.U32 R10, R4, R19, RZ ;  /* 0x00000013040a7227 */ /* 0x000fc800078e00ff */
[----:B------:R-:W-:Y:S01]  /*139b0*/  @!P1 IMAD.MOV R7, RZ, RZ, -R7 ;  /* 0x000000ffff079224 */ /* 0x000fe200078e0a07 */
[C---:B------:R-:W-:Y:S01]  /*139c0*/  ISETP.GT.U32.AND P1, PT, R3.reuse, R2, PT ;  /* 0x000000020300720c */ /* 0x040fe20003f24070 */
[----:B------:R-:W-:Y:S02]  /*139d0*/  IMAD.MOV R10, RZ, RZ, -R10 ;  /* 0x000000ffff0a7224 */ /* 0x000fe400078e0a0a */
[----:B-1----:R-:W-:Y:S01]  /*139e0*/  IMAD.HI.U32 R11, R4, R18, RZ ;  /* 0x00000012040b7227 */ /* 0x002fe200078e00ff */
[----:B------:R0:W-:Y:S03]  /*139f0*/  STL [R1+0x28c], R7 ;  /* 0x00028c0701007387 */ /* 0x0001e60000100800 */
[----:B------:R-:W-:Y:S02]  /*13a00*/  IMAD R19, R3, R10, R19 ;  /* 0x0000000a03137224 */ /* 0x000fe400078e0213 */
[----:B------:R-:W-:-:S02]  /*13a10*/  IMAD.MOV R11, RZ, RZ, -R11 ;  /* 0x000000ffff0b7224 */ /* 0x000fc400078e0a0b */
[----:B------:R-:W-:Y:S02]  /*13a20*/  VIADD R12, R0, 0x85 ;  /* 0x00000085000c7836 */ /* 0x000fe40000000000 */
[----:B------:R-:W-:Y:S01]  /*13a30*/  @!P1 IMAD.IADD R2, R2, 0x1, -R3 ;  /* 0x0000000102029824 */ /* 0x000fe200078e0a03 */
[----:B------:R-:W-:Y:S01]  /*13a40*/  ISETP.GE.AND P1, PT, R9, RZ, PT ;  /* 0x000000ff0900720c */ /* 0x000fe20003f26270 */
[----:B0-----:R-:W-:Y:S01]  /*13a50*/  IMAD.MOV.U32 R7, RZ, RZ, R8 ;  /* 0x000000ffff077224 */ /* 0x001fe200078e0008 */
[----:B------:R-:W-:Y:S01]  /*13a60*/  IABS R10, R12 ;  /* 0x0000000c000a7213 */ /* 0x000fe20000000000 */
[C---:B------:R-:W-:Y:S02]  /*13a70*/  IMAD R18, R3.reuse, R11, R18 ;  /* 0x0000000b03127224 */ /* 0x040fe400078e0212 */
[----:B------:R-:W-:Y:S01]  /*13a80*/  @!P3 IMAD.MOV R7, RZ, RZ, -R7 ;  /* 0x000000ffff07b224 */ /* 0x000fe200078e0a07 */
[----:B------:R-:W-:Y:S01]  /*13a90*/  ISETP.GT.U32.AND P3, PT, R3, R2, PT ;  /* 0x000000020300720c */ /* 0x000fe20003f64070 */
[----:B------:R-:W-:-:S02]  /*13aa0*/  VIADD R11, R0, 0x87 ;  /* 0x00000087000b7836 */ /* 0x000fc40000000000 */
[----:B------:R-:W-:Y:S01]  /*13ab0*/  VIADD R8, R0, 0x86 ;  /* 0x0000008600087836 */ /* 0x000fe20000000000 */
[----:B------:R0:W-:Y:S01]  /*13ac0*/  STL [R1+0x298], R7 ;  /* 0x0002980701007387 */ /* 0x0001e20000100800 */
[----:B------:R-:W-:Y:S01]  /*13ad0*/  IMAD.HI.U32 R9, R4, R10, RZ ;  /* 0x0000000a04097227 */ /* 0x000fe200078e00ff */
[----:B------:R-:W-:Y:S02]  /*13ae0*/  IABS R16, R11 ;  /* 0x0000000b00107213 */ /* 0x000fe40000000000 */
[----:B------:R-:W-:Y:S01]  /*13af0*/  IABS R15, R8 ;  /* 0x00000008000f7213 */ /* 0x000fe20000000000 */
[----:B------:R-:W-:Y:S02]  /*13b00*/  IMAD.MOV R9, RZ, RZ, -R9 ;  /* 0x000000ffff097224 */ /* 0x000fe400078e0a09 */
[----:B------:R-:W-:Y:S02]  /*13b10*/  VIADD R13, R0, 0x84 ;  /* 0x00000084000d7836 */ /* 0x000fe40000000000 */
[----:B------:R-:W-:Y:S01]  /*13b20*/  @!P3 IMAD.IADD R2, R2, 0x1, -R3 ;  /* 0x000000010202b824 */ /* 0x000fe200078e0a03 */
[----:B------:R-:W-:Y:S01]  /*13b30*/  ISETP.GT.U32.AND P3, PT, R3, R18, PT ;  /* 0x000000120300720c */ /* 0x000fe20003f64070 */
[----:B0-----:R-:W-:-:S02]  /*13b40*/  IMAD.MOV.U32 R7, RZ, RZ, R5 ;  /* 0x000000ffff077224 */ /* 0x001fc400078e0005 */
[----:B------:R-:W-:-:S04]  /*13b50*/  IMAD.HI.U32 R5, R4, R17, RZ ;  /* 0x0000001104057227 */ /* 0x000fc800078e00ff */
[----:B------:R-:W-:Y:S01]  /*13b60*/  @!P4 IMAD.MOV R7, RZ, RZ, -R7 ;  /* 0x000000ffff07c224 */ /* 0x000fe200078e0a07 */
[C---:B------:R-:W-:Y:S01]  /*13b70*/  ISETP.GT.U32.AND P4, PT, R3.reuse, R19, PT ;  /* 0x000000130300720c */ /* 0x040fe20003f84070 */
[----:B------:R-:W-:Y:S02]  /*13b80*/  IMAD.MOV R5, RZ, RZ, -R5 ;  /* 0x000000ffff057224 */ /* 0x000fe400078e0a05 */
[C---:B------:R-:W-:Y:S01]  /*13b90*/  IMAD R10, R3.reuse, R9, R10 ;  /* 0x00000009030a7224 */ /* 0x040fe200078e020a */
[----:B------:R0:W-:Y:S01]  /*13ba0*/  STL [R1+0x358], R7 ;  /* 0x0003580701007387 */ /* 0x0001e20000100800 */
[----:B------:R-:W-:Y:S02]  /*13bb0*/  IMAD R17, R3, R5, R17 ;  /* 0x0000000503117224 */ /* 0x000fe400078e0211 */
[----:B------:R-:W-:-:S04]  /*13bc0*/  IMAD.HI.U32 R5, R4, R16, RZ ;  /* 0x0000001004057227 */ /* 0x000fc800078e00ff */
[----:B------:R-:W-:Y:S02]  /*13bd0*/  IMAD.MOV R5, RZ, RZ, -R5 ;  /* 0x000000ffff057224 */ /* 0x000fe400078e0a05 */
[--C-:B------:R-:W-:Y:S02]  /*13be0*/  @!P4 IMAD.IADD R19, R19, 0x1, -R3.reuse ;  /* 0x000000011313c824 */ /* 0x100fe400078e0a03 */
[----:B------:R-:W-:Y:S02]  /*13bf0*/  @!P3 IMAD.IADD R18, R18, 0x1, -R3 ;  /* 0x000000011212b824 */ /* 0x000fe400078e0a03 */
[----:B0-----:R-:W-:Y:S01]  /*13c00*/  IMAD.MOV.U32 R7, RZ, RZ, R2 ;  /* 0x000000ffff077224 */ /* 0x001fe200078e0002 */
[C---:B------:R-:W-:Y:S01]  /*13c10*/  ISETP.GT.U32.AND P4, PT, R3.reuse, R19, PT ;  /* 0x000000130300720c */ /* 0x040fe20003f84070 */
[C---:B------:R-:W-:Y:S01]  /*13c20*/  IMAD R16, R3.reuse, R5, R16 ;  /* 0x0000000503107224 */ /* 0x040fe200078e0210 */
[----:B------:R-:W-:Y:S01]  /*13c30*/  ISETP.GT.U32.AND P3, PT, R3, R18, PT ;  /* 0x000000120300720c */ /* 0x000fe20003f64070 */
[----:B------:R-:W-:Y:S01]  /*13c40*/  IMAD.HI.U32 R2, R4, R15, RZ ;  /* 0x0000000f04027227 */ /* 0x000fe200078e00ff */
[----:B------:R-:W-:-:S03]  /*13c50*/  IABS R5, R13 ;  /* 0x0000000d00057213 */ /* 0x000fc60000000000 */
[----:B------:R-:W-:Y:S01]  /*13c60*/  @!P2 IMAD.MOV R7, RZ, RZ, -R7 ;  /* 0x000000ffff07a224 */ /* 0x000fe200078e0a07 */
[----:B------:R-:W-:Y:S01]  /*13c70*/  ISETP.GT.U32.AND P2, PT, R3, R17, PT ;  /* 0x000000110300720c */ /* 0x000fe20003f44070 */
[----:B------:R-:W-:Y:S02]  /*13c80*/  IMAD.MOV R2, RZ, RZ, -R2 ;  /* 0x000000ffff027224 */ /* 0x000fe400078e0a02 */
[----:B------:R-:W-:Y:S01]  /*13c90*/  IMAD.HI.U32 R25, R4, R24, RZ ;  /* 0x0000001804197227 */ /* 0x000fe200078e00ff */
[----:B------:R0:W-:Y:S03]  /*13ca0*/  STL [R1+0x2b4], R7 ;  /* 0x0002b40701007387 */ /* 0x0001e60000100800 */
[----:B------:R-:W-:Y:S01]  /*13cb0*/  @!P4 IMAD.IADD R19, R19, 0x1, -R3 ;  /* 0x000000011313c824 */ /* 0x000fe200078e0a03 */
[C---:B------:R-:W-:Y:S01]  /*13cc0*/  ISETP.GT.U32.AND P4, PT, R3.reuse, R16, PT ;  /* 0x000000100300720c */ /* 0x040fe20003f84070 */
[----:B------:R-:W-:-:S02]  /*13cd0*/  IMAD R15, R3, R2, R15 ;  /* 0x00000002030f7224 */ /* 0x000fc400078e020f */
[--C-:B------:R-:W-:Y:S02]  /*13ce0*/  @!P3 IMAD.IADD R18, R18, 0x1, -R3.reuse ;  /* 0x000000011212b824 */ /* 0x100fe400078e0a03 */
[----:B------:R-:W-:Y:S01]  /*13cf0*/  @!P2 IMAD.IADD R17, R17, 0x1, -R3 ;  /* 0x000000011111a824 */ /* 0x000fe200078e0a03 */
[C---:B------:R-:W-:Y:S01]  /*13d00*/  ISETP.GT.U32.AND P3, PT, R3.reuse, R15, PT ;  /* 0x0000000f0300720c */ /* 0x040fe20003f64070 */
[----:B------:R-:W-:Y:S02]  /*13d10*/  IMAD.MOV.U32 R20, RZ, RZ, R19 ;  /* 0x000000ffff147224 */ /* 0x000fe400078e0013 */
[----:B0-----:R-:W-:Y:S01]  /*13d20*/  IMAD.MOV.U32 R7, RZ, RZ, R18 ;  /* 0x000000ffff077224 */ /* 0x001fe200078e0012 */
[C---:B------:R-:W-:Y:S01]  /*13d30*/  ISETP.GT.U32.AND P2, PT, R3.reuse, R17, PT ;  /* 0x000000110300720c */ /* 0x040fe20003f44070 */
[----:B------:R-:W-:Y:S01]  /*13d40*/  @!P6 IMAD.MOV R20, RZ, RZ, -R20 ;  /* 0x000000ffff14e224 */ /* 0x000fe200078e0a14 */
[----:B------:R-:W-:Y:S01]  /*13d50*/  ISETP.GT.U32.AND P6, PT, R3, R10, PT ;  /* 0x0000000a0300720c */ /* 0x000fe20003fc4070 */
[----:B------:R-:W-:-:S02]  /*13d60*/  @!P4 IMAD.IADD R16, R16, 0x1, -R3 ;  /* 0x000000011010c824 */ /* 0x000fc400078e0a03 */
[----:B------:R-:W-:Y:S01]  /*13d70*/  VIADD R2, R0, 0x83 ;  /* 0x0000008300027836 */ /* 0x000fe20000000000 */
[----:B------:R0:W-:Y:S01]  /*13d80*/  STL [R1+0x350], R20 ;  /* 0x0003501401007387 */ /* 0x0001e20000100800 */
[----:B------:R-:W-:Y:S01]  /*13d90*/  @!P5 IMAD.MOV R7, RZ, RZ, -R7 ;  /* 0x000000ffff07d224 */ /* 0x000fe200078e0a07 */
[----:B------:R-:W-:Y:S01]  /*13da0*/  ISETP.GT.U32.AND P4, PT, R3, R16, PT ;  /* 0x000000100300720c */ /* 0x000fe20003f84070 */
[----:B------:R-:W-:Y:S01]  /*13db0*/  @!P3 IMAD.IADD R15, R15, 0x1, -R3 ;  /* 0x000000010f0fb824 */ /* 0x000fe200078e0a03 */
[----:B------:R-:W-:Y:S01]  /*13dc0*/  ISETP.GE.AND P5, PT, R11, RZ, PT ;  /* 0x000000ff0b00720c */ /* 0x000fe20003fa6270 */
[----:B------:R-:W-:Y:S01]  /*13dd0*/  IMAD.HI.U32 R19, R4, R5, RZ ;  /* 0x0000000504137227 */ /* 0x000fe200078e00ff */
[----:B------:R-:W-:Y:S01]  /*13de0*/  IABS R9, R2 ;  /* 0x0000000200097213 */ /* 0x000fe20000000000 */
[----:B------:R1:W-:Y:S01]  /*13df0*/  STL [R1+0x354], R7 ;  /* 0x0003540701007387 */ /* 0x0003e20000100800 */
[----:B------:R-:W-:Y:S01]  /*13e00*/  ISETP.GT.U32.AND P3, PT, R3, R15, PT ;  /* 0x0000000f0300720c */ /* 0x000fe20003f64070 */
[----:B------:R-:W-:-:S02]  /*13e10*/  IMAD.MOV R19, RZ, RZ, -R19 ;  /* 0x000000ffff137224 */ /* 0x000fc400078e0a13 */
[----:B------:R-:W-:Y:S01]  /*13e20*/  @!P2 IMAD.IADD R17, R17, 0x1, -R3 ;  /* 0x000000011111a824 */ /* 0x000fe200078e0a03 */
[----:B------:R-:W-:Y:S01]  /*13e30*/  ISETP.GE.AND P2, PT, R8, RZ, PT ;  /* 0x000000ff0800720c */ /* 0x000fe20003f46270 */
[----:B------:R-:W-:-:S04]  /*13e40*/  IMAD.HI.U32 R18, R4, R9, RZ ;  /* 0x0000000904127227 */ /* 0x000fc800078e00ff */
[--C-:B------:R-:W-:Y:S02]  /*13e50*/  @!P4 IMAD.IADD R16, R16, 0x1, -R3.reuse ;  /* 0x000000011010c824 */ /* 0x100fe400078e0a03 */
[----:B------:R-:W-:Y:S02]  /*13e60*/  @!P6 IMAD.IADD R10, R10, 0x1, -R3 ;  /* 0x000000010a0ae824 */ /* 0x000fe400078e0a03 */
[C---:B------:R-:W-:Y:S02]  /*13e70*/  IMAD R5, R3.reuse, R19, R5 ;  /* 0x0000001303057224 */ /* 0x040fe400078e0205 */
[----:B0-----:R-:W-:Y:S01]  /*13e80*/  IMAD.MOV.U32 R20, RZ, RZ, R17 ;  /* 0x000000ffff147224 */ /* 0x001fe200078e0011 */
[C---:B------:R-:W-:Y:S01]  /*13e90*/  ISETP.GT.U32.AND P6, PT, R3.reuse, R10, PT ;  /* 0x0000000a0300720c */ /* 0x040fe20003fc4070 */
[----:B-1----:R-:W-:Y:S01]  /*13ea0*/  IMAD.MOV.U32 R7, RZ, RZ, R16 ;  /* 0x000000ffff077224 */ /* 0x002fe200078e0010 */
[----:B------:R-:W-:Y:S01]  /*13eb0*/  ISETP.GT.U32.AND P4, PT, R3, R5, PT ;  /* 0x000000050300720c */ /* 0x000fe20003f84070 */
[----:B------:R-:W-:-:S02]  /*13ec0*/  VIADD R8, R0, 0x82 ;  /* 0x0000008200087836 */ /* 0x000fc40000000000 */
[----:B------:R-:W-:Y:S02]  /*13ed0*/  IMAD.MOV R18, RZ, RZ, -R18 ;  /* 0x000000ffff127224 */ /* 0x000fe400078e0a12 */
[----:B------:R-:W-:Y:S01]  /*13ee0*/  @!P1 IMAD.MOV R20, RZ, RZ, -R20 ;  /* 0x000000ffff149224 */ /* 0x000fe200078e0a14 */
[----:B------:R-:W-:Y:S01]  /*13ef0*/  IABS R11, R8 ;  /* 0x00000008000b7213 */ /* 0x000fe20000000000 */
[----:B------:R-:W-:Y:S01]  /*13f00*/  @!P5 IMAD.MOV R7, RZ, RZ, -R7 ;  /* 0x000000ffff07d224 */ /* 0x000fe200078e0a07 */
[----:B------:R-:W-:Y:S01]  /*13f10*/  ISETP.GE.AND P5, PT, R12, RZ, PT ;  /* 0x000000ff0c00720c */ /* 0x000fe20003fa6270 */
[----:B------:R-:W-:Y:S01]  /*13f20*/  IMAD R9, R3, R18, R9 ;  /* 0x0000001203097224 */ /* 0x000fe200078e0209 */
[----:B------:R-:W-:Y:S01]  /*13f30*/  STL [R1+0x2c8], R20 ;  /* 0x0002c81401007387 */ /* 0x000fe20000100800 */
[----:B------:R-:W-:Y:S01]  /*13f40*/  @!P3 IMAD.IADD R15, R15, 0x1, -R3 ;  /* 0x000000010f0fb824 */ /* 0x000fe200078e0a03 */
[----:B------:R-:W-:Y:S01]  /*13f50*/  ISETP.GE.AND P3, PT, R13, RZ, PT ;  /* 0x000000ff0d00720c */ /* 0x000fe20003f66270 */
[----:B------:R-:W-:Y:S01]  /*13f60*/  IMAD.HI.U32 R17, R4, R11, RZ ;  /* 0x0000000b04117227 */ /* 0x000fe200078e00ff */
[----:B------:R0:W-:Y:S01]  /*13f70*/  STL [R1+0x31c], R7 ;  /* 0x00031c0701007387 */ /* 0x0001e20000100800 */
[----:B------:R-:W-:-:S02]  /*13f80*/  ISETP.GT.U32.AND P1, PT, R3, R9, PT ;  /* 0x000000090300720c */ /* 0x000fc40003f24070 */
[----:B------:R-:W-:Y:S02]  /*13f90*/  IMAD.MOV R17, RZ, RZ, -R17 ;  /* 0x000000ffff117224 */ /* 0x000fe400078e0a11 */
[--C-:B------:R-:W-:Y:S01]  /*13fa0*/  @!P6 IMAD.IADD R10, R10, 0x1, -R3.reuse ;  /* 0x000000010a0ae824 */ /* 0x100fe200078e0a03 */
[----:B------:R-:W-:Y:S01]  /*13fb0*/  ISETP.GE.AND P6, PT, R2, RZ, PT ;  /* 0x000000ff0200720c */ /* 0x000fe20003fc6270 */
[----:B------:R-:W-:Y:S02]  /*13fc0*/  @!P4 IMAD.IADD R5, R5, 0x1, -R3 ;  /* 0x000000010505c824 */ /* 0x000fe400078e0a03 */
[C---:B------:R-:W-:Y:S02]  /*13fd0*/  IMAD R11, R3.reuse, R17, R11 ;  /* 0x00000011030b7224 */ /* 0x040fe400078e020b */
[----:B0-----:R-:W-:Y:S01]  /*13fe0*/  IMAD.MOV.U32 R7, RZ, RZ, R15 ;  /* 0x000000ffff077224 */ /* 0x001fe200078e000f */
[----:B------:R-:W-:Y:S01]  /*13ff0*/  ISETP.GT.U32.AND P4, PT, R3, R5, PT ;  /* 0x000000050300720c */ /* 0x000fe20003f84070 */
[----:B------:R-:W-:Y:S01]  /*14000*/  VIADD R13, R0, 0x80 ;  /* 0x00000080000d7836 */ /* 0x000fe20000000000 */
[----:B------:R-:W-:Y:S01]  /*14010*/  IABS R15, R21 ;  /* 0x00000015000f7213 */ /* 0x000fe20000000000 */
[----:B------:R-:W-:Y:S01]  /*14020*/  @!P2 IMAD.MOV R7, RZ, RZ, -R7 ;  /* 0x000000ffff07a224 */ /* 0x000fe200078e0a07 */
[----:B------:R-:W-:Y:S01]  /*14030*/  ISETP.GE.AND P2, PT, R8, RZ, PT ;  /* 0x000000ff0800720c */ /* 0x000fe20003f46270 */
[----:B------:R-:W-:-:S02]  /*14040*/  @!P1 IMAD.IADD R9, R9, 0x1, -R3 ;  /* 0x0000000109099824 */ /* 0x000fc400078e0a03 */
[C---:B------:R-:W-:Y:S01]  /*14050*/  VIADD R2, R0.reuse, 0x81 ;  /* 0x0000008100027836 */ /* 0x040fe20000000000 */
[----:B------:R0:W-:Y:S01]  /*14060*/  STL [R1+0x33c], R7 ;  /* 0x00033c0701007387 */ /* 0x0001e20000100800 */
[----:B------:R-:W-:Y:S01]  /*14070*/  VIADD R8, R0, 0x7f ;  /* 0x0000007f00087836 */ /* 0x000fe20000000000 */
[----:B------:R-:W-:Y:S01]  /*14080*/  ISETP.GT.U32.AND P1, PT, R3, R9, PT ;  /* 0x000000090300720c */ /* 0x000fe20003f24070 */
[----:B------:R-:W-:Y:S01]  /*14090*/  IMAD.MOV R25, RZ, RZ, -R25 ;  /* 0x000000ffff197224 */ /* 0x000fe200078e0a19 */
[----:B------:R-:W-:Y:S01]  /*140a0*/  IABS R12, R2 ;  /* 0x00000002000c7213 */ /* 0x000fe20000000000 */
[----:B------:R-:W-:Y:S01]  /*140b0*/  @!P4 IMAD.IADD R5, R5, 0x1, -R3 ;  /* 0x000000010505c824 */ /* 0x000fe200078e0a03 */
[----:B------:R-:W-:Y:S02]  /*140c0*/  ISETP.GE.AND P4, PT, R2, RZ, PT ;  /* 0x000000ff0200720c */ /* 0x000fe40003f86270 */
[----:B------:R-:W-:Y:S01]  /*140d0*/  IABS R20, R8 ;  /* 0x0000000800147213 */ /* 0x000fe20000000000 */
[----:B0-----:R-:W-:Y:S01]  /*140e0*/  IMAD.MOV.U32 R7, RZ, RZ, R10 ;  /* 0x000000ffff077224 */ /* 0x001fe200078e000a */
[----:B------:R-:W-:-:S03]  /*140f0*/  IABS R10, R13 ;  /* 0x0000000d000a7213 */ /* 0x000fc60000000000 */
[----:B------:R-:W-:Y:S01]  /*14100*/  @!P5 IMAD.MOV R7, RZ, RZ, -R7 ;  /* 0x000000ffff07d224 */ /* 0x000fe200078e0a07 */
[----:B------:R-:W-:Y:S01]  /*14110*/  ISETP.GT.U32.AND P5, PT, R3, R11, PT ;  /* 0x0000000b0300720c */ /* 0x000fe20003fa4070 */
[----:B------:R-:W-:Y:S02]  /*14120*/  IMAD.MOV.U32 R2, RZ, RZ, R10 ;  /* 0x000000ffff027224 */ /* 0x000fe400078e000a */
[C---:B------:R-:W-:Y:S01]  /*14130*/  IMAD.HI.U32 R10, R4.reuse, R12, RZ ;  /* 0x0000000c040a7227 */ /* 0x040fe200078e00ff */
[----:B------:R0:W-:Y:S03]  /*14140*/  STL [R1+0x340], R7 ;  /* 0x0003400701007387 */ /* 0x0001e60000100800 */
[----:B------:R-:W-:Y:S01]  /*14150*/  @!P1 IMAD.IADD R9, R9, 0x1, -R3 ;  /* 0x0000000109099824 */ /* 0x000fe200078e0a03 */
[----:B------:R-:W-:Y:S01]  /*14160*/  ISETP.GE.AND P1, PT, R13, RZ, PT ;  /* 0x000000ff0d00720c */ /* 0x000fe20003f26270 */
[----:B------:R-:W-:-:S04]  /*14170*/  IMAD.HI.U32 R13, R4, R2, RZ ;  /* 0x00000002040d7227 */ /* 0x000fc800078e00ff */
[----:B------:R-:W-:Y:S02]  /*14180*/  @!P5 IMAD.IADD R11, R11, 0x1, -R3 ;  /* 0x000000010b0bd824 */ /* 0x000fe400078e0a03 */
[----:B0-----:R-:W-:Y:S02]  /*14190*/  IMAD.MOV.U32 R7, RZ, RZ, R5 ;  /* 0x000000ffff077224 */ /* 0x001fe400078e0005 */
[----:B------:R-:W-:Y:S01]  /*141a0*/  IMAD.MOV R10, RZ, RZ, -R10 ;  /* 0x000000ffff0a7224 */ /* 0x000fe200078e0a0a */
[C---:B------:R-:W-:Y:S01]  /*141b0*/  ISETP.GT.U32.AND P5, PT, R3.reuse, R11, PT ;  /* 0x0000000b0300720c */ /* 0x040fe20003fa4070 */
        /* <DEDUP_REMOVED lines=11> */
[C---:B------:R-:W-:Y:S02]  /*14270*/  VIADD R10, R0.reuse, 0x7e ;  /* 0x0000007e000a7836 */ /* 0x040fe40000000000 */
[----:B------:R-:W-:Y:S01]  /*14280*/  @!P6 IMAD.MOV R7, RZ, RZ, -R7 ;  /* 0x000000ffff07e224 */ /* 0x000fe200078e0a07 */
[C---:B------:R-:W-:Y:S01]  /*14290*/  ISETP.GT.U32.AND P6, PT, R3.reuse, R12, PT ;  /* 0x0000000c0300720c */ /* 0x040fe20003fc4070 */
[----:B------:R-:W-:Y:S01]  /*142a0*/  IMAD R20, R3, R5, R20 ;  /* 0x0000000503147224 */ /* 0x000fe200078e0214 */
[----:B------:R-:W-:Y:S01]  /*142b0*/  IABS R19, R10 ;  /* 0x0000000a00137213 */ /* 0x000fe20000000000 */
[----:B------:R-:W-:Y:S01]  /*142c0*/  VIADD R5, R0, 0x7d ;  /* 0x0000007d00057836 */ /* 0x000fe20000000000 */
[----:B------:R0:W-:Y:S01]  /*142d0*/  STL [R1+0x344], R7 ;  /* 0x0003440701007387 */ /* 0x0001e20000100800 */
[----:B------:R-:W-:-:S02]  /*142e0*/  @!P5 IMAD.IADD R2, R2, 0x1, -R3 ;  /* 0x000000010202d824 */ /* 0x000fc400078e0a03 */
[----:B------:R-:W-:Y:S01]  /*142f0*/  IMAD.HI.U32 R13, R4, R19, RZ ;  /* 0x00000013040d7227 */ /* 0x000fe200078e00ff */
[----:B------:R-:W-:-:S03]  /*14300*/  IABS R18, R5 ;  /* 0x0000000500127213 */ /* 0x000fc60000000000 */
[----:B------:R-:W-:Y:S02]  /*14310*/  IMAD.MOV R13, RZ, RZ, -R13 ;  /* 0x000000ffff0d7224 */ /* 0x000fe400078e0a0d */
[----:B------:R-:W-:Y:S01]  /*14320*/  @!P6 IMAD.IADD R12, R12, 0x1, -R3 ;  /* 0x000000010c0ce824 */ /* 0x000fe200078e0a03 */
[C---:B------:R-:W-:Y:S01]  /*14330*/  ISETP.GT.U32.AND P6, PT, R3.reuse, R20, PT ;  /* 0x000000140300720c */ /* 0x040fe20003fc4070 */
[----:B0-----:R-:W-:Y:S02]  /*14340*/  IMAD.MOV.U32 R7, RZ, RZ, R11 ;  /* 0x000000ffff077224 */ /* 0x001fe400078e000b */
[----:B------:R-:W-:Y:S01]  /*14350*/  IMAD.HI.U32 R22, R4, R18, RZ ;  /* 0x0000001204167227 */ /* 0x000fe200078e00ff */
[----:B------:R-:W-:-:S03]  /*14360*/  ISETP.GT.U32.AND P5, PT, R3, R12, PT ;  /* 0x0000000c0300720c */ /* 0x000fc60003fa4070 */
[----:B------:R-:W-:Y:S02]  /*14370*/  @!P2 IMAD.MOV R7, RZ, RZ, -R7 ;  /* 0x000000ffff07a224 */ /* 0x000fe400078e0a07 */
[C---:B------:R-:W-:Y:S02]  /*14380*/  IMAD R19, R3.reuse, R13, R19 ;  /* 0x0000000d03137224 */ /* 0x040fe400078e0213 */
[----:B------:R-:W-:Y:S01]  /*14390*/  IMAD.MOV R22, RZ, RZ, -R22 ;  /* 0x000000ffff167224 */ /* 0x000fe200078e0a16 */
[----:B------:R0:W-:Y:S01]  /*143a0*/  STL [R1+0x2bc], R7 ;  /* 0x0002bc0701007387 */ /* 0x0001e20000100800 */
[----:B------:R-:W-:Y:S02]  /*143b0*/  VIADD R8, R0, 0x7c ;  /* 0x0000007c00087836 */ /* 0x000fe40000000000 */
[C---:B------:R-:W-:Y:S02]  /*143c0*/  IMAD R18, R3.reuse, R22, R18 ;  /* 0x0000001603127224 */ /* 0x040fe400078e0212 */
[--C-:B------:R-:W-:Y:S01]  /*143d0*/  @!P5 IMAD.IADD R12, R12, 0x1, -R3.reuse ;  /* 0x000000010c0cd824 */ /* 0x100fe200078e0a03 */
[C---:B------:R-:W-:Y:S01]  /*143e0*/  ISETP.GT.U32.AND P5, PT, R3.reuse, R19, PT ;  /* 0x000000130300720c */ /* 0x040fe20003fa4070 */
[----:B------:R-:W-:Y:S01]  /*143f0*/  @!P6 IMAD.IADD R20, R20, 0x1, -R3 ;  /* 0x000000011414e824 */ /* 0x000fe200078e0a03 */
[----:B------:R-:W-:Y:S01]  /*14400*/  IABS R17, R8 ;  /* 0x0000000800117213 */ /* 0x000fe20000000000 */
[----:B------:R-:W-:Y:S01]  /*14410*/  VIADD R9, R0, 0x7b ;  /* 0x0000007b00097836 */ /* 0x000fe20000000000 */
[C---:B------:R-:W-:Y:S01]  /*14420*/  ISETP.GT.U32.AND P6, PT, R3.reuse, R2, PT ;  /* 0x000000020300720c */ /* 0x040fe20003fc4070 */
[----:B0-----:R-:W-:Y:S01]  /*14430*/  IMAD.MOV.U32 R7, RZ, RZ, R12 ;  /* 0x000000ffff077224 */ /* 0x001fe200078e000c */
[----:B------:R-:W-:Y:S01]  /*14440*/  ISETP.GT.U32.AND P2, PT, R3, R20, PT ;  /* 0x000000140300720c */ /* 0x000fe20003f44070 */
[----:B------:R-:W-:Y:S01]  /*14450*/  IMAD.HI.U32 R13, R4, R17, RZ ;  /* 0x00000011040d7227 */ /* 0x000fe200078e00ff */
[----:B------:R-:W-:-:S03]  /*14460*/  IABS R16, R9 ;  /* 0x0000000900107213 */ /* 0x000fc60000000000 */
[----:B------:R-:W-:Y:S01]  /*14470*/  @!P4 IMAD.MOV R7, RZ, RZ, -R7 ;  /* 0x000000ffff07c224 */ /* 0x000fe200078e0a07 */
[----:B------:R-:W-:Y:S01]  /*14480*/  ISETP.GT.U32.AND P4, PT, R3, R18, PT ;  /* 0x000000120300720c */ /* 0x000fe20003f84070 */
[----:B------:R-:W-:Y:S02]  /*14490*/  IMAD.MOV R13, RZ, RZ, -R13 ;  /* 0x000000ffff0d7224 */ /* 0x000fe400078e0a0d */
[----:B------:R-:W-:Y:S01]  /*144a0*/  @!P5 IMAD.IADD R19, R19, 0x1, -R3 ;  /* 0x000000011313d824 */ /* 0x000fe200078e0a03 */
[----:B------:R0:W-:Y:S01]  /*144b0*/  STL [R1+0x2ac], R7 ;  /* 0x0002ac0701007387 */ /* 0x0001e20000100800 */
[----:B------:R-:W-:Y:S01]  /*144c0*/  IMAD R17, R3, R13, R17 ;  /* 0x0000000d03117224 */ /* 0x000fe200078e0211 */
[----:B------:R-:W-:Y:S01]  /*144d0*/  ISETP.GE.AND P5, PT, R5, RZ, PT ;  /* 0x000000ff0500720c */ /* 0x000fe20003fa6270 */
[----:B------:R-:W-:Y:S02]  /*144e0*/  @!P6 IMAD.IADD R2, R2, 0x1, -R3 ;  /* 0x000000010202e824 */ /* 0x000fe400078e0a03 */
[----:B------:R-:W-:Y:S01]  /*144f0*/  IMAD.HI.U32 R11, R4, R16, RZ ;  /* 0x00000010040b7227 */ /* 0x000fe200078e00ff */
[----:B------:R-:W-:-:S03]  /*14500*/  ISETP.GT.U32.AND P6, PT, R3, R17, PT ;  /* 0x000000110300720c */ /* 0x000fc60003fc4070 */
[----:B------:R-:W-:Y:S01]  /*14510*/  @!P4 IMAD.IADD R18, R18, 0x1, -R3 ;  /* 0x000000011212c824 */ /* 0x000fe200078e0a03 */
[----:B------:R-:W-:Y:S01]  /*14520*/  ISETP.GT.U32.AND P4, PT, R3, R19, PT ;  /* 0x000000130300720c */ /* 0x000fe20003f84070 */
[----:B------:R-:W-:Y:S02]  /*14530*/  IMAD.MOV R11, RZ, RZ, -R11 ;  /* 0x000000ffff0b7224 */ /* 0x000fe400078e0a0b */
[----:B------:R-:W-:Y:S02]  /*14540*/  VIADD R22, R0, 0x79 ;  /* 0x0000007900167836 */ /* 0x000fe40000000000 */
[----:B------:R-:W-:-:S03]  /*14550*/  IMAD.HI.U32 R12, R4, R15, RZ ;  /* 0x0000000f040c7227 */ /* 0x000fc600078e00ff */
[----:B------:R-:W-:Y:S01]  /*14560*/  IABS R13, R22 ;  /* 0x00000016000d7213 */ /* 0x000fe20000000000 */
[----:B------:R-:W-:Y:S02]  /*14570*/  IMAD R16, R3, R11, R16 ;  /* 0x0000000b03107224 */ /* 0x000fe400078e0210 */
[----:B------:R-:W-:Y:S02]  /*14580*/  IMAD.MOV R12, RZ, RZ, -R12 ;  /* 0x000000ffff0c7224 */ /* 0x000fe400078e0a0c */
[----:B------:R-:W-:Y:S01]  /*14590*/  @!P4 IMAD.IADD R19, R19, 0x1, -R3 ;  /* 0x000000011313c824 */ /* 0x000fe200078e0a03 */
[C---:B------:R-:W-:Y:S01]  /*145a0*/  ISETP.GT.U32.AND P4, PT, R3.reuse, R16, PT ;  /* 0x000000100300720c */ /* 0x040fe20003f84070 */
[----:B------:R-:W-:Y:S02]  /*145b0*/  IMAD R15, R3, R12, R15 ;  /* 0x0000000c030f7224 */ /* 0x000fe400078e020f */
[----:B------:R-:W-:Y:S01]  /*145c0*/  @!P6 IMAD.IADD R17, R17, 0x1, -R3 ;  /* 0x000000011111e824 */ /* 0x000fe200078e0a03 */
[----:B------:R-:W-:Y:S01]  /*145d0*/  ISETP.GT.U32.AND P6, PT, R3, R18, PT ;  /* 0x000000120300720c */ /* 0x000fe20003fc4070 */
[----:B------:R-:W-:-:S04]  /*145e0*/  IMAD.HI.U32 R12, R4, R13, RZ ;  /* 0x0000000d040c7227 */ /* 0x000fc800078e00ff */
[----:B------:R-:W-:Y:S02]  /*145f0*/  IMAD.MOV R12, RZ, RZ, -R12 ;  /* 0x000000ffff0c7224 */ /* 0x000fe400078e0a0c */
[----:B0-----:R-:W-:Y:S02]  /*14600*/  IMAD.MOV.U32 R7, RZ, RZ, R2 ;  /* 0x000000ffff077224 */ /* 0x001fe400078e0002 */
[C---:B------:R-:W-:Y:S02]  /*14610*/  IMAD R13, R3.reuse, R12, R13 ;  /* 0x0000000c030d7224 */ /* 0x040fe400078e020d */
[----:B------:R-:W-:Y:S01]  /*14620*/  @!P1 IMAD.MOV R7, RZ, RZ, -R7 ;  /* 0x000000ffff079224 */ /* 0x000fe200078e0a07 */
[C---:B------:R-:W-:Y:S01]  /*14630*/  ISETP.GT.U32.AND P1, PT, R3.reuse, R17, PT ;  /* 0x000000110300720c */ /* 0x040fe20003f24070 */
[--C-:B------:R-:W-:Y:S01]  /*14640*/  @!P2 IMAD.IADD R20, R20, 0x1, -R3.reuse ;  /* 0x000000011414a824 */ /* 0x100fe200078e0a03 */
[----:B------:R-:W-:Y:S01]  /*14650*/  ISETP.GE.AND P2, PT, R10, RZ, PT ;  /* 0x000000ff0a00720c */ /* 0x000fe20003f46270 */
[--C-:B------:R-:W-:Y:S01]  /*14660*/  @!P4 IMAD.IADD R16, R16, 0x1, -R3.reuse ;  /* 0x000000011010c824 */ /* 0x100fe200078e0a03 */
[C---:B------:R-:W-:Y:S01]  /*14670*/  ISETP.GT.U32.AND P4, PT, R3.reuse, R13, PT ;  /* 0x0000000d0300720c */ /* 0x040fe20003f84070 */
[----:B------:R-:W-:Y:S01]  /*14680*/  VIADD R10, R0, 0x77 ;  /* 0x00000077000a7836 */ /* 0x000fe20000000000 */
[----:B------:R0:W-:Y:S01]  /*14690*/  STL [R1+0x294], R7 ;  /* 0x0002940701007387 */ /* 0x0001e20000100800 */
[----:B------:R-:W-:Y:S01]  /*146a0*/  @!P6 IMAD.IADD R18, R18, 0x1, -R3 ;  /* 0x000000011212e824 */ /* 0x000fe200078e0a03 */
[----:B------:R-:W-:Y:S01]  /*146b0*/  ISETP.GT.U32.AND P6, PT, R3, R15, PT ;  /* 0x0000000f0300720c */ /* 0x000fe20003fc4070 */
[----:B------:R-:W-:Y:S01]  /*146c0*/  VIADD R11, R0, 0x76 ;  /* 0x00000076000b7836 */ /* 0x000fe20000000000 */
[----:B------:R-:W-:Y:S01]  /*146d0*/  IABS R5, R10 ;  /* 0x0000000a00057213 */ /* 0x000fe20000000000 */
[----:B------:R-:W-:-:S02]  /*146e0*/  IMAD.MOV.U32 R26, RZ, RZ, R20 ;  /* 0x000000ffff1a7224 */ /* 0x000fc400078e0014 */
[----:B------:R-:W-:Y:S01]  /*146f0*/  @!P1 IMAD.IADD R17, R17, 0x1, -R3 ;  /* 0x0000000111119824 */ /* 0x000fe200078e0a03 */
[----:B------:R-:W-:Y:S01]  /*14700*/  ISETP.GE.AND P1, PT, R8, RZ, PT ;  /* 0x000000ff0800720c */ /* 0x000fe20003f26270 */
[----:B------:R-:W-:Y:S01]  /*14710*/  IMAD.HI.U32 R12, R4, R5, RZ ;  /* 0x00000005040c7227 */ /* 0x000fe200078e00ff */
[----:B------:R-:W-:-:S03]  /*14720*/  IABS R2, R11 ;  /* 0x0000000b00027213 */ /* 0x000fc60000000000 */
[----:B0-----:R-:W-:Y:S02]  /*14730*/  IMAD.MOV.U32 R7, RZ, RZ, R19 ;  /* 0x000000ffff077224 */ /* 0x001fe400078e0013 */
[--C-:B------:R-:W-:Y:S02]  /*14740*/  @!P4 IMAD.IADD R13, R13, 0x1, -R3.reuse ;  /* 0x000000010d0dc824 */ /* 0x100fe400078e0a03 */
[----:B------:R-:W-:Y:S01]  /*14750*/  @!P3 IMAD.MOV R26, RZ, RZ, -R26 ;  /* 0x000000ffff1ab224 */ /* 0x000fe200078e0a1a */
[C---:B------:R-:W-:Y:S01]  /*14760*/  ISETP.GT.U32.AND P3, PT, R3.reuse, R16, PT ;  /* 0x000000100300720c */ /* 0x040fe20003f64070 */
[----:B------:R-:W-:Y:S01]  /*14770*/  IMAD.MOV R12, RZ, RZ, -R12 ;  /* 0x000000ffff0c7224 */ /* 0x000fe200078e0a0c */
[----:B------:R-:W-:Y:S01]  /*14780*/  ISETP.GT.U32.AND P4, PT, R3, R13, PT ;  /* 0x0000000d0300720c */ /* 0x000fe20003f84070 */
[----:B------:R-:W-:Y:S01]  /*14790*/  @!P6 IMAD.IADD R15, R15, 0x1, -R3 ;  /* 0x000000010f0fe824 */ /* 0x000fe200078e0a03 */
[----:B------:R-:W-:Y:S01]  /*147a0*/  ISETP.GE.AND P6, PT, R9, RZ, PT ;  /* 0x000000ff0900720c */ /* 0x000fe20003fc6270 */
[----:B------:R-:W-:Y:S01]  /*147b0*/  @!P2 IMAD.MOV R7, RZ, RZ, -R7 ;  /* 0x000000ffff07a224 */ /* 0x000fe200078e0a07 */
[----:B------:R-:W-:Y:S01]  /*147c0*/  STL [R1+0x284], R26 ;  /* 0x0002841a01007387 */ /* 0x000fe20000100800 */
[C---:B------:R-:W-:Y:S01]  /*147d0*/  IMAD R9, R3.reuse, R25, R24 ;  /* 0x0000001903097224 */ /* 0x040fe200078e0218 */
[C---:B------:R-:W-:Y:S01]  /*147e0*/  ISETP.GT.U32.AND P2, PT, R3.reuse, R15, PT ;  /* 0x0000000f0300720c */ /* 0x040fe20003f44070 */
[----:B------:R-:W-:Y:S01]  /*147f0*/  IMAD.HI.U32 R8, R4, R2, RZ ;  /* 0x0000000204087227 */ /* 0x000fe200078e00ff */
[----:B------:R0:W-:Y:S03]  /*14800*/  STL [R1+0x27c], R7 ;  /* 0x00027c0701007387 */ /* 0x0001e60000100800 */
[----:B------:R-:W-:-:S02]  /*14810*/  IMAD R5, R3, R12, R5 ;  /* 0x0000000c03057224 */ /* 0x000fc400078e0205 */
[----:B------:R-:W-:Y:S02]  /*14820*/  VIADD R12, R0, 0x75 ;  /* 0x00000075000c7836 */ /* 0x000fe40000000000 */
[----:B------:R-:W-:Y:S01]  /*14830*/  @!P5 IMAD.MOV R18, RZ, RZ, -R18 ;  /* 0x000000ffff12d224 */ /* 0x000fe200078e0a12 */
[C---:B------:R-:W-:Y:S01]  /*14840*/  ISETP.GT.U32.AND P5, PT, R3.reuse, R9, PT ;  /* 0x000000090300720c */ /* 0x040fe20003fa4070 */
[----:B------:R-:W-:Y:S01]  /*14850*/  IMAD.MOV R8, RZ, RZ, -R8 ;  /* 0x000000ffff087224 */ /* 0x000fe200078e0a08 */
[----:B------:R-:W-:Y:S01]  /*14860*/  IABS R20, R12 ;  /* 0x0000000c00147213 */ /* 0x000fe20000000000 */
[----:B0-----:R-:W-:Y:S01]  /*14870*/  IMAD.MOV.U32 R7, RZ, RZ, R17 ;  /* 0x000000ffff077224 */ /* 0x001fe200078e0011 */
[----:B------:R-:W-:Y:S01]  /*14880*/  STL [R1+0x278], R18 ;  /* 0x0002781201007387 */ /* 0x000fe20000100800 */
[C---:B------:R-:W-:Y:S02]  /*14890*/  IMAD R2, R3.reuse, R8, R2 ;  /* 0x0000000803027224 */ /* 0x040fe400078e0202 */
[----:B------:R-:W-:Y:S01]  /*148a0*/  @!P1 IMAD.MOV R7, RZ, RZ, -R7 ;  /* 0x000000ffff079224 */ /* 0x000fe200078e0a07 */
[C---:B------:R-:W-:Y:S01]  /*148b0*/  ISETP.GT.U32.AND P1, PT, R3.reuse, R5, PT ;  /* 0x000000050300720c */ /* 0x040fe20003f24070 */
[--C-:B------:R-:W-:Y:S01]  /*148c0*/  @!P3 IMAD.IADD R16, R16, 0x1, -R3.reuse ;  /* 0x000000011010b824 */ /* 0x100fe200078e0a03 */
[----:B------:R-:W-:Y:S01]  /*148d0*/  ISETP.GT.U32.AND P3, PT, R3, R2, PT ;  /* 0x000000020300720c */ /* 0x000fe20003f64070 */
[----:B------:R-:W-:Y:S01]  /*148e0*/  IMAD.MOV.U32 R19, RZ, RZ, R20 ;  /* 0x000000ffff137224 */ /* 0x000fe200078e0014 */
[----:B------:R0:W-:Y:S01]  /*148f0*/  STL [R1+0x274], R7 ;  /* 0x0002740701007387 */ /* 0x0001e20000100800 */
[----:B------:R-:W-:Y:S01]  /*14900*/  @!P4 IMAD.IADD R13, R13, 0x1, -R3 ;  /* 0x000000010d0dc824 */ /* 0x000fe200078e0a03 */
[----:B------:R-:W-:Y:S01]  /*14910*/  ISETP.GE.AND P4, PT, R22, RZ, PT ;  /* 0x000000ff1600720c */ /* 0x000fe20003f86270 */
[----:B------:R-:W-:-:S04]  /*14920*/  IMAD.HI.U32 R17, R4, R19, RZ ;  /* 0x0000001304117227 */ /* 0x000fc800078e00ff */
[----:B------:R-:W-:Y:S01]  /*14930*/  @!P5 IMAD.IADD R9, R9, 0x1, -R3 ;  /* 0x000000010909d824 */ /* 0x000fe200078e0a03 */
[----:B------:R-:W-:Y:S01]  /*14940*/  ISETP.GE.AND P5, PT, R23, RZ, PT ;  /* 0x000000ff1700720c */ /* 0x000fe20003fa6270 */
        /* <DEDUP_REMOVED lines=9> */
[----:B------:R-:W-:Y:S01]  /*149e0*/  @!P3 IMAD.IADD R2, R2, 0x1, -R3 ;  /* 0x000000010202b824 */ /* 0x000fe200078e0a03 */
[----:B------:R-:W-:Y:S01]  /*149f0*/  ISETP.GT.U32.AND P3, PT, R3, R5, PT ;  /* 0x000000050300720c */ /* 0x000fe20003f64070 */
[----:B------:R-:W-:-:S02]  /*14a00*/  VIADD R8, R0, 0x74 ;  /* 0x0000007400087836 */ /* 0x000fc40000000000 */
[----:B------:R-:W-:Y:S01]  /*14a10*/  VIADD R22, R0, 0x6c ;  /* 0x0000006c00167836 */ /* 0x000fe20000000000 */
[C---:B------:R-:W-:Y:S01]  /*14a20*/  ISETP.GT.U32.AND P6, PT, R3.reuse, R2, PT ;  /* 0x000000020300720c */ /* 0x040fe20003fc4070 */
[----:B------:R-:W-:Y:S01]  /*14a30*/  @!P2 IMAD.MOV R15, RZ, RZ, -R15 ;  /* 0x000000ffff0fa224 */ /* 0x000fe200078e0a0f */
[----:B------:R-:W-:Y:S01]  /*14a40*/  IABS R18, R8 ;  /* 0x0000000800127213 */ /* 0x000fe20000000000 */
[----:B0-----:R-:W-:Y:S01]  /*14a50*/  IMAD.MOV.U32 R7, RZ, RZ, R13 ;  /* 0x000000ffff077224 */ /* 0x001fe200078e000d */
[----:B------:R-:W-:Y:S01]  /*14a60*/  ISETP.GE.AND P2, PT, R10, RZ, PT ;  /* 0x000000ff0a00720c */ /* 0x000fe20003f46270 */
[C---:B------:R-:W-:Y:S01]  /*14a70*/  VIADD R13, R0.reuse, 0x73 ;  /* 0x00000073000d7836 */ /* 0x040fe20000000000 */
[----:B------:R0:W-:Y:S01]  /*14a80*/  STL [R1+0x88], R15 ;  /* 0x0000880f01007387 */ /* 0x0001e20000100800 */
[----:B------:R-:W-:Y:S01]  /*14a90*/  @!P4 IMAD.MOV R7, RZ, RZ, -R7 ;  /* 0x000000ffff07c224 */ /* 0x000fe200078e0a07 */
[----:B------:R-:W-:Y:S01]  /*14aa0*/  ISETP.GT.U32.AND P4, PT, R3, R17, PT ;  /* 0x000000110300720c */ /* 0x000fe20003f84070 */
[----:B------:R-:W-:Y:S01]  /*14ab0*/  @!P1 IMAD.IADD R9, R9, 0x1, -R3 ;  /* 0x0000000109099824 */ /* 0x000fe200078e0a03 */
[----:B------:R-:W-:Y:S01]  /*14ac0*/  ISETP.GE.AND P1, PT, R11, RZ, PT ;  /* 0x000000ff0b00720c */ /* 0x000fe20003f26270 */
[----:B------:R-:W-:Y:S01]  /*14ad0*/  VIADD R11, R0, 0x72 ;  /* 0x00000072000b7836 */ /* 0x000fe20000000000 */
[----:B------:R-:W-:Y:S01]  /*14ae0*/  IABS R16, R13 ;  /* 0x0000000d00107213 */ /* 0x000fe20000000000 */
[----:B------:R-:W-:Y:S01]  /*14af0*/  IMAD.HI.U32 R19, R4, R18, RZ ;  /* 0x0000001204137227 */ /* 0x000fe200078e00ff */
[----:B------:R1:W-:Y:S02]  /*14b00*/  STL [R1+0x74], R7 ;  /* 0x0000740701007387 */ /* 0x0003e40000100800 */
[----:B0-----:R-:W-:Y:S01]  /*14b10*/  IABS R15, R11 ;  /* 0x0000000b000f7213 */ /* 0x001fe20000000000 */
[----:B------:R-:W-:-:S02]  /*14b20*/  IMAD.MOV R19, RZ, RZ, -R19 ;  /* 0x000000ffff137224 */ /* 0x000fc400078e0a13 */
[--C-:B------:R-:W-:Y:S01]  /*14b30*/  @!P6 IMAD.IADD R2, R2, 0x1, -R3.reuse ;  /* 0x000000010202e824 */ /* 0x100fe200078e0a03 */
[----:B------:R-:W-:Y:S01]  /*14b40*/  ISETP.GE.AND P6, PT, R12, RZ, PT ;  /* 0x000000ff0c00720c */ /* 0x000fe20003fc6270 */
[--C-:B------:R-:W-:Y:S01]  /*14b50*/  @!P4 IMAD.IADD R17, R17, 0x1, -R3.reuse ;  /* 0x000000011111c824 */ /* 0x100fe200078e0a03 */
[----:B------:R-:W-:Y:S01]  /*14b60*/  ISETP.GE.AND P4, PT, R8, RZ, PT ;  /* 0x000000ff0800720c */ /* 0x000fe20003f86270 */
[----:B------:R-:W-:Y:S02]  /*14b70*/  @!P3 IMAD.IADD R5, R5, 0x1, -R3 ;  /* 0x000000010505b824 */ /* 0x000fe400078e0a03 */
[----:B-1----:R-:W-:Y:S02]  /*14b80*/  IMAD.MOV.U32 R7, RZ, RZ, R9 ;  /* 0x000000ffff077224 */ /* 0x002fe400078e0009 */
[----:B------:R-:W-:Y:S02]  /*14b90*/  IMAD.MOV.U32 R9, RZ, RZ, R16 ;  /* 0x000000ffff097224 */ /* 0x000fe400078e0010 */
[----:B------:R-:W-:Y:S01]  /*14ba0*/  @!P5 IMAD.MOV R7, RZ, RZ, -R7 ;  /* 0x000000ffff07d224 */ /* 0x000fe200078e0a07 */
[----:B------:R-:W-:Y:S01]  /*14bb0*/  ISETP.GT.U32.AND P5, PT, R3, R17, PT ;  /* 0x000000110300720c */ /* 0x000fe20003fa4070 */
[----:B------:R-:W-:-:S02]  /*14bc0*/  IMAD.MOV.U32 R12, RZ, RZ, R15 ;  /* 0x000000ffff0c7224 */ /* 0x000fc400078e000f */
[----:B------:R-:W-:Y:S01]  /*14bd0*/  IMAD R10, R3, R19, R18 ;  /* 0x00000013030a7224 */ /* 0x000fe200078e0212 */
[----:B------:R-:W-:Y:S01]  /*14be0*/  STL [R1+0x1fc], R7 ;  /* 0x0001fc0701007387 */ /* 0x000fe20000100800 */
[----:B------:R-:W-:-:S03]  /*14bf0*/  IMAD.HI.U32 R15, R4, R9, RZ ;  /* 0x00000009040f7227 */ /* 0x000fc600078e00ff */
[----:B------:R-:W-:Y:S01]  /*14c00*/  ISETP.GT.U32.AND P3, PT, R3, R10, PT ;  /* 0x0000000a0300720c */ /* 0x000fe20003f64070 */
[----:B------:R-:W-:Y:S01]  /*14c10*/  @!P2 IMAD.MOV R5, RZ, RZ, -R5 ;  /* 0x000000ffff05a224 */ /* 0x000fe200078e0a05 */
[----:B------:R-:W-:Y:S01]  /*14c20*/  ISETP.GE.AND P2, PT, R13, RZ, PT ;  /* 0x000000ff0d00720c */ /* 0x000fe20003f46270 */
[----:B------:R-:W-:Y:S01]  /*14c30*/  IMAD.MOV R15, RZ, RZ, -R15 ;  /* 0x000000ffff0f7224 */ /* 0x000fe200078e0a0f */
[----:B------:R-:W-:Y:S01]  /*14c40*/  IABS R13, R22 ;  /* 0x00000016000d7213 */ /* 0x000fe20000000000 */
[----:B------:R-:W-:Y:S01]  /*14c50*/  IMAD.HI.U32 R8, R4, R12, RZ ;  /* 0x0000000c04087227 */ /* 0x000fe200078e00ff */
[----:B------:R0:W-:Y:S03]  /*14c60*/  STL [R1+0x210], R5 ;  /* 0x0002100501007387 */ /* 0x0001e60000100800 */
[----:B------:R-:W-:Y:S02]  /*14c70*/  @!P5 IMAD.IADD R17, R17, 0x1, -R3 ;  /* 0x000000011111d824 */ /* 0x000fe400078e0a03 */
[----:B------:R-:W-:-:S02]  /*14c80*/  IMAD.MOV R8, RZ, RZ, -R8 ;  /* 0x000000ffff087224 */ /* 0x000fc400078e0a08 */
[----:B------:R-:W-:Y:S01]  /*14c90*/  @!P1 IMAD.MOV R2, RZ, RZ, -R2 ;  /* 0x000000ffff029224 */ /* 0x000fe200078e0a02 */
[----:B------:R-:W-:Y:S01]  /*14ca0*/  ISETP.GE.AND P1, PT, R11, RZ, PT ;  /* 0x000000ff0b00720c */ /* 0x000fe20003f26270 */
[----:B------:R-:W-:Y:S02]  /*14cb0*/  @!P3 IMAD.IADD R10, R10, 0x1, -R3 ;  /* 0x000000010a0ab824 */ /* 0x000fe400078e0a03 */
[C---:B0-----:R-:W-:Y:S01]  /*14cc0*/  IMAD R5, R3.reuse, R15, R9 ;  /* 0x0000000f03057224 */ /* 0x041fe200078e0209 */
[----:B------:R0:W-:Y:S01]  /*14cd0*/  STL [R1+0x218], R2 ;  /* 0x0002180201007387 */ /* 0x0001e20000100800 */
[C---:B------:R-:W-:Y:S01]  /*14ce0*/  IMAD R12, R3.reuse, R8, R12 ;  /* 0x00000008030c7224 */ /* 0x040fe200078e020c */
[C---:B------:R-:W-:Y:S01]  /*14cf0*/  ISETP.GT.U32.AND P3, PT, R3.reuse, R10, PT ;  /* 0x0000000a0300720c */ /* 0x040fe20003f64070 */
[----:B------:R-:W-:Y:S01]  /*14d00*/  IMAD.MOV.U32 R7, RZ, RZ, R17 ;  /* 0x000000ffff077224 */ /* 0x000fe200078e0011 */
[----:B------:R-:W-:Y:S01]  /*14d10*/  ISETP.GT.U32.AND P5, PT, R3, R5, PT ;  /* 0x000000050300720c */ /* 0x000fe20003fa4070 */
[----:B------:R-:W-:-:S02]  /*14d20*/  VIADD R8, R0, 0x70 ;  /* 0x0000007000087836 */ /* 0x000fc40000000000 */
[----:B------:R-:W-:Y:S01]  /*14d30*/  @!P6 IMAD.MOV R7, RZ, RZ, -R7 ;  /* 0x000000ffff07e224 */ /* 0x000fe200078e0a07 */
[----:B------:R-:W-:Y:S01]  /*14d40*/  ISETP.GT.U32.AND P6, PT, R3, R12, PT ;  /* 0x0000000c0300720c */ /* 0x000fe20003fc4070 */
[----:B------:R-:W-:Y:S01]  /*14d50*/  IMAD.HI.U32 R18, R4, R13, RZ ;  /* 0x0000000d04127227 */ /* 0x000fe200078e00ff */
[----:B------:R-:W-:Y:S02]  /*14d60*/  IABS R9, R8 ;  /* 0x0000000800097213 */ /* 0x000fe40000000000 */
[----:B------:R1:W-:Y:S01]  /*14d70*/  STL [R1+0x21c], R7 ;  /* 0x00021c0701007387 */ /* 0x0003e20000100800 */
[----:B0-----:R-:W-:Y:S02]  /*14d80*/  VIADD R2, R0, 0x71 ;  /* 0x0000007100027836 */ /* 0x001fe40000000000 */
[--C-:B------:R-:W-:Y:S02]  /*14d90*/  @!P3 IMAD.IADD R10, R10, 0x1, -R3.reuse ;  /* 0x000000010a0ab824 */ /* 0x100fe400078e0a03 */
[--C-:B------:R-:W-:Y:S01]  /*14da0*/  @!P5 IMAD.IADD R5, R5, 0x1, -R3.reuse ;  /* 0x000000010505d824 */ /* 0x100fe200078e0a03 */
[----:B------:R-:W-:Y:S01]  /*14db0*/  IABS R15, R2 ;  /* 0x00000002000f7213 */ /* 0x000fe20000000000 */
[----:B------:R-:W-:Y:S01]  /*14dc0*/  VIADD R16, R0, 0x6a ;  /* 0x0000006a00107836 */ /* 0x000fe20000000000 */
[----:B------:R-:W-:Y:S01]  /*14dd0*/  ISETP.GE.AND P3, PT, R2, RZ, PT ;  /* 0x000000ff0200720c */ /* 0x000fe20003f66270 */
[----:B------:R-:W-:Y:S01]  /*14de0*/  @!P6 IMAD.IADD R12, R12, 0x1, -R3 ;  /* 0x000000010c0ce824 */ /* 0x000fe200078e0a03 */
[----:B------:R-:W-:Y:S01]  /*14df0*/  ISETP.GT.U32.AND P5, PT, R3, R5, PT ;  /* 0x000000050300720c */ /* 0x000fe20003fa4070 */
[----:B------:R-:W-:-:S03]  /*14e00*/  IMAD.HI.U32 R11, R4, R15, RZ ;  /* 0x0000000f040b7227 */ /* 0x000fc600078e00ff */
[C---:B------:R-:W-:Y:S01]  /*14e10*/  ISETP.GT.U32.AND P6, PT, R3.reuse, R12, PT ;  /* 0x0000000c0300720c */ /* 0x040fe20003fc4070 */
[----:B------:R-:W-:Y:S02]  /*14e20*/  IMAD.MOV R11, RZ, RZ, -R11 ;  /* 0x000000ffff0b7224 */ /* 0x000fe400078e0a0b */
[----:B------:R-:W-:Y:S02]  /*14e30*/  IMAD.MOV.U32 R2, RZ, RZ, R9 ;  /* 0x000000ffff027224 */ /* 0x000fe400078e0009 */
[----:B------:R-:W-:Y:S02]  /*14e40*/  IMAD R15, R3, R11, R15 ;  /* 0x0000000b030f7224 */ /* 0x000fe400078e020f */
[----:B-1----:R-:W-:Y:S02]  /*14e50*/  IMAD.MOV.U32 R7, RZ, RZ, R10 ;  /* 0x000000ffff077224 */ /* 0x002fe400078e000a */
[----:B------:R-:W-:-:S04]  /*14e60*/  IMAD.HI.U32 R10, R4, R2, RZ ;  /* 0x00000002040a7227 */ /* 0x000fc800078e00ff */
[--C-:B------:R-:W-:Y:S01]  /*14e70*/  @!P5 IMAD.IADD R5, R5, 0x1, -R3.reuse ;  /* 0x000000010505d824 */ /* 0x100fe200078e0a03 */
[C---:B------:R-:W-:Y:S01]  /*14e80*/  ISETP.GT.U32.AND P5, PT, R3.reuse, R15, PT ;  /* 0x0000000f0300720c */ /* 0x040fe20003fa4070 */
[----:B------:R-:W-:Y:S02]  /*14e90*/  IMAD.MOV R10, RZ, RZ, -R10 ;  /* 0x000000ffff0a7224 */ /* 0x000fe400078e0a0a */
[----:B------:R-:W-:Y:S02]  /*14ea0*/  VIADD R9, R0, 0x6f ;  /* 0x0000006f00097836 */ /* 0x000fe40000000000 */
[C---:B------:R-:W-:Y:S02]  /*14eb0*/  IMAD R2, R3.reuse, R10, R2 ;  /* 0x0000000a03027224 */ /* 0x040fe400078e0202 */
[----:B------:R-:W-:Y:S01]  /*14ec0*/  @!P6 IMAD.IADD R12, R12, 0x1, -R3 ;  /* 0x000000010c0ce824 */ /* 0x000fe200078e0a03 */
[----:B------:R-:W-:Y:S01]  /*14ed0*/  IABS R19, R9 ;  /* 0x0000000900137213 */ /* 0x000fe20000000000 */
[----:B------:R-:W-:Y:S01]  /*14ee0*/  @!P4 IMAD.MOV R7, RZ, RZ, -R7 ;  /* 0x000000ffff07c224 */ /* 0x000fe200078e0a07 */
[----:B------:R-:W-:Y:S01]  /*14ef0*/  ISETP.GT.U32.AND P6, PT, R3, R2, PT ;  /* 0x000000020300720c */ /* 0x000fe20003fc4070 */
[----:B------:R-:W-:Y:S01]  /*14f00*/  VIADD R11, R0, 0x6d ;  /* 0x0000006d000b7836 */ /* 0x000fe20000000000 */
[----:B------:R-:W-:Y:S01]  /*14f10*/  ISETP.GE.AND P4, PT, R8, RZ, PT ;  /* 0x000000ff0800720c */ /* 0x000fe20003f86270 */
[----:B------:R-:W-:Y:S01]  /*14f20*/  VIADD R8, R0, 0x6e ;  /* 0x0000006e00087836 */ /* 0x000fe20000000000 */
[----:B------:R0:W-:Y:S01]  /*14f30*/  STL [R1+0x22c], R7 ;  /* 0x00022c0701007387 */ /* 0x0001e20000100800 */
[----:B------:R-:W-:-:S02]  /*14f40*/  @!P5 IMAD.IADD R15, R15, 0x1, -R3 ;  /* 0x000000010f0fd824 */ /* 0x000fc400078e0a03 */
[----:B------:R-:W-:Y:S01]  /*14f50*/  IMAD.HI.U32 R10, R4, R19, RZ ;  /* 0x00000013040a7227 */ /* 0x000fe200078e00ff */
[----:B------:R-:W-:Y:S02]  /*14f60*/  IABS R17, R8 ;  /* 0x0000000800117213 */ /* 0x000fe40000000000 */
[C---:B------:R-:W-:Y:S01]  /*14f70*/  ISETP.GT.U32.AND P5, PT, R3.reuse, R15, PT ;  /* 0x0000000f0300720c */ /* 0x040fe20003fa4070 */
[----:B------:R-:W-:Y:S02]  /*14f80*/  IMAD.MOV R10, RZ, RZ, -R10 ;  /* 0x000000ffff0a7224 */ /* 0x000fe400078e0a0a */
[----:B------:R-:W-:Y:S02]  /*14f90*/  @!P6 IMAD.IADD R2, R2, 0x1, -R3 ;  /* 0x000000010202e824 */ /* 0x000fe400078e0a03 */
[----:B0-----:R-:W-:Y:S02]  /*14fa0*/  IMAD.MOV.U32 R7, RZ, RZ, R5 ;  /* 0x000000ffff077224 */ /* 0x001fe400078e0005 */
[----:B------:R-:W-:Y:S01]  /*14fb0*/  IMAD.HI.U32 R5, R4, R17, RZ ;  /* 0x0000001104057227 */ /* 0x000fe200078e00ff */
[----:B------:R-:W-:-:S03]  /*14fc0*/  ISETP.GT.U32.AND P6, PT, R3, R2, PT ;  /* 0x000000020300720c */ /* 0x000fc60003fc4070 */
[----:B------:R-:W-:Y:S01]  /*14fd0*/  @!P2 IMAD.MOV R7, RZ, RZ, -R7 ;  /* 0x000000ffff07a224 */ /* 0x000fe200078e0a07 */
[----:B------:R-:W-:Y:S01]  /*14fe0*/  ISETP.GE.AND P2, PT, R9, RZ, PT ;  /* 0x000000ff0900720c */ /* 0x000fe20003f46270 */
[----:B------:R-:W-:Y:S01]  /*14ff0*/  IMAD.MOV R5, RZ, RZ, -R5 ;  /* 0x000000ffff057224 */ /* 0x000fe200078e0a05 */
[----:B------:R-:W-:Y:S01]  /*15000*/  IABS R9, R11 ;  /* 0x0000000b00097213 */ /* 0x000fe20000000000 */
[C---:B------:R-:W-:Y:S01]  /*15010*/  IMAD R19, R3.reuse, R10, R19 ;  /* 0x0000000a03137224 */ /* 0x040fe200078e0213 */
[----:B------:R0:W-:Y:S01]  /*15020*/  STL [R1+0x248], R7 ;  /* 0x0002480701007387 */ /* 0x0001e20000100800 */
        /* <DEDUP_REMOVED lines=8> */
[----:B------:R-:W-:Y:S01]  /*150b0*/  ISETP.GE.AND P1, PT, R8, RZ, PT ;  /* 0x000000ff0800720c */ /* 0x000fe20003f26270 */
[----:B------:R-:W-:Y:S01]  /*150c0*/  IMAD.MOV.U32 R20, RZ, RZ, R15 ;  /* 0x000000ffff147224 */ /* 0x000fe200078e000f */
[----:B------:R-:W-:Y:S01]  /*150d0*/  IABS R8, R16 ;  /* 0x0000001000087213 */ /* 0x000fe20000000000 */
[--C-:B------:R-:W-:Y:S01]  /*150e0*/  @!P6 IMAD.IADD R2, R2, 0x1, -R3.reuse ;  /* 0x000000010202e824 */ /* 0x100fe200078e0a03 */
[----:B------:R0:W-:Y:S01]  /*150f0*/  STL [R1+0x26c], R7 ;  /* 0x00026c0701007387 */ /* 0x0001e20000100800 */
[C---:B------:R-:W-:Y:S01]  /*15100*/  ISETP.GT.U32.AND P6, PT, R3.reuse, R17, PT ;  /* 0x000000110300720c */ /* 0x040fe20003fc4070 */
[----:B------:R-:W-:Y:S01]  /*15110*/  @!P3 IMAD.MOV R20, RZ, RZ, -R20 ;  /* 0x000000ffff14b224 */ /* 0x000fe200078e0a14 */
[----:B------:R-:W-:Y:S01]  /*15120*/  ISETP.GT.U32.AND P3, PT, R3, R9, PT ;  /* 0x000000090300720c */ /* 0x000fe20003f64070 */
[----:B------:R-:W-:Y:S01]  /*15130*/  @!P5 IMAD.IADD R19, R19, 0x1, -R3 ;  /* 0x000000011313d824 */ /* 0x000fe200078e0a03 */
[----:B------:R-:W-:Y:S01]  /*15140*/  ISETP.GE.AND P5, PT, R11, RZ, PT ;  /* 0x000000ff0b00720c */ /* 0x000fe20003fa6270 */
[----:B------:R-:W-:Y:S01]  /*15150*/  VIADD R12, R0, 0x6b ;  /* 0x0000006b000c7836 */ /* 0x000fe20000000000 */
[----:B------:R-:W-:Y:S01]  /*15160*/  STL [R1+0x228], R20 ;  /* 0x0002281401007387 */ /* 0x000fe20000100800 */
[----:B------:R-:W-:-:S02]  /*15170*/  IMAD.MOV R18, RZ, RZ, -R18 ;  /* 0x000000ffff127224 */ /* 0x000fc400078e0a12 */
[----:B0-----:R-:W-:Y:S01]  /*15180*/  IMAD.MOV.U32 R7, RZ, RZ, R2 ;  /* 0x000000ffff077224 */ /* 0x001fe200078e0002 */
[----:B------:R-:W-:Y:S01]  /*15190*/  IABS R10, R12 ;  /* 0x0000000c000a7213 */ /* 0x000fe20000000000 */
[C---:B------:R-:W-:Y:S02]  /*151a0*/  IMAD R2, R3.reuse, R18, R13 ;  /* 0x0000001203027224 */ /* 0x040fe400078e020d */
[----:B------:R-:W-:Y:S01]  /*151b0*/  @!P4 IMAD.MOV R7, RZ, RZ, -R7 ;  /* 0x000000ffff07c224 */ /* 0x000fe200078e0a07 */
[----:B------:R-:W-:Y:S01]  /*151c0*/  ISETP.GT.U32.AND P4, PT, R3, R19, PT ;  /* 0x000000130300720c */ /* 0x000fe20003f84070 */
[--C-:B------:R-:W-:Y:S02]  /*151d0*/  @!P6 IMAD.IADD R17, R17, 0x1, -R3.reuse ;  /* 0x000000011111e824 */ /* 0x100fe400078e0a03 */
[----:B------:R-:W-:Y:S01]  /*151e0*/  @!P3 IMAD.IADD R9, R9, 0x1, -R3 ;  /* 0x000000010909b824 */ /* 0x000fe200078e0a03 */
[----:B------:R0:W-:Y:S01]  /*151f0*/  STL [R1+0x220], R7 ;  /* 0x0002200701007387 */ /* 0x0001e20000100800 */
[----:B------:R-:W-:Y:S01]  /*15200*/  IMAD.HI.U32 R5, R4, R10, RZ ;  /* 0x0000000a04057227 */ /* 0x000fe200078e00ff */
[----:B------:R-:W-:-:S02]  /*15210*/  ISETP.GT.U32.AND P6, PT, R3, R17, PT ;  /* 0x000000110300720c */ /* 0x000fc40003fc4070 */
[----:B------:R-:W-:Y:S01]  /*15220*/  ISETP.GT.U32.AND P3, PT, R3, R9, PT ;  /* 0x000000090300720c */ /* 0x000fe20003f64070 */
[----:B------:R-:W-:-:S04]  /*15230*/  IMAD.HI.U32 R11, R4, R8, RZ ;  /* 0x00000008040b7227 */ /* 0x000fc800078e00ff */
[----:B------:R-:W-:Y:S01]  /*15240*/  @!P4 IMAD.IADD R19, R19, 0x1, -R3 ;  /* 0x000000011313c824 */ /* 0x000fe200078e0a03 */
        /* <DEDUP_REMOVED lines=8> */
[----:B------:R-:W-:Y:S01]  /*152d0*/  @!P3 IMAD.IADD R9, R9, 0x1, -R3 ;  /* 0x000000010909b824 */ /* 0x000fe200078e0a03 */
[C---:B------:R-:W-:Y:S01]  /*152e0*/  ISETP.GT.U32.AND P3, PT, R3.reuse, R8, PT ;  /* 0x000000080300720c */ /* 0x040fe20003f64070 */
[----:B0-----:R-:W-:Y:S01]  /*152f0*/  IMAD.MOV.U32 R7, RZ, RZ, R19 ;  /* 0x000000ffff077224 */ /* 0x001fe200078e0013 */
[----:B------:R-:W-:Y:S01]  /*15300*/  IABS R21, R15 ;  /* 0x0000000f00157213 */ /* 0x000fe20000000000 */
[----:B------:R-:W-:Y:S01]  /*15310*/  @!P4 IMAD.IADD R2, R2, 0x1, -R3 ;  /* 0x000000010202c824 */ /* 0x000fe200078e0a03 */
[----:B------:R-:W-:Y:S01]  /*15320*/  ISETP.GE.AND P4, PT, R22, RZ, PT ;  /* 0x000000ff1600720c */ /* 0x000fe20003f86270 */
[C---:B------:R-:W-:Y:S02]  /*15330*/  VIADD R13, R0.reuse, 0x68 ;  /* 0x00000068000d7836 */ /* 0x040fe40000000000 */
[----:B------:R-:W-:Y:S01]  /*15340*/  @!P2 IMAD.MOV R7, RZ, RZ, -R7 ;  /* 0x000000ffff07a224 */ /* 0x000fe200078e0a07 */
[----:B------:R-:W-:Y:S01]  /*15350*/  ISETP.GT.U32.AND P2, PT, R3, R2, PT ;  /* 0x000000020300720c */ /* 0x000fe20003f44070 */
[----:B------:R-:W-:Y:S01]  /*15360*/  VIADD R5, R0, 0x67 ;  /* 0x0000006700057836 */ /* 0x000fe20000000000 */
[----:B------:R-:W-:Y:S01]  /*15370*/  IABS R18, R13 ;  /* 0x0000000d00127213 */ /* 0x000fe20000000000 */
[----:B------:R-:W-:Y:S01]  /*15380*/  IMAD.HI.U32 R20, R4, R21, RZ ;  /* 0x0000001504147227 */ /* 0x000fe200078e00ff */
[----:B------:R0:W-:Y:S02]  /*15390*/  STL [R1+0x214], R7 ;  /* 0x0002140701007387 */ /* 0x0001e40000100800 */
[----:B------:R-:W-:Y:S01]  /*153a0*/  IABS R11, R5 ;  /* 0x00000005000b7213 */ /* 0x000fe20000000000 */
[----:B------:R-:W-:Y:S01]  /*153b0*/  @!P6 IMAD.IADD R10, R10, 0x1, -R3 ;  /* 0x000000010a0ae824 */ /* 0x000fe200078e0a03 */
[----:B------:R-:W-:Y:S01]  /*153c0*/  ISETP.GE.AND P6, PT, R12, RZ, PT ;  /* 0x000000ff0c00720c */ /* 0x000fe20003fc6270 */
[----:B------:R-:W-:-:S02]  /*153d0*/  IMAD.MOV R22, RZ, RZ, -R20 ;  /* 0x000000ffff167224 */ /* 0x000fc400078e0a14 */
[----:B------:R-:W-:Y:S01]  /*153e0*/  @!P3 IMAD.IADD R8, R8, 0x1, -R3 ;  /* 0x000000010808b824 */ /* 0x000fe200078e0a03 */
[----:B------:R-:W-:Y:S01]  /*153f0*/  ISETP.GT.U32.AND P3, PT, R3, R10, PT ;  /* 0x0000000a0300720c */ /* 0x000fe20003f64070 */
[----:B------:R-:W-:-:S04]  /*15400*/  IMAD.HI.U32 R19, R4, R18, RZ ;  /* 0x0000001204137227 */ /* 0x000fc800078e00ff */
        /* <DEDUP_REMOVED lines=9> */
[----:B------:R-:W-:Y:S02]  /*154a0*/  IMAD.MOV R19, RZ, RZ, -R19 ;  /* 0x000000ffff137224 */ /* 0x000fe400078e0a13 */
[----:B------:R-:W-:Y:S01]  /*154b0*/  @!P2 IMAD.IADD R2, R2, 0x1, -R3 ;  /* 0x000000010202a824 */ /* 0x000fe200078e0a03 */
[C---:B------:R-:W-:Y:S01]  /*154c0*/  ISETP.GT.U32.AND P2, PT, R3.reuse, R12, PT ;  /* 0x0000000c0300720c */ /* 0x040fe20003f44070 */
[----:B------:R-:W-:Y:S02]  /*154d0*/  IMAD.MOV R20, RZ, RZ, -R20 ;  /* 0x000000ffff147224 */ /* 0x000fe400078e0a14 */
[C---:B------:R-:W-:Y:S02]  /*154e0*/  IMAD R18, R3.reuse, R19, R18 ;  /* 0x0000001303127224 */ /* 0x040fe400078e0212 */
[----:B------:R-:W-:Y:S02]  /*154f0*/  IMAD R11, R3, R20, R11 ;  /* 0x00000014030b7224 */ /* 0x000fe400078e020b */
[----:B0-----:R-:W-:-:S02]  /*15500*/  IMAD.MOV.U32 R7, RZ, RZ, R2 ;  /* 0x000000ffff077224 */ /* 0x001fc400078e0002 */
[----:B------:R-:W-:Y:S02]  /*15510*/  VIADD R2, R0, 0x66 ;  /* 0x0000006600027836 */ /* 0x000fe40000000000 */
[----:B------:R-:W-:Y:S01]  /*15520*/  @!P4 IMAD.MOV R7, RZ, RZ, -R7 ;  /* 0x000000ffff07c224 */ /* 0x000fe200078e0a07 */
[C---:B------:R-:W-:Y:S01]  /*15530*/  ISETP.GT.U32.AND P4, PT, R3.reuse, R18, PT ;  /* 0x000000120300720c */ /* 0x040fe20003f84070 */
[--C-:B------:R-:W-:Y:S01]  /*15540*/  @!P3 IMAD.IADD R10, R10, 0x1, -R3.reuse ;  /* 0x000000010a0ab824 */ /* 0x100fe200078e0a03 */
[----:B------:R-:W-:Y:S01]  /*15550*/  IABS R16, R2 ;  /* 0x0000000200107213 */ /* 0x000fe20000000000 */
[----:B------:R-:W-:Y:S01]  /*15560*/  @!P1 IMAD.IADD R8, R8, 0x1, -R3 ;  /* 0x0000000108089824 */ /* 0x000fe200078e0a03 */
[----:B------:R-:W-:Y:S01]  /*15570*/  ISETP.GT.U32.AND P3, PT, R3, R11, PT ;  /* 0x0000000b0300720c */ /* 0x000fe20003f64070 */
[----:B------:R0:W-:Y:S01]  /*15580*/  STL [R1+0x6c], R7 ;  /* 0x00006c0701007387 */ /* 0x0001e20000100800 */
[----:B------:R-:W-:Y:S01]  /*15590*/  ISETP.GE.AND P1, PT, R15, RZ, PT ;  /* 0x000000ff0f00720c */ /* 0x000fe20003f26270 */
[----:B------:R-:W-:-:S02]  /*155a0*/  IMAD.MOV.U32 R15, RZ, RZ, R16 ;  /* 0x000000ffff0f7224 */ /* 0x000fc400078e0010 */
[----:B------:R-:W-:Y:S01]  /*155b0*/  @!P2 IMAD.IADD R12, R12, 0x1, -R3 ;  /* 0x000000010c0ca824 */ /* 0x000fe200078e0a03 */
[----:B------:R-:W-:Y:S01]  /*155c0*/  ISETP.GE.AND P2, PT, R13, RZ, PT ;  /* 0x000000ff0d00720c */ /* 0x000fe20003f46270 */
[----:B------:R-:W-:-:S04]  /*155d0*/  IMAD.HI.U32 R13, R4, R15, RZ ;  /* 0x0000000f040d7227 */ /* 0x000fc800078e00ff */
[----:B0-----:R-:W-:Y:S02]  /*155e0*/  IMAD.MOV.U32 R7, RZ, RZ, R10 ;  /* 0x000000ffff077224 */ /* 0x001fe400078e000a */
[----:B------:R-:W-:Y:S02]  /*155f0*/  VIADD R9, R0, 0x65 ;  /* 0x0000006500097836 */ /* 0x000fe40000000000 */
[----:B------:R-:W-:Y:S02]  /*15600*/  @!P6 IMAD.MOV R7, RZ, RZ, -R7 ;  /* 0x000000ffff07e224 */ /* 0x000fe400078e0a07 */
[----:B------:R-:W-:Y:S01]  /*15610*/  @!P4 IMAD.IADD R18, R18, 0x1, -R3 ;  /* 0x000000011212c824 */ /* 0x000fe200078e0a03 */
[----:B------:R-:W-:Y:S01]  /*15620*/  IABS R16, R9 ;  /* 0x0000000900107213 */ /* 0x000fe20000000000 */
[----:B------:R-:W-:Y:S01]  /*15630*/  IMAD.MOV R13, RZ, RZ, -R13 ;  /* 0x000000ffff0d7224 */ /* 0x000fe200078e0a0d */
[----:B------:R0:W-:Y:S01]  /*15640*/  STL [R1+0x190], R7 ;  /* 0x0001900701007387 */ /* 0x0001e20000100800 */
[----:B------:R-:W-:Y:S01]  /*15650*/  @!P3 IMAD.IADD R11, R11, 0x1, -R3 ;  /* 0x000000010b0bb824 */ /* 0x000fe200078e0a03 */
[C---:B------:R-:W-:Y:S01]  /*15660*/  ISETP.GT.U32.AND P3, PT, R3.reuse, R18, PT ;  /* 0x000000120300720c */ /* 0x040fe20003f64070 */
[C---:B------:R-:W-:Y:S01]  /*15670*/  IMAD R13, R3.reuse, R13, R15 ;  /* 0x0000000d030d7224 */ /* 0x040fe200078e020f */
[C---:B------:R-:W-:Y:S01]  /*15680*/  ISETP.GT.U32.AND P4, PT, R3.reuse, R12, PT ;  /* 0x0000000c0300720c */ /* 0x040fe20003f84070 */
[----:B------:R-:W-:Y:S01]  /*15690*/  VIADD R17, R0, 0x64 ;  /* 0x0000006400117836 */ /* 0x000fe20000000000 */
[----:B------:R-:W-:Y:S01]  /*156a0*/  ISETP.GT.U32.AND P6, PT, R3, R11, PT ;  /* 0x0000000b0300720c */ /* 0x000fe20003fc4070 */
[----:B------:R-:W-:-:S03]  /*156b0*/  IMAD.HI.U32 R10, R4, R16, RZ ;  /* 0x00000010040a7227 */ /* 0x000fc600078e00ff */
[----:B------:R-:W-:Y:S01]  /*156c0*/  IABS R15, R17 ;  /* 0x00000011000f7213 */ /* 0x000fe20000000000 */
[----:B0-----:R-:W-:Y:S02]  /*156d0*/  IMAD.MOV.U32 R7, RZ, RZ, R8 ;  /* 0x000000ffff077224 */ /* 0x001fe400078e0008 */
[----:B------:R-:W-:Y:S02]  /*156e0*/  IMAD.MOV R10, RZ, RZ, -R10 ;  /* 0x000000ffff0a7224 */ /* 0x000fe400078e0a0a */
[----:B------:R-:W-:Y:S01]  /*156f0*/  @!P5 IMAD.MOV R7, RZ, RZ, -R7 ;  /* 0x000000ffff07d224 */ /* 0x000fe200078e0a07 */
[C---:B------:R-:W-:Y:S01]  /*15700*/  ISETP.GT.U32.AND P5, PT, R3.reuse, R13, PT ;  /* 0x0000000d0300720c */ /* 0x040fe20003fa4070 */
[----:B------:R-:W-:Y:S02]  /*15710*/  IMAD R10, R3, R10, R16 ;  /* 0x0000000a030a7224 */ /* 0x000fe400078e0210 */
[--C-:B------:R-:W-:Y:S01]  /*15720*/  @!P3 IMAD.IADD R18, R18, 0x1, -R3.reuse ;  /* 0x000000011212b824 */ /* 0x100fe200078e0a03 */
[----:B------:R-:W-:Y:S01]  /*15730*/  ISETP.GE.AND P3, PT, R2, RZ, PT ;  /* 0x000000ff0200720c */ /* 0x000fe20003f66270 */
[----:B------:R-:W-:Y:S01]  /*15740*/  @!P4 IMAD.IADD R12, R12, 0x1, -R3 ;  /* 0x000000010c0cc824 */ /* 0x000fe200078e0a03 */
[----:B------:R0:W-:Y:S01]  /*15750*/  STL [R1+0x19c], R7 ;  /* 0x00019c0701007387 */ /* 0x0001e20000100800 */
[----:B------:R-:W-:Y:S01]  /*15760*/  IMAD.HI.U32 R2, R4, R15, RZ ;  /* 0x0000000f04027227 */ /* 0x000fe200078e00ff */
[----:B------:R-:W-:-:S03]  /*15770*/  ISETP.GE.AND P4, PT, R5, RZ, PT ;  /* 0x000000ff0500720c */ /* 0x000fc60003f86270 */
[--C-:B------:R-:W-:Y:S01]  /*15780*/  @!P6 IMAD.IADD R11, R11, 0x1, -R3.reuse ;  /* 0x000000010b0be824 */ /* 0x100fe200078e0a03 */
[----:B------:R-:W-:Y:S01]  /*15790*/  ISETP.GT.U32.AND P6, PT, R3, R10, PT ;  /* 0x0000000a0300720c */ /* 0x000fe20003fc4070 */
[----:B------:R-:W-:Y:S01]  /*157a0*/  @!P5 IMAD.IADD R13, R13, 0x1, -R3 ;  /* 0x000000010d0dd824 */ /* 0x000fe200078e0a03 */
[----:B------:R-:W-:Y:S01]  /*157b0*/  ISETP.GE.AND P5, PT, R9, RZ, PT ;  /* 0x000000ff0900720c */ /* 0x000fe20003fa6270 */
[----:B------:R-:W-:Y:S02]  /*157c0*/  IMAD.MOV R2, RZ, RZ, -R2 ;  /* 0x000000ffff027224 */ /* 0x000fe400078e0a02 */
[----:B0-----:R-:W-:Y:S02]  /*157d0*/  IMAD.MOV.U32 R7, RZ, RZ, R12 ;  /* 0x000000ffff077224 */ /* 0x001fe400078e000c */
[C---:B------:R-:W-:Y:S02]  /*157e0*/  VIADD R5, R0.reuse, 0x62 ;  /* 0x0000006200057836 */ /* 0x040fe40000000000 */
[----:B------:R-:W-:Y:S01]  /*157f0*/  @!P1 IMAD.MOV R7, RZ, RZ, -R7 ;  /* 0x000000ffff079224 */ /* 0x000fe200078e0a07 */
[C---:B------:R-:W-:Y:S01]  /*15800*/  ISETP.GT.U32.AND P1, PT, R3.reuse, R13, PT ;  /* 0x0000000d0300720c */ /* 0x040fe20003f24070 */
[C---:B------:R-:W-:Y:S01]  /*15810*/  IMAD R15, R3.reuse, R2, R15 ;  /* 0x00000002030f7224 */ /* 0x040fe200078e020f */
[----:B------:R-:W-:Y:S01]  /*15820*/  IABS R9, R5 ;  /* 0x0000000500097213 */ /* 0x000fe20000000000 */
[----:B------:R-:W-:Y:S01]  /*15830*/  VIADD R8, R0, 0x63 ;  /* 0x0000006300087836 */ /* 0x000fe20000000000 */
[----:B------:R0:W-:Y:S01]  /*15840*/  STL [R1+0x1c4], R7 ;  /* 0x0001c40701007387 */ /* 0x0001e20000100800 */
[----:B------:R-:W-:Y:S01]  /*15850*/  @!P2 IMAD.MOV R18, RZ, RZ, -R18 ;  /* 0x000000ffff12a224 */ /* 0x000fe200078e0a12 */
[C---:B------:R-:W-:Y:S01]  /*15860*/  ISETP.GT.U32.AND P2, PT, R3.reuse, R15, PT ;  /* 0x0000000f0300720c */ /* 0x040fe20003f44070 */
[----:B------:R-:W-:Y:S01]  /*15870*/  @!P6 IMAD.IADD R10, R10, 0x1, -R3 ;  /* 0x000000010a0ae824 */ /* 0x000fe200078e0a03 */
[----:B------:R-:W-:Y:S01]  /*15880*/  IABS R16, R8 ;  /* 0x0000000800107213 */ /* 0x000fe20000000000 */
[C---:B------:R-:W-:Y:S01]  /*15890*/  VIADD R2, R0.reuse, 0x61 ;  /* 0x0000006100027836 */ /* 0x040fe20000000000 */
[----:B------:R1:W-:Y:S01]  /*158a0*/  STL [R1+0x1d0], R18 ;  /* 0x0001d01201007387 */ /* 0x0003e20000100800 */
[----:B------:R-:W-:Y:S01]  /*158b0*/  VIADD R22, R0, 0x3a ;  /* 0x0000003a00167836 */ /* 0x000fe20000000000 */
[----:B------:R-:W-:Y:S01]  /*158c0*/  ISETP.GT.U32.AND P6, PT, R3, R10, PT ;  /* 0x0000000a0300720c */ /* 0x000fe20003fc4070 */
[----:B------:R-:W-:-:S03]  /*158d0*/  IMAD.HI.U32 R12, R4, R16, RZ ;  /* 0x00000010040c7227 */ /* 0x000fc600078e00ff */
[----:B------:R-:W-:Y:S01]  /*158e0*/  IABS R25, R22 ;  /* 0x0000001600197213 */ /* 0x000fe20000000000 */
[----:B0-----:R-:W-:Y:S02]  /*158f0*/  IMAD.MOV.U32 R7, RZ, RZ, R11 ;  /* 0x000000ffff077224 */ /* 0x001fe400078e000b */
[----:B------:R-:W-:-:S04]  /*15900*/  IMAD.HI.U32 R11, R4, R9, RZ ;  /* 0x00000009040b7227 */ /* 0x000fc800078e00ff */
[----:B------:R-:W-:Y:S01]  /*15910*/  @!P4 IMAD.MOV R7, RZ, RZ, -R7 ;  /* 0x000000ffff07c224 */ /* 0x000fe200078e0a07 */
[----:B------:R-:W-:Y:S01]  /*15920*/  ISETP.GE.AND P4, PT, R17, RZ, PT ;  /* 0x000000ff1100720c */ /* 0x000fe20003f86270 */
[----:B------:R-:W-:Y:S02]  /*15930*/  IMAD.MOV R17, RZ, RZ, -R11 ;  /* 0x000000ffff117224 */ /* 0x000fe400078e0a0b */
[----:B------:R-:W-:Y:S01]  /*15940*/  @!P1 IMAD.IADD R13, R13, 0x1, -R3 ;  /* 0x000000010d0d9824 */ /* 0x000fe200078e0a03 */
[----:B------:R0:W-:Y:S01]  /*15950*/  STL [R1+0x1f8], R7 ;  /* 0x0001f80701007387 */ /* 0x0001e20000100800 */
[----:B------:R-:W-:Y:S01]  /*15960*/  IMAD.MOV R12, RZ, RZ, -R12 ;  /* 0x000000ffff0c7224 */ /* 0x000fe200078e0a0c */
[----:B------:R-:W-:Y:S01]  /*15970*/  ISETP.GE.AND P1, PT, R8, RZ, PT ;  /* 0x000000ff0800720c */ /* 0x000fe20003f26270 */
[----:B------:R-:W-:Y:S02]  /*15980*/  IMAD R9, R3, R17, R9 ;  /* 0x0000001103097224 */ /* 0x000fe400078e0209 */
[----:B-1----:R-:W-:-:S02]  /*15990*/  IMAD.MOV.U32 R18, RZ, RZ, R13 ;  /* 0x000000ffff127224 */ /* 0x002fc400078e000d */
[--C-:B------:R-:W-:Y:S02]  /*159a0*/  @!P2 IMAD.IADD R15, R15, 0x1, -R3.reuse ;  /* 0x000000010f0fa824 */ /* 0x100fe400078e0a03 */
[C---:B------:R-:W-:Y:S01]  /*159b0*/  IMAD R12, R3.reuse, R12, R16 ;  /* 0x0000000c030c7224 */ /* 0x040fe200078e0210 */
[----:B------:R-:W-:Y:S01]  /*159c0*/  IABS R16, R2 ;  /* 0x0000000200107213 */ /* 0x000fe20000000000 */
[----:B------:R-:W-:Y:S01]  /*159d0*/  @!P3 IMAD.MOV R18, RZ, RZ, -R18 ;  /* 0x000000ffff12b224 */ /* 0x000fe200078e0a12 */
[C---:B------:R-:W-:Y:S01]  /*159e0*/  ISETP.GT.U32.AND P3, PT, R3.reuse, R9, PT ;  /* 0x000000090300720c */ /* 0x040fe20003f64070 */
[----:B------:R-:W-:Y:S01]  /*159f0*/  @!P6 IMAD.IADD R10, R10, 0x1, -R3 ;  /* 0x000000010a0ae824 */ /* 0x000fe200078e0a03 */
[C---:B------:R-:W-:Y:S01]  /*15a00*/  ISETP.GT.U32.AND P2, PT, R3.reuse, R15, PT ;  /* 0x0000000f0300720c */ /* 0x040fe20003f44070 */
[----:B------:R-:W-:Y:S01]  /*15a10*/  IMAD.MOV.U32 R11, RZ, RZ, R16 ;  /* 0x000000ffff0b7224 */ /* 0x000fe200078e0010 */
[----:B------:R-:W-:Y:S01]  /*15a20*/  ISETP.GT.U32.AND P6, PT, R3, R12, PT ;  /* 0x0000000c0300720c */ /* 0x000fe20003fc4070 */
[----:B0-----:R-:W-:Y:S01]  /*15a30*/  IMAD.MOV.U32 R7, RZ, RZ, R10 ;  /* 0x000000ffff077224 */ /* 0x001fe200078e000a */
[----:B------:R-:W-:Y:S01]  /*15a40*/  STL [R1+0x1d4], R18 ;  /* 0x0001d41201007387 */ /* 0x000fe20000100800 */
[----:B------:R-:W-:-:S02]  /*15a50*/  VIADD R8, R0, 0x60 ;  /* 0x0000006000087836 */ /* 0x000fc40000000000 */
[----:B------:R-:W-:-:S04]  /*15a60*/  IMAD.HI.U32 R13, R4, R11, RZ ;  /* 0x0000000b040d7227 */ /* 0x000fc800078e00ff */
[----:B------:R-:W-:Y:S01]  /*15a70*/  @!P5 IMAD.MOV R7, RZ, RZ, -R7 ;  /* 0x000000ffff07d224 */ /* 0x000fe200078e0a07 */
[----:B------:R-:W-:Y:S01]  /*15a80*/  ISETP.GE.AND P5, PT, R5, RZ, PT ;  /* 0x000000ff0500720c */ /* 0x000fe20003fa6270 */
[----:B------:R-:W-:Y:S01]  /*15a90*/  IMAD.MOV R10, RZ, RZ, -R13 ;  /* 0x000000ffff0a7224 */ /* 0x000fe200078e0a0d */
[----:B------:R-:W-:Y:S01]  /*15aa0*/  IABS R13, R8 ;  /* 0x00000008000d7213 */ /* 0x000fe20000000000 */
[--C-:B------:R-:W-:Y:S01]  /*15ab0*/  @!P3 IMAD.IADD R9, R9, 0x1, -R3.reuse ;  /* 0x000000010909b824 */ /* 0x100fe200078e0a03 */
[----:B------:R0:W-:Y:S01]  /*15ac0*/  STL [R1+0x1e0], R7 ;  /* 0x0001e00701007387 */ /* 0x0001e20000100800 */
[--C-:B------:R-:W-:Y:S02]  /*15ad0*/  @!P2 IMAD.IADD R15, R15, 0x1, -R3.reuse ;  /* 0x000000010f0fa824 */ /* 0x100fe400078e0a03 */
[----:B------:R-:W-:Y:S01]  /*15ae0*/  @!P6 IMAD.IADD R12, R12, 0x1, -R3 ;  /* 0x000000010c0ce824 */ /* 0x000fe200078e0a03 */
[C---:B------:R-:W-:Y:S01]  /*15af0*/  ISETP.GT.U32.AND P3, PT, R3.reuse, R9, PT ;  /* 0x000000090300720c */ /* 0x040fe20003f64070 */
[----:B------:R-:W-:-:S02]  /*15b00*/  IMAD R11, R3, R10, R11 ;  /* 0x0000000a030b7224 */ /* 0x000fc400078e020b */
[----:B------:R-:W-:Y:S01]  /*15b10*/  VIADD R10, R0, 0x5f ;  /* 0x0000005f000a7836 */ /* 0x000fe20000000000 */
[C---:B------:R-:W-:Y:S01]  /*15b20*/  ISETP.GT.U32.AND P6, PT, R3.reuse, R12, PT ;  /* 0x0000000c0300720c */ /* 0x040fe20003fc4070 */
[C---:B------:R-:W-:Y:S01]  /*15b30*/  IMAD.HI.U32 R24, R4.reuse, R25, RZ ;  /* 0x0000001904187227 */ /* 0x040fe200078e00ff */
[----:B------:R-:W-:Y:S02]  /*15b40*/  ISETP.GT.U32.AND P2, PT, R3, R11, PT ;  /* 0x0000000b0300720c */ /* 0x000fe40003f44070 */
[----:B------:R-:W-:Y:S01]  /*15b50*/  IABS R5, R10 ;  /* 0x0000000a00057213 */ /* 0x000fe20000000000 */
[----:B0-----:R-:W-:Y:S02]  /*15b60*/  IMAD.MOV.U32 R7, RZ, RZ, R15 ;  /* 0x000000ffff077224 */ /* 0x001fe400078e000f */
[----:B------:R-:W-:-:S04]  /*15b70*/  IMAD.HI.U32 R15, R4, R13, RZ ;  /* 0x0000000d040f7227 */ /* 0x000fc800078e00ff */
[----:B------:R-:W-:Y:S02]  /*15b80*/  IMAD.MOV R15, RZ, RZ, -R15 ;  /* 0x000000ffff0f7224 */ /* 0x000fe400078e0a0f */
[----:B------:R-:W-:Y:S02]  /*15b90*/  @!P3 IMAD.IADD R9, R9, 0x1, -R3 ;  /* 0x000000010909b824 */ /* 0x000fe400078e0a03 */
[C---:B------:R-:W-:Y:S02]  /*15ba0*/  IMAD R13, R3.reuse, R15, R13 ;  /* 0x0000000f030d7224 */ /* 0x040fe400078e020d */
[----:B------:R-:W-:Y:S01]  /*15bb0*/  @!P4 IMAD.MOV R7, RZ, RZ, -R7 ;  /* 0x000000ffff07c224 */ /* 0x000fe200078e0a07 */
[----:B------:R-:W-:Y:S01]  /*15bc0*/  ISETP.GE.AND P4, PT, R2, RZ, PT ;  /* 0x000000ff0200720c */ /* 0x000fe20003f86270 */
[--C-:B------:R-:W-:Y:S01]  /*15bd0*/  @!P6 IMAD.IADD R12, R12, 0x1, -R3.reuse ;  /* 0x000000010c0ce824 */ /* 0x100fe200078e0a03 */
[----:B------:R-:W-:Y:S01]  /*15be0*/  ISETP.GT.U32.AND P3, PT, R3, R13, PT ;  /* 0x0000000d0300720c */ /* 0x000fe20003f64070 */
[----:B------:R-:W-:Y:S01]  /*15bf0*/  @!P2 IMAD.IADD R11, R11, 0x1, -R3 ;  /* 0x000000010b0ba824 */ /* 0x000fe200078e0a03 */
[----:B------:R0:W-:Y:S01]  /*15c00*/  STL [R1+0x1f4], R7 ;  /* 0x0001f40701007387 */ /* 0x0001e20000100800 */
[----:B------:R-:W-:Y:S01]  /*15c10*/  VIADD R2, R0, 0x5e ;  /* 0x0000005e00027836 */ /* 0x000fe20000000000 */
[----:B------:R-:W-:Y:S01]  /*15c20*/  ISETP.GE.AND P6, PT, R8, RZ, PT ;  /* 0x000000ff0800720c */ /* 0x000fe20003fc6270 */
[----:B------:R-:W-:Y:S01]  /*15c30*/  IMAD.HI.U32 R8, R4, R5, RZ ;  /* 0x0000000504087227 */ /* 0x000fe200078e00ff */
[----:B------:R-:W-:-:S02]  /*15c40*/  ISETP.GT.U32.AND P2, PT, R3, R11, PT ;  /* 0x0000000b0300720c */ /* 0x000fc40003f44070 */
[----:B------:R-:W-:Y:S01]  /*15c50*/  IABS R17, R2 ;  /* 0x0000000200117213 */ /* 0x000fe20000000000 */
[----:B------:R-:W-:Y:S02]  /*15c60*/  IMAD.MOV R8, RZ, RZ, -R8 ;  /* 0x000000ffff087224 */ /* 0x000fe400078e0a08 */
[----:B------:R-:W-:Y:S02]  /*15c70*/  IMAD.MOV R24, RZ, RZ, -R24 ;  /* 0x000000ffff187224 */ /* 0x000fe400078e0a18 */
[----:B0-----:R-:W-:Y:S02]  /*15c80*/  IMAD.MOV.U32 R7, RZ, RZ, R12 ;  /* 0x000000ffff077224 */ /* 0x001fe400078e000c */
[----:B------:R-:W-:Y:S02]  /*15c90*/  @!P3 IMAD.IADD R13, R13, 0x1, -R3 ;  /* 0x000000010d0db824 */ /* 0x000fe400078e0a03 */
[----:B------:R-:W-:Y:S01]  /*15ca0*/  @!P1 IMAD.MOV R7, RZ, RZ, -R7 ;  /* 0x000000ffff079224 */ /* 0x000fe200078e0a07 */
[----:B------:R-:W-:Y:S01]  /*15cb0*/  ISETP.GE.AND P1, PT, R10, RZ, PT ;  /* 0x000000ff0a00720c */ /* 0x000fe20003f26270 */
[C---:B------:R-:W-:Y:S01]  /*15cc0*/  IMAD R5, R3.reuse, R8, R5 ;  /* 0x0000000803057224 */ /* 0x040fe200078e0205 */
[----:B------:R-:W-:Y:S01]  /*15cd0*/  ISETP.GT.U32.AND P3, PT, R3, R13, PT ;  /* 0x0000000d0300720c */ /* 0x000fe20003f64070 */
[C---:B------:R-:W-:Y:S01]  /*15ce0*/  VIADD R10, R0.reuse, 0x5d ;  /* 0x0000005d000a7836 */ /* 0x040fe20000000000 */
[----:B------:R0:W-:Y:S01]  /*15cf0*/  STL [R1+0x1e8], R7 ;  /* 0x0001e80701007387 */ /* 0x0001e20000100800 */
[----:B------:R-:W-:Y:S01]  /*15d00*/  @!P2 IMAD.IADD R11, R11, 0x1, -R3 ;  /* 0x000000010b0ba824 */ /* 0x000fe200078e0a03 */
[----:B------:R-:W-:Y:S01]  /*15d10*/  ISETP.GT.U32.AND P2, PT, R3, R5, PT ;  /* 0x000000050300720c */ /* 0x000fe20003f44070 */
[----:B------:R-:W-:-:S02]  /*15d20*/  VIADD R12, R0, 0x5b ;  /* 0x0000005b000c7836 */ /* 0x000fc40000000000 */
[----:B------:R-:W-:Y:S02]  /*15d30*/  VIADD R8, R0, 0x5c ;  /* 0x0000005c00087836 */ /* 0x000fe40000000000 */
[----:B------:R-:W-:Y:S02]  /*15d40*/  IMAD R24, R3, R24, R25 ;  /* 0x0000001803187224 */ /* 0x000fe400078e0219 */
[----:B0-----:R-:W-:Y:S02]  /*15d50*/  IMAD.MOV.U32 R7, RZ, RZ, R9 ;  /* 0x000000ffff077224 */ /* 0x001fe400078e0009 */
[----:B------:R-:W-:-:S04]  /*15d60*/  IMAD.HI.U32 R9, R4, R17, RZ ;  /* 0x0000001104097227 */ /* 0x000fc800078e00ff */
[----:B------:R-:W-:Y:S02]  /*15d70*/  IMAD.MOV R9, RZ, RZ, -R9 ;  /* 0x000000ffff097224 */ /* 0x000fe400078e0a09 */
[----:B------:R-:W-:Y:S01]  /*15d80*/  @!P5 IMAD.MOV R7, RZ, RZ, -R7 ;  /* 0x000000ffff07d224 */ /* 0x000fe200078e0a07 */
[----:B------:R-:W-:Y:S01]  /*15d90*/  ISETP.GE.AND P5, PT, R2, RZ, PT ;  /* 0x000000ff0200720c */ /* 0x000fe20003fa6270 */
[----:B------:R-:W-:Y:S01]  /*15da0*/  IMAD R17, R3, R9, R17 ;  /* 0x0000000903117224 */ /* 0x000fe200078e0211 */
[----:B------:R-:W-:Y:S01]  /*15db0*/  IABS R2, R10 ;  /* 0x0000000a00027213 */ /* 0x000fe20000000000 */
[--C-:B------:R-:W-:Y:S01]  /*15dc0*/  @!P3 IMAD.IADD R13, R13, 0x1, -R3.reuse ;  /* 0x000000010d0db824 */ /* 0x100fe200078e0a03 */
[----:B------:R0:W-:Y:S01]  /*15dd0*/  STL [R1+0x1f0], R7 ;  /* 0x0001f00701007387 */ /* 0x0001e20000100800 */
[----:B------:R-:W-:Y:S01]  /*15de0*/  @!P2 IMAD.IADD R5, R5, 0x1, -R3 ;  /* 0x000000010505a824 */ /* 0x000fe200078e0a03 */
[----:B------:R-:W-:Y:S01]  /*15df0*/  ISETP.GT.U32.AND P3, PT, R3, R17, PT ;  /* 0x000000110300720c */ /* 0x000fe20003f64070 */
[----:B------:R-:W-:Y:S01]  /*15e00*/  IMAD.HI.U32 R15, R4, R2, RZ ;  /* 0x00000002040f7227 */ /* 0x000fe200078e00ff */
[----:B------:R-:W-:-:S02]  /*15e10*/  IABS R9, R12 ;  /* 0x0000000c00097213 */ /* 0x000fc40000000000 */
[C---:B------:R-:W-:Y:S01]  /*15e20*/  ISETP.GT.U32.AND P2, PT, R3.reuse, R5, PT ;  /* 0x000000050300720c */ /* 0x040fe20003f44070 */
[----:B------:R-:W-:Y:S02]  /*15e30*/  IMAD.MOV R15, RZ, RZ, -R15 ;  /* 0x000000ffff0f7224 */ /* 0x000fe400078e0a0f */
[----:B0-----:R-:W-:Y:S02]  /*15e40*/  IMAD.MOV.U32 R7, RZ, RZ, R11 ;  /* 0x000000ffff077224 */ /* 0x001fe400078e000b */
[----:B------:R-:W-:Y:S02]  /*15e50*/  IMAD R2, R3, R15, R2 ;  /* 0x0000000f03027224 */ /* 0x000fe400078e0202 */
[----:B------:R-:W-:Y:S01]  /*15e60*/  @!P4 IMAD.MOV R7, RZ, RZ, -R7 ;  /* 0x000000ffff07c224 */ /* 0x000fe200078e0a07 */
[----:B------:R-:W-:Y:S01]  /*15e70*/  ISETP.GE.AND P4, PT, R10, RZ, PT ;  /* 0x000000ff0a00720c */ /* 0x000fe20003f86270 */
[--C-:B------:R-:W-:Y:S01]  /*15e80*/  @!P3 IMAD.IADD R17, R17, 0x1, -R3.reuse ;  /* 0x000000011111b824 */ /* 0x100fe200078e0a03 */
[----:B------:R-:W-:Y:S01]  /*15e90*/  IABS R10, R8 ;  /* 0x00000008000a7213 */ /* 0x000fe20000000000 */
[----:B------:R-:W-:Y:S01]  /*15ea0*/  VIADD R15, R0, 0x5a ;  /* 0x0000005a000f7836 */ /* 0x000fe20000000000 */
[----:B------:R0:W-:Y:S01]  /*15eb0*/  STL [R1+0x1ec], R7 ;  /* 0x0001ec0701007387 */ /* 0x0001e20000100800 */
[----:B------:R-:W-:Y:S01]  /*15ec0*/  @!P2 IMAD.IADD R5, R5, 0x1, -R3 ;  /* 0x000000010505a824 */ /* 0x000fe200078e0a03 */
[----:B------:R-:W-:Y:S01]  /*15ed0*/  ISETP.GT.U32.AND P3, PT, R3, R17, PT ;  /* 0x000000110300720c */ /* 0x000fe20003f64070 */
[----:B------:R-:W-:Y:S01]  /*15ee0*/  IMAD.HI.U32 R11, R4, R10, RZ ;  /* 0x0000000a040b7227 */ /* 0x000fe200078e00ff */
[----:B------:R-:W-:-:S02]  /*15ef0*/  ISETP.GE.AND P2, PT, R8, RZ, PT ;  /* 0x000000ff0800720c */ /* 0x000fc40003f46270 */
[----:B------:R-:W-:Y:S01]  /*15f00*/  IABS R8, R15 ;  /* 0x0000000f00087213 */ /* 0x000fe20000000000 */
[----:B------:R-:W-:Y:S02]  /*15f10*/  IMAD.MOV R11, RZ, RZ, -R11 ;  /* 0x000000ffff0b7224 */ /* 0x000fe400078e0a0b */
[----:B0-----:R-:W-:Y:S02]  /*15f20*/  IMAD.MOV.U32 R7, RZ, RZ, R13 ;  /* 0x000000ffff077224 */ /* 0x001fe400078e000d */
[----:B------:R-:W-:-:S04]  /*15f30*/  IMAD.HI.U32 R13, R4, R9, RZ ;  /* 0x00000009040d7227 */ /* 0x000fc800078e00ff */
[----:B------:R-:W-:Y:S01]  /*15f40*/  @!P6 IMAD.MOV R7, RZ, RZ, -R7 ;  /* 0x000000ffff07e224 */ /* 0x000fe200078e0a07 */
[C---:B------:R-:W-:Y:S01]  /*15f50*/  ISETP.GT.U32.AND P6, PT, R3.reuse, R2, PT ;  /* 0x000000020300720c */ /* 0x040fe20003fc4070 */
[----:B------:R-:W-:Y:S02]  /*15f60*/  IMAD.MOV R13, RZ, RZ, -R13 ;  /* 0x000000ffff0d7224 */ /* 0x000fe400078e0a0d */
[C---:B------:R-:W-:Y:S01]  /*15f70*/  IMAD R10, R3.reuse, R11, R10 ;  /* 0x0000000b030a7224 */ /* 0x040fe200078e020a */
[----:B------:R0:W-:Y:S01]  /*15f80*/  STL [R1+0x1e4], R7 ;  /* 0x0001e40701007387 */ /* 0x0001e20000100800 */
[----:B------:R-:W-:Y:S02]  /*15f90*/  IMAD R9, R3, R13, R9 ;  /* 0x0000000d03097224 */ /* 0x000fe400078e0209 */
[----:B------:R-:W-:Y:S02]  /*15fa0*/  @!P3 IMAD.IADD R17, R17, 0x1, -R3 ;  /* 0x000000011111b824 */ /* 0x000fe400078e0a03 */
[C---:B------:R-:W-:Y:S01]  /*15fb0*/  VIADD R13, R0.reuse, 0x58 ;  /* 0x00000058000d7836 */ /* 0x040fe20000000000 */
[----:B------:R-:W-:Y:S01]  /*15fc0*/  ISETP.GT.U32.AND P3, PT, R3, R9, PT ;  /* 0x000000090300720c */ /* 0x000fe20003f64070 */
[----:B------:R-:W-:-:S02]  /*15fd0*/  VIADD R11, R0, 0x59 ;  /* 0x00000059000b7836 */ /* 0x000fc40000000000 */
[----:B------:R-:W-:Y:S01]  /*15fe0*/  @!P6 IMAD.IADD R2, R2, 0x1, -R3 ;  /* 0x000000010202e824 */ /* 0x000fe200078e0a03 */
[----:B------:R-:W-:Y:S01]  /*15ff0*/  IABS R16, R13 ;  /* 0x0000000d00107213 */ /* 0x000fe20000000000 */
[----:B0-----:R-:W-:Y:S01]  /*16000*/  IMAD.MOV.U32 R7, RZ, RZ, R5 ;  /* 0x000000ffff077224 */ /* 0x001fe200078e0005 */
[----:B------:R-:W-:Y:S01]  /*16010*/  IABS R18, R11 ;  /* 0x0000000b00127213 */ /* 0x000fe20000000000 */
[----:B------:R-:W-:Y:S01]  /*16020*/  IMAD.HI.U32 R5, R4, R8, RZ ;  /* 0x0000000804057227 */ /* 0x000fe200078e00ff */
[----:B------:R-:W-:-:S03]  /*16030*/  ISETP.GT.U32.AND P6, PT, R3, R2, PT ;  /* 0x000000020300720c */ /* 0x000fc60003fc4070 */
[----:B------:R-:W-:Y:S01]  /*16040*/  @!P1 IMAD.MOV R7, RZ, RZ, -R7 ;  /* 0x000000ffff079224 */ /* 0x000fe200078e0a07 */
[----:B------:R-:W-:Y:S01]  /*16050*/  ISETP.GT.U32.AND P1, PT, R3, R10, PT ;  /* 0x0000000a0300720c */ /* 0x000fe20003f24070 */
[----:B------:R-:W-:Y:S02]  /*16060*/  IMAD.MOV R5, RZ, RZ, -R5 ;  /* 0x000000ffff057224 */ /* 0x000fe400078e0a05 */
[----:B------:R-:W-:Y:S01]  /*16070*/  @!P3 IMAD.IADD R9, R9, 0x1, -R3 ;  /* 0x000000010909b824 */ /* 0x000fe200078e0a03 */
[----:B------:R0:W-:Y:S01]  /*16080*/  STL [R1+0x1dc], R7 ;  /* 0x0001dc0701007387 */ /* 0x0001e20000100800 */
[C---:B------:R-:W-:Y:S02]  /*16090*/  IMAD R8, R3.reuse, R5, R8 ;  /* 0x0000000503087224 */ /* 0x040fe400078e0208 */
[----:B------:R-:W-:Y:S01]  /*160a0*/  IMAD.HI.U32 R19, R4, R18, RZ ;  /* 0x0000001204137227 */ /* 0x000fe200078e00ff */
[----:B------:R-:W-:-:S03]  /*160b0*/  ISETP.GT.U32.AND P3, PT, R3, R9, PT ;  /* 0x000000090300720c */ /* 0x000fc60003f64070 */
[--C-:B------:R-:W-:Y:S01]  /*160c0*/  @!P6 IMAD.IADD R2, R2, 0x1, -R3.reuse ;  /* 0x000000010202e824 */ /* 0x100fe200078e0a03 */
[C---:B------:R-:W-:Y:S01]  /*160d0*/  ISETP.GT.U32.AND P6, PT, R3.reuse, R8, PT ;  /* 0x000000080300720c */ /* 0x040fe20003fc4070 */
[----:B------:R-:W-:Y:S02]  /*160e0*/  @!P1 IMAD.IADD R10, R10, 0x1, -R3 ;  /* 0x000000010a0a9824 */ /* 0x000fe400078e0a03 */
[----:B0-----:R-:W-:Y:S02]  /*160f0*/  IMAD.MOV.U32 R7, RZ, RZ, R17 ;  /* 0x000000ffff077224 */ /* 0x001fe400078e0011 */
[----:B------:R-:W-:Y:S01]  /*16100*/  IMAD.HI.U32 R17, R4, R16, RZ ;  /* 0x0000001004117227 */ /* 0x000fe200078e00ff */
[----:B------:R-:W-:-:S03]  /*16110*/  ISETP.GT.U32.AND P1, PT, R3, R10, PT ;  /* 0x0000000a0300720c */ /* 0x000fc60003f24070 */
[----:B------:R-:W-:Y:S01]  /*16120*/  @!P5 IMAD.MOV R7, RZ, RZ, -R7 ;  /* 0x000000ffff07d224 */ /* 0x000fe200078e0a07 */
[----:B------:R-:W-:Y:S01]  /*16130*/  ISETP.GE.AND P5, PT, R12, RZ, PT ;  /* 0x000000ff0c00720c */ /* 0x000fe20003fa6270 */
[----:B------:R-:W-:Y:S01]  /*16140*/  @!P4 IMAD.MOV R2, RZ, RZ, -R2 ;  /* 0x000000ffff02c224 */ /* 0x000fe200078e0a02 */
[----:B------:R-:W-:Y:S01]  /*16150*/  ISETP.GE.AND P4, PT, R15, RZ, PT ;  /* 0x000000ff0f00720c */ /* 0x000fe20003f86270 */
[----:B------:R-:W-:Y:S01]  /*16160*/  IMAD.MOV R17, RZ, RZ, -R17 ;  /* 0x000000ffff117224 */ /* 0x000fe200078e0a11 */
[----:B------:R-:W-:Y:S01]  /*16170*/  STL [R1+0x1d8], R7 ;  /* 0x0001d80701007387 */ /* 0x000fe20000100800 */
[----:B------:R-:W-:Y:S02]  /*16180*/  IMAD.MOV R19, RZ, RZ, -R19 ;  /* 0x000000ffff137224 */ /* 0x000fe400078e0a13 */
[----:B------:R-:W-:Y:S01]  /*16190*/  @!P3 IMAD.IADD R9, R9, 0x1, -R3 ;  /* 0x000000010909b824 */ /* 0x000fe200078e0a03 */
[----:B------:R0:W-:Y:S01]  /*161a0*/  STL [R1+0x1cc], R2 ;  /* 0x0001cc0201007387 */ /* 0x0001e20000100800 */
[----:B------:R-:W-:-:S02]  /*161b0*/  IMAD R12, R3, R19, R18 ;  /* 0x00000013030c7224 */ /* 0x000fc400078e0212 */
[--C-:B------:R-:W-:Y:S02]  /*161c0*/  @!P6 IMAD.IADD R8, R8, 0x1, -R3.reuse ;  /* 0x000000010808e824 */ /* 0x100fe400078e0a03 */
[----:B------:R-:W-:Y:S01]  /*161d0*/  @!P1 IMAD.IADD R10, R10, 0x1, -R3 ;  /* 0x000000010a0a9824 */ /* 0x000fe200078e0a03 */
[C---:B------:R-:W-:Y:S01]  /*161e0*/  ISETP.GT.U32.AND P1, PT, R3.reuse, R12, PT ;  /* 0x0000000c0300720c */ /* 0x040fe20003f24070 */
[C---:B------:R-:W-:Y:S01]  /*161f0*/  VIADD R5, R0.reuse, 0x57 ;  /* 0x0000005700057836 */ /* 0x040fe20000000000 */
[C---:B------:R-:W-:Y:S01]  /*16200*/  ISETP.GT.U32.AND P6, PT, R3.reuse, R8, PT ;  /* 0x000000080300720c */ /* 0x040fe20003fc4070 */
[----:B------:R-:W-:Y:S02]  /*16210*/  VIADD R15, R0, 0x56 ;  /* 0x00000056000f7836 */ /* 0x000fe40000000000 */
[C---:B0-----:R-:W-:Y:S01]  /*16220*/  IMAD R2, R3.reuse, R17, R16 ;  /* 0x0000001103027224 */ /* 0x041fe200078e0210 */
[----:B------:R-:W-:Y:S01]  /*16230*/  IABS R18, R5 ;  /* 0x0000000500127213 */ /* 0x000fe20000000000 */
[----:B------:R-:W-:Y:S01]  /*16240*/  IMAD.MOV.U32 R7, RZ, RZ, R10 ;  /* 0x000000ffff077224 */ /* 0x000fe200078e000a */
[----:B------:R-:W-:Y:S01]  /*16250*/  IABS R10, R15 ;  /* 0x0000000f000a7213 */ /* 0x000fe20000000000 */
[----:B------:R-:W-:Y:S01]  /*16260*/  IMAD.MOV.U32 R17, RZ, RZ, R9 ;  /* 0x000000ffff117224 */ /* 0x000fe200078e0009 */
[----:B------:R-:W-:Y:S01]  /*16270*/  ISETP.GT.U32.AND P3, PT, R3, R2, PT ;  /* 0x000000020300720c */ /* 0x000fe20003f64070 */
[----:B------:R-:W-:-:S04]  /*16280*/  IMAD.HI.U32 R16, R4, R18, RZ ;  /* 0x0000001204107227 */ /* 0x000fc800078e00ff */
[----:B------:R-:W-:Y:S02]  /*16290*/  @!P1 IMAD.IADD R12, R12, 0x1, -R3 ;  /* 0x000000010c0c9824 */ /* 0x000fe400078e0a03 */
[----:B------:R-:W-:Y:S01]  /*162a0*/  @!P2 IMAD.MOV R7, RZ, RZ, -R7 ;  /* 0x000000ffff07a224 */ /* 0x000fe200078e0a07 */
[----:B------:R-:W-:Y:S01]  /*162b0*/  ISETP.GE.AND P2, PT, R11, RZ, PT ;  /* 0x000000ff0b00720c */ /* 0x000fe20003f46270 */
[----:B------:R-:W-:Y:S01]  /*162c0*/  IMAD.MOV R16, RZ, RZ, -R16 ;  /* 0x000000ffff107224 */ /* 0x000fe200078e0a10 */
[----:B------:R-:W-:Y:S01]  /*162d0*/  ISETP.GT.U32.AND P1, PT, R3, R12, PT ;  /* 0x0000000c0300720c */ /* 0x000fe20003f24070 */
[--C-:B------:R-:W-:Y:S01]  /*162e0*/  @!P6 IMAD.IADD R8, R8, 0x1, -R3.reuse ;  /* 0x000000010808e824 */ /* 0x100fe200078e0a03 */
[----:B------:R0:W-:Y:S01]  /*162f0*/  STL [R1+0x1c8], R7 ;  /* 0x0001c80701007387 */ /* 0x0001e20000100800 */
[----:B------:R-:W-:Y:S01]  /*16300*/  @!P3 IMAD.IADD R2, R2, 0x1, -R3 ;  /* 0x000000010202b824 */ /* 0x000fe200078e0a03 */
[----:B------:R-:W-:Y:S01]  /*16310*/  ISETP.GE.AND P6, PT, R13, RZ, PT ;  /* 0x000000ff0d00720c */ /* 0x000fe20003fc6270 */
[----:B------:R-:W-:-:S03]  /*16320*/  IMAD.HI.U32 R9, R4, R10, RZ ;  /* 0x0000000a04097227 */ /* 0x000fc600078e00ff */
[C---:B------:R-:W-:Y:S01]  /*16330*/  ISETP.GT.U32.AND P3, PT, R3.reuse, R2, PT ;  /* 0x000000020300720c */ /* 0x040fe20003f64070 */
[C---:B------:R-:W-:Y:S02]  /*16340*/  IMAD R18, R3.reuse, R16, R18 ;  /* 0x0000001003127224 */ /* 0x040fe400078e0212 */
[----:B------:R-:W-:Y:S02]  /*16350*/  IMAD.MOV R13, RZ, RZ, -R9 ;  /* 0x000000ffff0d7224 */ /* 0x000fe400078e0a09 */
[----:B0-----:R-:W-:Y:S02]  /*16360*/  IMAD.MOV.U32 R7, RZ, RZ, R8 ;  /* 0x000000ffff077224 */ /* 0x001fe400078e0008 */
[C---:B------:R-:W-:Y:S02]  /*16370*/  IMAD R13, R3.reuse, R13, R10 ;  /* 0x0000000d030d7224 */ /* 0x040fe400078e020a */
[----:B------:R-:W-:Y:S01]  /*16380*/  @!P4 IMAD.MOV R7, RZ, RZ, -R7 ;  /* 0x000000ffff07c224 */ /* 0x000fe200078e0a07 */
[----:B------:R-:W-:Y:S01]  /*16390*/  ISETP.GT.U32.AND P4, PT, R3, R18, PT ;  /* 0x000000120300720c */ /* 0x000fe20003f84070 */
[----:B------:R-:W-:-:S02]  /*163a0*/  VIADD R9, R0, 0x55 ;  /* 0x0000005500097836 */ /* 0x000fc40000000000 */
[----:B------:R-:W-:Y:S01]  /*163b0*/  @!P3 IMAD.IADD R2, R2, 0x1, -R3 ;  /* 0x000000010202b824 */ /* 0x000fe200078e0a03 */
[----:B------:R-:W-:Y:S01]  /*163c0*/  ISETP.GT.U32.AND P3, PT, R3, R13, PT ;  /* 0x0000000d0300720c */ /* 0x000fe20003f64070 */
[----:B------:R-:W-:Y:S01]  /*163d0*/  @!P5 IMAD.MOV R17, RZ, RZ, -R17 ;  /* 0x000000ffff11d224 */ /* 0x000fe200078e0a11 */
[----:B------:R-:W-:Y:S01]  /*163e0*/  IABS R16, R9 ;  /* 0x0000000900107213 */ /* 0x000fe20000000000 */
[--C-:B------:R-:W-:Y:S01]  /*163f0*/  @!P1 IMAD.IADD R12, R12, 0x1, -R3.reuse ;  /* 0x000000010c0c9824 */ /* 0x100fe200078e0a03 */
[----:B------:R-:W-:Y:S01]  /*16400*/  ISETP.GE.AND P5, PT, R5, RZ, PT ;  /* 0x000000ff0500720c */ /* 0x000fe20003fa6270 */
[----:B------:R-:W-:Y:S01]  /*16410*/  VIADD R8, R0, 0x54 ;  /* 0x0000005400087836 */ /* 0x000fe20000000000 */
[----:B------:R0:W-:Y:S01]  /*16420*/  STL [R1+0x1ac], R17 ;  /* 0x0001ac1101007387 */ /* 0x0001e20000100800 */
[----:B------:R-:W-:Y:S01]  /*16430*/  IMAD.HI.U32 R10, R4, R16, RZ ;  /* 0x00000010040a7227 */ /* 0x000fe200078e00ff */
[----:B------:R-:W-:Y:S02]  /*16440*/  ISETP.GE.AND P1, PT, R15, RZ, PT ;  /* 0x000000ff0f00720c */ /* 0x000fe40003f26270 */
[----:B------:R1:W-:Y:S01]  /*16450*/  STL [R1+0x1c0], R7 ;  /* 0x0001c00701007387 */ /* 0x0003e20000100800 */
[----:B------:R-:W-:Y:S01]  /*16460*/  @!P4 IMAD.IADD R18, R18, 0x1, -R3 ;  /* 0x000000011212c824 */ /* 0x000fe200078e0a03 */
[----:B------:R-:W-:Y:S01]  /*16470*/  ISETP.GE.AND P4, PT, R9, RZ, PT ;  /* 0x000000ff0900720c */ /* 0x000fe20003f86270 */
[----:B------:R-:W-:-:S02]  /*16480*/  IMAD.MOV R10, RZ, RZ, -R10 ;  /* 0x000000ffff0a7224 */ /* 0x000fc400078e0a0a */
[----:B------:R-:W-:Y:S01]  /*16490*/  @!P3 IMAD.IADD R13, R13, 0x1, -R3 ;  /* 0x000000010d0db824 */ /* 0x000fe200078e0a03 */
[----:B0-----:R-:W-:Y:S01]  /*164a0*/  IABS R17, R8 ;  /* 0x0000000800117213 */ /* 0x001fe20000000000 */
[----:B------:R-:W-:Y:S01]  /*164b0*/  VIADD R5, R0, 0x53 ;  /* 0x0000005300057836 */ /* 0x000fe20000000000 */
[C---:B------:R-:W-:Y:S01]  /*164c0*/  ISETP.GT.U32.AND P3, PT, R3.reuse, R18, PT ;  /* 0x000000120300720c */ /* 0x040fe20003f64070 */
[----:B------:R-:W-:Y:S02]  /*164d0*/  IMAD R16, R3, R10, R16 ;  /* 0x0000000a03107224 */ /* 0x000fe400078e0210 */
[----:B-1----:R-:W-:Y:S01]  /*164e0*/  IMAD.MOV.U32 R7, RZ, RZ, R12 ;  /* 0x000000ffff077224 */ /* 0x002fe200078e000c */
[----:B------:R-:W-:Y:S01]  /*164f0*/  IABS R11, R5 ;  /* 0x00000005000b7213 */ /* 0x000fe20000000000 */
[----:B------:R-:W-:-:S04]  /*16500*/  IMAD.HI.U32 R12, R4, R17, RZ ;  /* 0x00000011040c7227 */ /* 0x000fc800078e00ff */
[----:B------:R-:W-:Y:S01]  /*16510*/  @!P2 IMAD.MOV R7, RZ, RZ, -R7 ;  /* 0x000000ffff07a224 */ /* 0x000fe200078e0a07 */
[C---:B------:R-:W-:Y:S01]  /*16520*/  ISETP.GT.U32.AND P2, PT, R3.reuse, R13, PT ;  /* 0x0000000d0300720c */ /* 0x040fe20003f44070 */
[----:B------:R-:W-:Y:S02]  /*16530*/  IMAD.MOV R12, RZ, RZ, -R12 ;  /* 0x000000ffff0c7224 */ /* 0x000fe400078e0a0c */
[----:B------:R-:W-:Y:S01]  /*16540*/  @!P3 IMAD.IADD R18, R18, 0x1, -R3 ;  /* 0x000000011212b824 */ /* 0x000fe200078e0a03 */
[----:B------:R0:W-:Y:S01]  /*16550*/  STL [R1+0x1bc], R7 ;  /* 0x0001bc0701007387 */ /* 0x0001e20000100800 */
[C---:B------:R-:W-:Y:S02]  /*16560*/  IMAD R12, R3.reuse, R12, R17 ;  /* 0x0000000c030c7224 */ /* 0x040fe400078e0211 */
[----:B------:R-:W-:Y:S02]  /*16570*/  VIADD R15, R0, 0x52 ;  /* 0x00000052000f7836 */ /* 0x000fe40000000000 */
[----:B------:R-:W-:Y:S01]  /*16580*/  IMAD.MOV.U32 R21, RZ, RZ, R18 ;  /* 0x000000ffff157224 */ /* 0x000fe200078e0012 */
[----:B------:R-:W-:-:S02]  /*16590*/  ISETP.GT.U32.AND P3, PT, R3, R12, PT ;  /* 0x0000000c0300720c */ /* 0x000fc40003f64070 */
[----:B------:R-:W-:Y:S01]  /*165a0*/  IABS R9, R15 ;  /* 0x0000000f00097213 */ /* 0x000fe20000000000 */
[----:B------:R-:W-:Y:S02]  /*165b0*/  @!P5 IMAD.MOV R21, RZ, RZ, -R21 ;  /* 0x000000ffff15d224 */ /* 0x000fe400078e0a15 */
[----:B0-----:R-:W-:Y:S02]  /*165c0*/  IMAD.MOV.U32 R7, RZ, RZ, R2 ;  /* 0x000000ffff077224 */ /* 0x001fe400078e0002 */
[----:B------:R-:W-:-:S04]  /*165d0*/  IMAD.HI.U32 R2, R4, R11, RZ ;  /* 0x0000000b04027227 */ /* 0x000fc800078e00ff */
[----:B------:R-:W-:Y:S01]  /*165e0*/  @!P6 IMAD.MOV R7, RZ, RZ, -R7 ;  /* 0x000000ffff07e224 */ /* 0x000fe200078e0a07 */
[----:B------:R-:W-:Y:S01]  /*165f0*/  ISETP.GT.U32.AND P6, PT, R3, R16, PT ;  /* 0x000000100300720c */ /* 0x000fe20003fc4070 */
[----:B------:R-:W-:Y:S02]  /*16600*/  IMAD.MOV R17, RZ, RZ, -R2 ;  /* 0x000000ffff117224 */ /* 0x000fe400078e0a02 */
[----:B------:R-:W-:Y:S01]  /*16610*/  @!P2 IMAD.IADD R13, R13, 0x1, -R3 ;  /* 0x000000010d0da824 */ /* 0x000fe200078e0a03 */
[----:B------:R-:W-:Y:S01]  /*16620*/  ISETP.GE.AND P2, PT, R8, RZ, PT ;  /* 0x000000ff0800720c */ /* 0x000fe20003f46270 */
[C---:B------:R-:W-:Y:S01]  /*16630*/  IMAD R11, R3.reuse, R17, R11 ;  /* 0x00000011030b7224 */ /* 0x040fe200078e020b */
[----:B------:R0:W-:Y:S01]  /*16640*/  STL [R1+0x1b8], R7 ;  /* 0x0001b80701007387 */ /* 0x0001e20000100800 */
[----:B------:R-:W-:Y:S02]  /*16650*/  VIADD R17, R0, 0x51 ;  /* 0x0000005100117836 */ /* 0x000fe40000000000 */
[----:B------:R-:W-:Y:S01]  /*16660*/  IMAD.HI.U32 R10, R4, R9, RZ ;  /* 0x00000009040a7227 */ /* 0x000fe200078e00ff */
[----:B------:R-:W-:Y:S01]  /*16670*/  ISETP.GT.U32.AND P5, PT, R3, R11, PT ;  /* 0x0000000b0300720c */ /* 0x000fe20003fa4070 */
[----:B------:R1:W-:Y:S01]  /*16680*/  STL [R1+0x1b4], R21 ;  /* 0x0001b41501007387 */ /* 0x0003e20000100800 */
[----:B------:R-:W-:Y:S01]  /*16690*/  IABS R8, R17 ;  /* 0x0000001100087213 */ /* 0x000fe20000000000 */
[----:B------:R-:W-:-:S02]  /*166a0*/  @!P6 IMAD.IADD R16, R16, 0x1, -R3 ;  /* 0x000000011010e824 */ /* 0x000fc400078e0a03 */
[----:B------:R-:W-:Y:S02]  /*166b0*/  @!P3 IMAD.IADD R12, R12, 0x1, -R3 ;  /* 0x000000010c0cb824 */ /* 0x000fe400078e0a03 */
[----:B------:R-:W-:Y:S01]  /*166c0*/  IMAD.MOV R2, RZ, RZ, -R10 ;  /* 0x000000ffff027224 */ /* 0x000fe200078e0a0a */
[C---:B------:R-:W-:Y:S01]  /*166d0*/  ISETP.GT.U32.AND P6, PT, R3.reuse, R16, PT ;  /* 0x000000100300720c */ /* 0x040fe20003fc4070 */
[----:B------:R-:W-:Y:S01]  /*166e0*/  IMAD.HI.U32 R18, R4, R8, RZ ;  /* 0x0000000804127227 */ /* 0x000fe200078e00ff */
[----:B------:R-:W-:-:S03]  /*166f0*/  ISETP.GT.U32.AND P3, PT, R3, R12, PT ;  /* 0x0000000c0300720c */ /* 0x000fc60003f64070 */
[----:B------:R-:W-:Y:S02]  /*16700*/  IMAD R9, R3, R2, R9 ;  /* 0x0000000203097224 */ /* 0x000fe400078e0209 */
[----:B0-----:R-:W-:Y:S02]  /*16710*/  IMAD.MOV.U32 R7, RZ, RZ, R13 ;  /* 0x000000ffff077224 */ /* 0x001fe400078e000d */
[C---:B------:R-:W-:Y:S02]  /*16720*/  VIADD R2, R0.reuse, 0x50 ;  /* 0x0000005000027836 */ /* 0x040fe40000000000 */
[----:B------:R-:W-:Y:S02]  /*16730*/  VIADD R10, R0, 0x4f ;  /* 0x0000004f000a7836 */ /* 0x000fe40000000000 */
[----:B------:R-:W-:Y:S01]  /*16740*/  IMAD.MOV R18, RZ, RZ, -R18 ;  /* 0x000000ffff127224 */ /* 0x000fe200078e0a12 */
[----:B------:R-:W-:Y:S01]  /*16750*/  IABS R20, R2 ;  /* 0x0000000200147213 */ /* 0x000fe20000000000 */
[----:B------:R-:W-:Y:S01]  /*16760*/  @!P5 IMAD.IADD R11, R11, 0x1, -R3 ;  /* 0x000000010b0bd824 */ /* 0x000fe200078e0a03 */
[----:B------:R-:W-:Y:S01]  /*16770*/  IABS R19, R10 ;  /* 0x0000000a00137213 */ /* 0x000fe20000000000 */
[----:B------:R-:W-:Y:S01]  /*16780*/  @!P1 IMAD.MOV R7, RZ, RZ, -R7 ;  /* 0x000000ffff079224 */ /* 0x000fe200078e0a07 */
[----:B------:R-:W-:Y:S01]  /*16790*/  ISETP.GT.U32.AND P1, PT, R3, R9, PT ;  /* 0x000000090300720c */ /* 0x000fe20003f24070 */
[--C-:B------:R-:W-:Y:S01]  /*167a0*/  @!P6 IMAD.IADD R16, R16, 0x1, -R3.reuse ;  /* 0x000000011010e824 */ /* 0x100fe200078e0a03 */
[----:B------:R-:W-:Y:S01]  /*167b0*/  ISETP.GE.AND P6, PT, R5, RZ, PT ;  /* 0x000000ff0500720c */ /* 0x000fe20003fc6270 */
[C---:B------:R-:W-:Y:S01]  /*167c0*/  IMAD R5, R3.reuse, R18, R8 ;  /* 0x0000001203057224 */ /* 0x040fe200078e0208 */
[C---:B------:R-:W-:Y:S01]  /*167d0*/  ISETP.GT.U32.AND P5, PT, R3.reuse, R11, PT ;  /* 0x0000000b0300720c */ /* 0x040fe20003fa4070 */
[----:B------:R-:W-:Y:S01]  /*167e0*/  @!P3 IMAD.IADD R12, R12, 0x1, -R3 ;  /* 0x000000010c0cb824 */ /* 0x000fe200078e0a03 */
[----:B------:R0:W-:Y:S01]  /*167f0*/  STL [R1+0x1b0], R7 ;  /* 0x0001b00701007387 */ /* 0x0001e20000100800 */
[----:B------:R-:W-:Y:S01]  /*16800*/  IMAD.MOV.U32 R13, RZ, RZ, R19 ;  /* 0x000000ffff0d7224 */ /* 0x000fe200078e0013 */
[----:B------:R-:W-:Y:S01]  /*16810*/  ISETP.GT.U32.AND P3, PT, R3, R5, PT ;  /* 0x000000050300720c */ /* 0x000fe20003f64070 */
[----:B-1----:R-:W-:-:S04]  /*16820*/  IMAD.HI.U32 R21, R4, R20, RZ ;  /* 0x0000001404157227 */ /* 0x002fc800078e00ff */
[----:B------:R-:W-:-:S04]  /*16830*/  IMAD.HI.U32 R19, R4, R13, RZ ;  /* 0x0000000d04137227 */ /* 0x000fc800078e00ff */
[----:B0-----:R-:W-:Y:S02]  /*16840*/  IMAD.MOV.U32 R7, RZ, RZ, R16 ;  /* 0x000000ffff077224 */ /* 0x001fe400078e0010 */
[----:B------:R-:W-:Y:S02]  /*16850*/  IMAD.MOV R21, RZ, RZ, -R21 ;  /* 0x000000ffff157224 */ /* 0x000fe400078e0a15 */
[----:B------:R-:W-:Y:S01]  /*16860*/  @!P1 IMAD.IADD R9, R9, 0x1, -R3 ;  /* 0x0000000109099824 */ /* 0x000fe200078e0a03 */
[----:B------:R-:W-:Y:S01]  /*16870*/  ISETP.GE.AND P1, PT, R15, RZ, PT ;  /* 0x000000ff0f00720c */ /* 0x000fe20003f26270 */
[----:B------:R-:W-:Y:S02]  /*16880*/  @!P4 IMAD.MOV R7, RZ, RZ, -R7 ;  /* 0x000000ffff07c224 */ /* 0x000fe400078e0a07 */
[----:B------:R-:W-:Y:S02]  /*16890*/  VIADD R8, R0, 0x4e ;  /* 0x0000004e00087836 */ /* 0x000fe40000000000 */
[----:B------:R-:W-:Y:S01]  /*168a0*/  IMAD.MOV R19, RZ, RZ, -R19 ;  /* 0x000000ffff137224 */ /* 0x000fe200078e0a13 */
[----:B------:R0:W-:Y:S01]  /*168b0*/  STL [R1+0x1a8], R7 ;  /* 0x0001a80701007387 */ /* 0x0001e20000100800 */
[----:B------:R-:W-:Y:S01]  /*168c0*/  IMAD R15, R3, R21, R20 ;  /* 0x00000015030f7224 */ /* 0x000fe200078e0214 */
[----:B------:R-:W-:Y:S01]  /*168d0*/  IABS R18, R8 ;  /* 0x0000000800127213 */ /* 0x000fe20000000000 */
[----:B------:R-:W-:-:S02]  /*168e0*/  @!P5 IMAD.IADD R11, R11, 0x1, -R3 ;  /* 0x000000010b0bd824 */ /* 0x000fc400078e0a03 */
[C---:B------:R-:W-:Y:S01]  /*168f0*/  IMAD R13, R3.reuse, R19, R13 ;  /* 0x00000013030d7224 */ /* 0x040fe200078e020d */
[----:B------:R-:W-:Y:S01]  /*16900*/  ISETP.GT.U32.AND P5, PT, R3, R15, PT ;  /* 0x0000000f0300720c */ /* 0x000fe20003fa4070 */
[----:B------:R-:W-:Y:S01]  /*16910*/  @!P3 IMAD.IADD R5, R5, 0x1, -R3 ;  /* 0x000000010505b824 */ /* 0x000fe200078e0a03 */
[----:B------:R-:W-:Y:S01]  /*16920*/  ISETP.GT.U32.AND P3, PT, R3, R9, PT ;  /* 0x000000090300720c */ /* 0x000fe20003f64070 */
[----:B------:R-:W-:-:S03]  /*16930*/  IMAD.HI.U32 R19, R4, R18, RZ ;  /* 0x0000001204137227 */ /* 0x000fc600078e00ff */
[C---:B------:R-:W-:Y:S01]  /*16940*/  ISETP.GT.U32.AND P4, PT, R3.reuse, R5, PT ;  /* 0x000000050300720c */ /* 0x040fe20003f84070 */
[----:B0-----:R-:W-:Y:S02]  /*16950*/  IMAD.MOV.U32 R7, RZ, RZ, R11 ;  /* 0x000000ffff077224 */ /* 0x001fe400078e000b */
[----:B------:R-:W-:Y:S02]  /*16960*/  IMAD.MOV.U32 R20, RZ, RZ, R12 ;  /* 0x000000ffff147224 */ /* 0x000fe400078e000c */
[----:B------:R-:W-:Y:S01]  /*16970*/  @!P6 IMAD.MOV R7, RZ, RZ, -R7 ;  /* 0x000000ffff07e224 */ /* 0x000fe200078e0a07 */
[----:B------:R-:W-:Y:S01]  /*16980*/  ISETP.GT.U32.AND P6, PT, R3, R13, PT ;  /* 0x0000000d0300720c */ /* 0x000fe20003fc4070 */
[----:B------:R-:W-:Y:S02]  /*16990*/  VIADD R16, R0, 0x4d ;  /* 0x0000004d00107836 */ /* 0x000fe40000000000 */
[----:B------:R-:W-:Y:S02]  /*169a0*/  IMAD.MOV R12, RZ, RZ, -R19 ;  /* 0x000000ffff0c7224 */ /* 0x000fe400078e0a13 */
[----:B------:R-:W-:Y:S01]  /*169b0*/  @!P2 IMAD.MOV R20, RZ, RZ, -R20 ;  /* 0x000000ffff14a224 */ /* 0x000fe200078e0a14 */
[----:B------:R-:W-:Y:S01]  /*169c0*/  ISETP.GE.AND P2, PT, R17, RZ, PT ;  /* 0x000000ff1100720c */ /* 0x000fe20003f46270 */
[----:B------:R-:W-:Y:S01]  /*169d0*/  IMAD R12, R3, R12, R18 ;  /* 0x0000000c030c7224 */ /* 0x000fe200078e0212 */
[----:B------:R-:W-:Y:S01]  /*169e0*/  IABS R17, R16 ;  /* 0x0000001000117213 */ /* 0x000fe20000000000 */
[--C-:B------:R-:W-:Y:S01]  /*169f0*/  @!P5 IMAD.IADD R15, R15, 0x1, -R3.reuse ;  /* 0x000000010f0fd824 */ /* 0x100fe200078e0a03 */
[----:B------:R-:W-:Y:S01]  /*16a00*/  STL [R1+0x1a4], R20 ;  /* 0x0001a41401007387 */ /* 0x000fe20000100800 */
[--C-:B------:R-:W-:Y:S01]  /*16a10*/  @!P3 IMAD.IADD R9, R9, 0x1, -R3.reuse ;  /* 0x000000010909b824 */ /* 0x100fe200078e0a03 */
[----:B------:R-:W-:Y:S01]  /*16a20*/  ISETP.GE.AND P5, PT, R10, RZ, PT ;  /* 0x000000ff0a00720c */ /* 0x000fe20003fa6270 */
[--C-:B------:R-:W-:Y:S01]  /*16a30*/  @!P4 IMAD.IADD R5, R5, 0x1, -R3.reuse ;  /* 0x000000010505c824 */ /* 0x100fe200078e0a03 */
[----:B------:R0:W-:Y:S01]  /*16a40*/  STL [R1+0x1a0], R7 ;  /* 0x0001a00701007387 */ /* 0x0001e20000100800 */
[----:B------:R-:W-:Y:S01]  /*16a50*/  @!P6 IMAD.IADD R13, R13, 0x1, -R3 ;  /* 0x000000010d0de824 */ /* 0x000fe200078e0a03 */
[C---:B------:R-:W-:Y:S01]  /*16a60*/  ISETP.GT.U32.AND P4, PT, R3.reuse, R12, PT ;  /* 0x0000000c0300720c */ /* 0x040fe20003f84070 */
[----:B------:R-:W-:Y:S01]  /*16a70*/  IMAD.HI.U32 R10, R4, R17, RZ ;  /* 0x00000011040a7227 */ /* 0x000fe200078e00ff */
[----:B------:R-:W-:-:S02]  /*16a80*/  ISETP.GT.U32.AND P6, PT, R3, R15, PT ;  /* 0x0000000f0300720c */ /* 0x000fc40003fc4070 */
[----:B------:R-:W-:Y:S01]  /*16a90*/  ISETP.GE.AND P3, PT, R2, RZ, PT ;  /* 0x000000ff0200720c */ /* 0x000fe20003f66270 */
        /* <DEDUP_REMOVED lines=8> */
[--C-:B------:R-:W-:Y:S01]  /*16b20*/  @!P6 IMAD.IADD R15, R15, 0x1, -R3.reuse ;  /* 0x000000010f0fe824 */ /* 0x100fe200078e0a03 */
[C---:B------:R-:W-:Y:S01]  /*16b30*/  ISETP.GT.U32.AND P6, PT, R3.reuse, R10, PT ;  /* 0x0000000a0300720c */ /* 0x040fe20003fc4070 */
[----:B------:R-:W-:Y:S01]  /*16b40*/  VIADD R11, R0, 0x4b ;  /* 0x0000004b000b7836 */ /* 0x000fe20000000000 */
[----:B------:R-:W-:Y:S01]  /*16b50*/  ISETP.GT.U32.AND P4, PT, R3, R12, PT ;  /* 0x0000000c0300720c */ /* 0x000fe20003f84070 */
[----:B------:R-:W-:Y:S01]  /*16b60*/  IMAD.HI.U32 R21, R4, R20, RZ ;  /* 0x0000001404157227 */ /* 0x000fe200078e00ff */
[----:B------:R0:W-:Y:S02]  /*16b70*/  STL [R1+0x198], R7 ;  /* 0x0001980701007387 */ /* 0x0001e40000100800 */
[----:B------:R-:W-:Y:S01]  /*16b80*/  IABS R18, R11 ;  /* 0x0000000b00127213 */ /* 0x000fe20000000000 */
[----:B------:R-:W-:Y:S02]  /*16b90*/  VIADD R9, R0, 0x4a ;  /* 0x0000004a00097836 */ /* 0x000fe40000000000 */
[----:B------:R-:W-:Y:S01]  /*16ba0*/  @!P1 IMAD.IADD R13, R13, 0x1, -R3 ;  /* 0x000000010d0d9824 */ /* 0x000fe200078e0a03 */
[----:B------:R-:W-:Y:S01]  /*16bb0*/  ISETP.GE.AND P1, PT, R8, RZ, PT ;  /* 0x000000ff0800720c */ /* 0x000fe20003f26270 */
[----:B------:R-:W-:Y:S01]  /*16bc0*/  IMAD.MOV R8, RZ, RZ, -R21 ;  /* 0x000000ffff087224 */ /* 0x000fe200078e0a15 */
[----:B------:R-:W-:Y:S01]  /*16bd0*/  IABS R17, R9 ;  /* 0x0000000900117213 */ /* 0x000fe20000000000 */
[----:B------:R-:W-:-:S04]  /*16be0*/  IMAD.HI.U32 R19, R4, R18, RZ ;  /* 0x0000001204137227 */ /* 0x000fc800078e00ff */
[C---:B------:R-:W-:Y:S02]  /*16bf0*/  IMAD R8, R3.reuse, R8, R20 ;  /* 0x0000000803087224 */ /* 0x040fe400078e0214 */
[----:B0-----:R-:W-:Y:S02]  /*16c00*/  IMAD.MOV.U32 R7, RZ, RZ, R5 ;  /* 0x000000ffff077224 */ /* 0x001fe400078e0005 */
[----:B------:R-:W-:Y:S02]  /*16c10*/  @!P6 IMAD.IADD R10, R10, 0x1, -R3 ;  /* 0x000000010a0ae824 */ /* 0x000fe400078e0a03 */
[----:B------:R-:W-:Y:S01]  /*16c20*/  @!P2 IMAD.MOV R7, RZ, RZ, -R7 ;  /* 0x000000ffff07a224 */ /* 0x000fe200078e0a07 */
[C---:B------:R-:W-:Y:S01]  /*16c30*/  ISETP.GT.U32.AND P2, PT, R3.reuse, R8, PT ;  /* 0x000000080300720c */ /* 0x040fe20003f44070 */
[----:B------:R-:W-:Y:S01]  /*16c40*/  IMAD.MOV R19, RZ, RZ, -R19 ;  /* 0x000000ffff137224 */ /* 0x000fe200078e0a13 */
[C---:B------:R-:W-:Y:S01]  /*16c50*/  ISETP.GT.U32.AND P6, PT, R3.reuse, R10, PT ;  /* 0x0000000a0300720c */ /* 0x040fe20003fc4070 */
[----:B------:R-:W-:Y:S01]  /*16c60*/  @!P4 IMAD.IADD R12, R12, 0x1, -R3 ;  /* 0x000000010c0cc824 */ /* 0x000fe200078e0a03 */
[----:B------:R-:W-:Y:S01]  /*16c70*/  ISETP.GE.AND P4, PT, R16, RZ, PT ;  /* 0x000000ff1000720c */ /* 0x000fe20003f86270 */
[----:B------:R-:W-:Y:S01]  /*16c80*/  IMAD.HI.U32 R16, R4, R17, RZ ;  /* 0x0000001104107227 */ /* 0x000fe200078e00ff */
[----:B------:R0:W-:Y:S03]  /*16c90*/  STL [R1+0x194], R7 ;  /* 0x0001940701007387 */ /* 0x0001e60000100800 */
[----:B------:R-:W-:-:S02]  /*16ca0*/  IMAD R5, R3, R19, R18 ;  /* 0x0000001303057224 */ /* 0x000fc400078e0212 */
[----:B------:R-:W-:Y:S02]  /*16cb0*/  IMAD.MOV R16, RZ, RZ, -R16 ;  /* 0x000000ffff107224 */ /* 0x000fe400078e0a10 */
[----:B------:R-:W-:Y:S01]  /*16cc0*/  @!P3 IMAD.MOV R15, RZ, RZ, -R15 ;  /* 0x000000ffff0fb224 */ /* 0x000fe200078e0a0f */
[C---:B------:R-:W-:Y:S01]  /*16cd0*/  ISETP.GT.U32.AND P3, PT, R3.reuse, R5, PT ;  /* 0x000000050300720c */ /* 0x040fe20003f64070 */
[----:B------:R-:W-:Y:S01]  /*16ce0*/  @!P5 IMAD.MOV R13, RZ, RZ, -R13 ;  /* 0x000000ffff0dd224 */ /* 0x000fe200078e0a0d */
[----:B------:R-:W-:Y:S01]  /*16cf0*/  ISETP.GE.AND P5, PT, R2, RZ, PT ;  /* 0x000000ff0200720c */ /* 0x000fe20003fa6270 */
[C---:B------:R-:W-:Y:S01]  /*16d00*/  IMAD R2, R3.reuse, R16, R17 ;  /* 0x0000001003027224 */ /* 0x040fe200078e0211 */
[----:B------:R-:W-:Y:S01]  /*16d10*/  STL [R1+0x150], R15 ;  /* 0x0001500f01007387 */ /* 0x000fe20000100800 */
[--C-:B------:R-:W-:Y:S02]  /*16d20*/  @!P2 IMAD.IADD R8, R8, 0x1, -R3.reuse ;  /* 0x000000010808a824 */ /* 0x100fe400078e0a03 */
[----:B------:R-:W-:Y:S01]  /*16d30*/  @!P6 IMAD.IADD R10, R10, 0x1, -R3 ;  /* 0x000000010a0ae824 */ /* 0x000fe200078e0a03 */
[C---:B------:R-:W-:Y:S01]  /*16d40*/  ISETP.GT.U32.AND P6, PT, R3.reuse, R2, PT ;  /* 0x000000020300720c */ /* 0x040fe20003fc4070 */
[----:B0-----:R-:W-:Y:S01]  /*16d50*/  IMAD.MOV.U32 R7, RZ, RZ, R12 ;  /* 0x000000ffff077224 */ /* 0x001fe200078e000c */
[----:B------:R0:W-:Y:S01]  /*16d60*/  STL [R1+0x154], R13 ;  /* 0x0001540d01007387 */ /* 0x0001e20000100800 */
[----:B------:R-:W-:Y:S01]  /*16d70*/  ISETP.GT.U32.AND P2, PT, R3, R8, PT ;  /* 0x000000080300720c */ /* 0x000fe20003f44070 */
[----:B------:R-:W-:-:S02]  /*16d80*/  VIADD R12, R0, 0x48 ;  /* 0x00000048000c7836 */ /* 0x000fc40000000000 */
[----:B------:R-:W-:Y:S01]  /*16d90*/  @!P1 IMAD.MOV R7, RZ, RZ, -R7 ;  /* 0x000000ffff079224 */ /* 0x000fe200078e0a07 */
[----:B------:R-:W-:Y:S01]  /*16da0*/  ISETP.GE.AND P1, PT, R11, RZ, PT ;  /* 0x000000ff0b00720c */ /* 0x000fe20003f26270 */
[--C-:B------:R-:W-:Y:S01]  /*16db0*/  @!P3 IMAD.IADD R5, R5, 0x1, -R3.reuse ;  /* 0x000000010505b824 */ /* 0x100fe200078e0a03 */
[----:B------:R-:W-:Y:S01]  /*16dc0*/  IABS R18, R12 ;  /* 0x0000000c00127213 */ /* 0x000fe20000000000 */
[C---:B------:R-:W-:Y:S01]  /*16dd0*/  VIADD R11, R0.reuse, 0x47 ;  /* 0x00000047000b7836 */ /* 0x040fe20000000000 */
[----:B------:R1:W-:Y:S01]  /*16de0*/  STL [R1+0x17c], R7 ;  /* 0x00017c0701007387 */ /* 0x0003e20000100800 */
[----:B0-----:R-:W-:Y:S01]  /*16df0*/  VIADD R13, R0, 0x49 ;  /* 0x00000049000d7836 */ /* 0x001fe20000000000 */
[----:B------:R-:W-:Y:S01]  /*16e00*/  ISETP.GT.U32.AND P3, PT, R3, R5, PT ;  /* 0x000000050300720c */ /* 0x000fe20003f64070 */
[--C-:B------:R-:W-:Y:S02]  /*16e10*/  @!P6 IMAD.IADD R2, R2, 0x1, -R3.reuse ;  /* 0x000000010202e824 */ /* 0x100fe400078e0a03 */
[----:B------:R-:W-:Y:S01]  /*16e20*/  @!P2 IMAD.IADD R8, R8, 0x1, -R3 ;  /* 0x000000010808a824 */ /* 0x000fe200078e0a03 */
[----:B------:R-:W-:-:S02]  /*16e30*/  IABS R19, R13 ;  /* 0x0000000d00137213 */ /* 0x000fc40000000000 */
[----:B------:R-:W-:Y:S01]  /*16e40*/  ISETP.GE.AND P2, PT, R13, RZ, PT ;  /* 0x000000ff0d00720c */ /* 0x000fe20003f46270 */
[----:B------:R-:W-:Y:S01]  /*16e50*/  IMAD.MOV.U32 R15, RZ, RZ, R8 ;  /* 0x000000ffff0f7224 */ /* 0x000fe200078e0008 */
[----:B------:R-:W-:Y:S01]  /*16e60*/  ISETP.GT.U32.AND P6, PT, R3, R2, PT ;  /* 0x000000020300720c */ /* 0x000fe20003fc4070 */
[----:B-1----:R-:W-:Y:S02]  /*16e70*/  IMAD.MOV.U32 R7, RZ, RZ, R10 ;  /* 0x000000ffff077224 */ /* 0x002fe400078e000a */
[----:B------:R-:W-:-:S04]  /*16e80*/  IMAD.HI.U32 R10, R4, R19, RZ ;  /* 0x00000013040a7227 */ /* 0x000fc800078e00ff */
[----:B------:R-:W-:Y:S02]  /*16e90*/  IMAD.MOV R13, RZ, RZ, -R10 ;  /* 0x000000ffff0d7224 */ /* 0x000fe400078e0a0a */
[----:B------:R-:W-:-:S04]  /*16ea0*/  IMAD.HI.U32 R10, R4, R18, RZ ;  /* 0x00000012040a7227 */ /* 0x000fc800078e00ff */
[----:B------:R-:W-:Y:S02]  /*16eb0*/  IMAD R19, R3, R13, R19 ;  /* 0x0000000d03137224 */ /* 0x000fe400078e0213 */
[----:B------:R-:W-:Y:S01]  /*16ec0*/  @!P4 IMAD.MOV R7, RZ, RZ, -R7 ;  /* 0x000000ffff07c224 */ /* 0x000fe200078e0a07 */
[----:B------:R-:W-:Y:S01]  /*16ed0*/  ISETP.GE.AND P4, PT, R9, RZ, PT ;  /* 0x000000ff0900720c */ /* 0x000fe20003f86270 */
[----:B------:R-:W-:Y:S01]  /*16ee0*/  IMAD.MOV R10, RZ, RZ, -R10 ;  /* 0x000000ffff0a7224 */ /* 0x000fe200078e0a0a */
[----:B------:R-:W-:Y:S01]  /*16ef0*/  IABS R9, R11 ;  /* 0x0000000b00097213 */ /* 0x000fe20000000000 */
[----:B------:R-:W-:Y:S01]  /*16f00*/  @!P3 IMAD.IADD R5, R5, 0x1, -R3 ;  /* 0x000000010505b824 */ /* 0x000fe200078e0a03 */
[----:B------:R0:W-:Y:S01]  /*16f10*/  STL [R1+0x180], R7 ;  /* 0x0001800701007387 */ /* 0x0001e20000100800 */
[----:B------:R-:W-:Y:S01]  /*16f20*/  @!P5 IMAD.MOV R15, RZ, RZ, -R15 ;  /* 0x000000ffff0fd224 */ /* 0x000fe200078e0a0f */
[C---:B------:R-:W-:Y:S01]  /*16f30*/  ISETP.GT.U32.AND P5, PT, R3.reuse, R19, PT ;  /* 0x000000130300720c */ /* 0x040fe20003fa4070 */
[C---:B------:R-:W-:Y:S01]  /*16f40*/  IMAD R18, R3.reuse, R10, R18 ;  /* 0x0000000a03127224 */ /* 0x040fe200078e0212 */
[----:B------:R-:W-:Y:S01]  /*16f50*/  ISETP.GE.AND P3, PT, R12, RZ, PT ;  /* 0x000000ff0c00720c */ /* 0x000fe20003f66270 */
[----:B------:R-:W-:Y:S01]  /*16f60*/  IMAD.HI.U32 R8, R4, R9, RZ ;  /* 0x0000000904087227 */ /* 0x000fe200078e00ff */
[----:B------:R1:W-:Y:S03]  /*16f70*/  STL [R1+0x184], R15 ;  /* 0x0001840f01007387 */ /* 0x0003e60000100800 */
[----:B------:R-:W-:Y:S01]  /*16f80*/  @!P6 IMAD.IADD R2, R2, 0x1, -R3 ;  /* 0x000000010202e824 */ /* 0x000fe200078e0a03 */
[----:B------:R-:W-:Y:S01]  /*16f90*/  ISETP.GT.U32.AND P6, PT, R3, R18, PT ;  /* 0x000000120300720c */ /* 0x000fe20003fc4070 */
[----:B0-----:R-:W-:-:S02]  /*16fa0*/  IMAD.MOV.U32 R7, RZ, RZ, R5 ;  /* 0x000000ffff077224 */ /* 0x001fc400078e0005 */
[----:B------:R-:W-:Y:S02]  /*16fb0*/  IMAD.MOV R8, RZ, RZ, -R8 ;  /* 0x000000ffff087224 */ /* 0x000fe400078e0a08 */
[----:B------:R-:W-:Y:S01]  /*16fc0*/  @!P1 IMAD.MOV R7, RZ, RZ, -R7 ;  /* 0x000000ffff079224 */ /* 0x000fe200078e0a07 */
[----:B------:R-:W-:Y:S01]  /*16fd0*/  ISETP.GE.AND P1, PT, R11, RZ, PT ;  /* 0x000000ff0b00720c */ /* 0x000fe20003f26270 */
[----:B------:R-:W-:Y:S02]  /*16fe0*/  IMAD R5, R3, R8, R9 ;  /* 0x0000000803057224 */ /* 0x000fe400078e0209 */
[--C-:B------:R-:W-:Y:S01]  /*16ff0*/  @!P5 IMAD.IADD R19, R19, 0x1, -R3.reuse ;  /* 0x000000011313d824 */ /* 0x100fe200078e0a03 */
[----:B------:R0:W-:Y:S01]  /*17000*/  STL [R1+0x18c], R7 ;  /* 0x00018c0701007387 */ /* 0x0001e20000100800 */
[C---:B------:R-:W-:Y:S02]  /*17010*/  VIADD R11, R0.reuse, 0x46 ;  /* 0x00000046000b7836 */ /* 0x040fe40000000000 */
[----:B-1----:R-:W-:Y:S01]  /*17020*/  VIADD R15, R0, 0x45 ;  /* 0x00000045000f7836 */ /* 0x002fe20000000000 */
[C---:B------:R-:W-:Y:S01]  /*17030*/  ISETP.GT.U32.AND P5, PT, R3.reuse, R19, PT ;  /* 0x000000130300720c */ /* 0x040fe20003fa4070 */
[----:B------:R-:W-:Y:S01]  /*17040*/  @!P6 IMAD.IADD R18, R18, 0x1, -R3 ;  /* 0x000000011212e824 */ /* 0x000fe200078e0a03 */
[----:B------:R-:W-:Y:S01]  /*17050*/  IABS R12, R11 ;  /* 0x0000000b000c7213 */ /* 0x000fe20000000000 */
[C---:B------:R-:W-:Y:S01]  /*17060*/  VIADD R13, R0.reuse, 0x44 ;  /* 0x00000044000d7836 */ /* 0x040fe20000000000 */
[----:B------:R-:W-:Y:S01]  /*17070*/  IABS R16, R15 ;  /* 0x0000000f00107213 */ /* 0x000fe20000000000 */
        /* <DEDUP_REMOVED lines=8> */
[----:B------:R-:W-:-:S03]  /*17100*/  IMAD.HI.U32 R10, R4, R16, RZ ;  /* 0x00000010040a7227 */ /* 0x000fc600078e00ff */
[----:B------:R0:W-:Y:S01]  /*17110*/  STL [R1+0x188], R7 ;  /* 0x0001880701007387 */ /* 0x0001e20000100800 */
[----:B------:R-:W-:Y:S02]  /*17120*/  IMAD.MOV R17, RZ, RZ, -R17 ;  /* 0x000000ffff117224 */ /* 0x000fe400078e0a11 */
[----:B------:R-:W-:Y:S02]  /*17130*/  IMAD.MOV R10, RZ, RZ, -R10 ;  /* 0x000000ffff0a7224 */ /* 0x000fe400078e0a0a */
[--C-:B------:R-:W-:Y:S01]  /*17140*/  @!P5 IMAD.IADD R19, R19, 0x1, -R3.reuse ;  /* 0x000000011313d824 */ /* 0x100fe200078e0a03 */
[----:B------:R-:W-:Y:S01]  /*17150*/  ISETP.GE.AND P5, PT, R11, RZ, PT ;  /* 0x000000ff0b00720c */ /* 0x000fe20003fa6270 */
[----:B------:R-:W-:Y:S02]  /*17160*/  IMAD R12, R3, R17, R12 ;  /* 0x00000011030c7224 */ /* 0x000fe400078e020c */
[----:B------:R-:W-:Y:S02]  /*17170*/  @!P4 IMAD.IADD R5, R5, 0x1, -R3 ;  /* 0x000000010505c824 */ /* 0x000fe400078e0a03 */
[----:B------:R-:W-:-:S02]  /*17180*/  IMAD R16, R3, R10, R16 ;  /* 0x0000000a03107224 */ /* 0x000fc400078e0210 */
[----:B------:R-:W-:Y:S01]  /*17190*/  IMAD.MOV.U32 R20, RZ, RZ, R19 ;  /* 0x000000ffff147224 */ /* 0x000fe200078e0013 */
[----:B------:R-:W-:Y:S01]  /*171a0*/  ISETP.GT.U32.AND P4, PT, R3, R5, PT ;  /* 0x000000050300720c */ /* 0x000fe20003f84070 */
[----:B------:R-:W-:-:S04]  /*171b0*/  IMAD.HI.U32 R17, R4, R8, RZ ;  /* 0x0000000804117227 */ /* 0x000fc800078e00ff */
[----:B------:R-:W-:Y:S01]  /*171c0*/  @!P6 IMAD.IADD R18, R18, 0x1, -R3 ;  /* 0x000000011212e824 */ /* 0x000fe200078e0a03 */
[C---:B------:R-:W-:Y:S01]  /*171d0*/  ISETP.GT.U32.AND P6, PT, R3.reuse, R12, PT ;  /* 0x0000000c0300720c */ /* 0x040fe20003fc4070 */
[----:B------:R-:W-:Y:S01]  /*171e0*/  @!P2 IMAD.MOV R20, RZ, RZ, -R20 ;  /* 0x000000ffff14a224 */ /* 0x000fe200078e0a14 */
[C---:B------:R-:W-:Y:S01]  /*171f0*/  ISETP.GT.U32.AND P2, PT, R3.reuse, R16, PT ;  /* 0x000000100300720c */ /* 0x040fe20003f44070 */
[----:B------:R-:W-:Y:S02]  /*17200*/  IMAD.MOV R17, RZ, RZ, -R17 ;  /* 0x000000ffff117224 */ /* 0x000fe400078e0a11 */
[----:B0-----:R-:W-:Y:S01]  /*17210*/  IMAD.MOV.U32 R7, RZ, RZ, R18 ;  /* 0x000000ffff077224 */ /* 0x001fe200078e0012 */
[----:B------:R-:W-:Y:S01]  /*17220*/  STL [R1+0x158], R20 ;  /* 0x0001581401007387 */ /* 0x000fe20000100800 */
[----:B------:R-:W-:Y:S02]  /*17230*/  IMAD R8, R3, R17, R8 ;  /* 0x0000001103087224 */ /* 0x000fe400078e0208 */
[----:B------:R-:W-:-:S04]  /*17240*/  IMAD.HI.U32 R11, R4, R2, RZ ;  /* 0x00000002040b7227 */ /* 0x000fc800078e00ff */
[----:B------:R-:W-:Y:S01]  /*17250*/  @!P3 IMAD.MOV R7, RZ, RZ, -R7 ;  /* 0x000000ffff07b224 */ /* 0x000fe200078e0a07 */
[----:B------:R-:W-:Y:S01]  /*17260*/  ISETP.GE.AND P3, PT, R15, RZ, PT ;  /* 0x000000ff0f00720c */ /* 0x000fe20003f66270 */
[----:B------:R-:W-:Y:S01]  /*17270*/  @!P4 IMAD.IADD R5, R5, 0x1, -R3 ;  /* 0x000000010505c824 */ /* 0x000fe200078e0a03 */
[C---:B------:R-:W-:Y:S01]  /*17280*/  ISETP.GT.U32.AND P4, PT, R3.reuse, R8, PT ;  /* 0x000000080300720c */ /* 0x040fe20003f84070 */
[----:B------:R-:W-:Y:S01]  /*17290*/  IMAD.MOV R11, RZ, RZ, -R11 ;  /* 0x000000ffff0b7224 */ /* 0x000fe200078e0a0b */
[----:B------:R0:W-:Y:S01]  /*172a0*/  STL [R1+0x174], R7 ;  /* 0x0001740701007387 */ /* 0x0001e20000100800 */
[--C-:B------:R-:W-:Y:S02]  /*172b0*/  @!P6 IMAD.IADD R12, R12, 0x1, -R3.reuse ;  /* 0x000000010c0ce824 */ /* 0x100fe400078e0a03 */
[----:B------:R-:W-:Y:S02]  /*172c0*/  @!P2 IMAD.IADD R16, R16, 0x1, -R3 ;  /* 0x000000011010a824 */ /* 0x000fe400078e0a03 */
[C---:B------:R-:W-:Y:S01]  /*172d0*/  IMAD R2, R3.reuse, R11, R2 ;  /* 0x0000000b03027224 */ /* 0x040fe200078e0202 */
[C---:B------:R-:W-:Y:S01]  /*172e0*/  ISETP.GT.U32.AND P6, PT, R3.reuse, R12, PT ;  /* 0x0000000c0300720c */ /* 0x040fe20003fc4070 */
[C---:B------:R-:W-:Y:S01]  /*172f0*/  VIADD R10, R0.reuse, 0x42 ;  /* 0x00000042000a7836 */ /* 0x040fe20000000000 */
[----:B------:R-:W-:Y:S01]  /*17300*/  ISETP.GT.U32.AND P2, PT, R3, R16, PT ;  /* 0x000000100300720c */ /* 0x000fe20003f44070 */
[----:B------:R-:W-:-:S02]  /*17310*/  VIADD R11, R0, 0x41 ;  /* 0x00000041000b7836 */ /* 0x000fc40000000000 */
[----:B0-----:R-:W-:Y:S01]  /*17320*/  IMAD.MOV.U32 R7, RZ, RZ, R5 ;  /* 0x000000ffff077224 */ /* 0x001fe200078e0005 */
[----:B------:R-:W-:Y:S01]  /*17330*/  IABS R15, R10 ;  /* 0x0000000a000f7213 */ /* 0x000fe20000000000 */
[----:B------:R-:W-:Y:S02]  /*17340*/  @!P4 IMAD.IADD R8, R8, 0x1, -R3 ;  /* 0x000000010808c824 */ /* 0x000fe400078e0a03 */
[----:B------:R-:W-:Y:S01]  /*17350*/  @!P1 IMAD.MOV R7, RZ, RZ, -R7 ;  /* 0x000000ffff079224 */ /* 0x000fe200078e0a07 */
[C---:B------:R-:W-:Y:S01]  /*17360*/  ISETP.GT.U32.AND P1, PT, R3.reuse, R2, PT ;  /* 0x000000020300720c */ /* 0x040fe20003f24070 */
[----:B------:R-:W-:Y:S01]  /*17370*/  IMAD.HI.U32 R17, R4, R15, RZ ;  /* 0x0000000f04117227 */ /* 0x000fe200078e00ff */
[----:B------:R-:W-:Y:S02]  /*17380*/  ISETP.GT.U32.AND P4, PT, R3, R8, PT ;  /* 0x000000080300720c */ /* 0x000fe40003f84070 */
[----:B------:R0:W-:Y:S01]  /*17390*/  STL [R1+0x178], R7 ;  /* 0x0001780701007387 */ /* 0x0001e20000100800 */
[----:B------:R-:W-:-:S02]  /*173a0*/  IMAD.MOV R17, RZ, RZ, -R17 ;  /* 0x000000ffff117224 */ /* 0x000fc400078e0a11 */
[--C-:B------:R-:W-:Y:S01]  /*173b0*/  @!P6 IMAD.IADD R12, R12, 0x1, -R3.reuse ;  /* 0x000000010c0ce824 */ /* 0x100fe200078e0a03 */
[----:B------:R-:W-:Y:S01]  /*173c0*/  ISETP.GE.AND P6, PT, R13, RZ, PT ;  /* 0x000000ff0d00720c */ /* 0x000fe20003fc6270 */
[----:B------:R-:W-:Y:S01]  /*173d0*/  @!P2 IMAD.IADD R16, R16, 0x1, -R3 ;  /* 0x000000011010a824 */ /* 0x000fe200078e0a03 */
[----:B------:R-:W-:Y:S01]  /*173e0*/  IABS R13, R11 ;  /* 0x0000000b000d7213 */ /* 0x000fe20000000000 */
[C---:B------:R-:W-:Y:S02]  /*173f0*/  IMAD R15, R3.reuse, R17, R15 ;  /* 0x00000011030f7224 */ /* 0x040fe400078e020f */
[----:B------:R-:W-:Y:S02]  /*17400*/  @!P1 IMAD.IADD R2, R2, 0x1, -R3 ;  /* 0x0000000102029824 */ /* 0x000fe400078e0a03 */
[----:B------:R-:W-:Y:S01]  /*17410*/  IMAD.MOV.U32 R19, RZ, RZ, R12 ;  /* 0x000000ffff137224 */ /* 0x000fe200078e000c */
[C---:B------:R-:W-:Y:S01]  /*17420*/  ISETP.GT.U32.AND P2, PT, R3.reuse, R15, PT ;  /* 0x0000000f0300720c */ /* 0x040fe20003f44070 */
[----:B0-----:R-:W-:Y:S01]  /*17430*/  IMAD.MOV.U32 R7, RZ, RZ, R16 ;  /* 0x000000ffff077224 */ /* 0x001fe200078e0010 */
[----:B------:R-:W-:Y:S01]  /*17440*/  ISETP.GT.U32.AND P1, PT, R3, R2, PT ;  /* 0x000000020300720c */ /* 0x000fe20003f24070 */
[----:B------:R-:W-:-:S04]  /*17450*/  IMAD.HI.U32 R12, R4, R13, RZ ;  /* 0x0000000d040c7227 */ /* 0x000fc800078e00ff */
[----:B------:R-:W-:Y:S01]  /*17460*/  @!P5 IMAD.MOV R19, RZ, RZ, -R19 ;  /* 0x000000ffff13d224 */ /* 0x000fe200078e0a13 */
[----:B------:R-:W-:Y:S01]  /*17470*/  ISETP.GE.AND P5, PT, R9, RZ, PT ;  /* 0x000000ff0900720c */ /* 0x000fe20003fa6270 */
[----:B------:R-:W-:Y:S01]  /*17480*/  @!P3 IMAD.MOV R7, RZ, RZ, -R7 ;  /* 0x000000ffff07b224 */ /* 0x000fe200078e0a07 */
[----:B------:R-:W-:Y:S01]  /*17490*/  ISETP.GE.AND P3, PT, R10, RZ, PT ;  /* 0x000000ff0a00720c */ /* 0x000fe20003f66270 */
[--C-:B------:R-:W-:Y:S01]  /*174a0*/  @!P4 IMAD.IADD R8, R8, 0x1, -R3.reuse ;  /* 0x000000010808c824 */ /* 0x100fe200078e0a03 */
[----:B------:R-:W-:Y:S01]  /*174b0*/  STL [R1+0x164], R19 ;  /* 0x0001641301007387 */ /* 0x000fe20000100800 */
[----:B------:R-:W-:Y:S01]  /*174c0*/  IMAD.MOV R12, RZ, RZ, -R12 ;  /* 0x000000ffff0c7224 */ /* 0x000fe200078e0a0c */
[----:B------:R-:W-:Y:S01]  /*174d0*/  ISETP.GE.AND P4, PT, R11, RZ, PT ;  /* 0x000000ff0b00720c */ /* 0x000fe20003f86270 */
[----:B------:R-:W-:Y:S01]  /*174e0*/  @!P1 IMAD.IADD R2, R2, 0x1, -R3 ;  /* 0x0000000102029824 */ /* 0x000fe200078e0a03 */
[----:B------:R0:W-:Y:S01]  /*174f0*/  STL [R1+0x168], R7 ;  /* 0x0001680701007387 */ /* 0x0001e20000100800 */
[----:B------:R-:W-:-:S02]  /*17500*/  IMAD R13, R3, R12, R13 ;  /* 0x0000000c030d7224 */ /* 0x000fc400078e020d */
[----:B------:R-:W-:Y:S02]  /*17510*/  @!P2 IMAD.IADD R15, R15, 0x1, -R3 ;  /* 0x000000010f0fa824 */ /* 0x000fe400078e0a03 */
[C---:B------:R-:W-:Y:S01]  /*17520*/  VIADD R5, R0.reuse, 0x40 ;  /* 0x0000004000057836 */ /* 0x040fe20000000000 */
[C---:B------:R-:W-:Y:S01]  /*17530*/  ISETP.GT.U32.AND P1, PT, R3.reuse, R13, PT ;  /* 0x0000000d0300720c */ /* 0x040fe20003f24070 */
[C---:B------:R-:W-:Y:S01]  /*17540*/  VIADD R10, R0.reuse, 0x3d ;  /* 0x0000003d000a7836 */ /* 0x040fe20000000000 */
[----:B------:R-:W-:Y:S01]  /*17550*/  ISETP.GT.U32.AND P2, PT, R3, R15, PT ;  /* 0x0000000f0300720c */ /* 0x000fe20003f44070 */
[C---:B------:R-:W-:Y:S01]  /*17560*/  VIADD R17, R0.reuse, 0x38 ;  /* 0x0000003800117836 */ /* 0x040fe20000000000 */
[----:B------:R-:W-:Y:S01]  /*17570*/  IABS R18, R5 ;  /* 0x0000000500127213 */ /* 0x000fe20000000000 */
[----:B0-----:R-:W-:Y:S02]  /*17580*/  IMAD.MOV.U32 R7, RZ, RZ, R8 ;  /* 0x000000ffff077224 */ /* 0x001fe400078e0008 */
[C---:B------:R-:W-:Y:S01]  /*17590*/  VIADD R8, R0.reuse, 0x3c ;  /* 0x0000003c00087836 */ /* 0x040fe20000000000 */
[----:B------:R-:W-:Y:S01]  /*175a0*/  IABS R21, R17 ;  /* 0x0000001100157213 */ /* 0x000fe20000000000 */
[----:B------:R-:W-:Y:S01]  /*175b0*/  @!P6 IMAD.MOV R7, RZ, RZ, -R7 ;  /* 0x000000ffff07e224 */ /* 0x000fe200078e0a07 */
[----:B------:R-:W-:Y:S01]  /*175c0*/  ISETP.GE.AND P6, PT, R5, RZ, PT ;  /* 0x000000ff0500720c */ /* 0x000fe20003fc6270 */
[----:B------:R-:W-:Y:S01]  /*175d0*/  VIADD R5, R0, 0x3f ;  /* 0x0000003f00057836 */ /* 0x000fe20000000000 */
[----:B------:R-:W-:Y:S01]  /*175e0*/  IABS R20, R8 ;  /* 0x0000000800147213 */ /* 0x000fe20000000000 */
[--C-:B------:R-:W-:Y:S01]  /*175f0*/  @!P1 IMAD.IADD R13, R13, 0x1, -R3.reuse ;  /* 0x000000010d0d9824 */ /* 0x100fe200078e0a03 */
[----:B------:R0:W-:Y:S01]  /*17600*/  STL [R1+0x16c], R7 ;  /* 0x00016c0701007387 */ /* 0x0001e20000100800 */
[----:B------:R-:W-:Y:S01]  /*17610*/  @!P2 IMAD.IADD R15, R15, 0x1, -R3 ;  /* 0x000000010f0fa824 */ /* 0x000fe200078e0a03 */
[----:B------:R-:W-:Y:S01]  /*17620*/  IABS R11, R5 ;  /* 0x00000005000b7213 */ /* 0x000fe20000000000 */
[----:B------:R-:W-:Y:S01]  /*17630*/  IMAD.HI.U32 R9, R4, R18, RZ ;  /* 0x0000001204097227 */ /* 0x000fe200078e00ff */
[----:B------:R-:W-:-:S03]  /*17640*/  ISETP.GT.U32.AND P1, PT, R3, R13, PT ;  /* 0x0000000d0300720c */ /* 0x000fc60003f24070 */
[----:B------:R-:W-:-:S04]  /*17650*/  IMAD.HI.U32 R12, R4, R11, RZ ;  /* 0x0000000b040c7227 */ /* 0x000fc800078e00ff */
[----:B0-----:R-:W-:Y:S02]  /*17660*/  IMAD.MOV.U32 R7, RZ, RZ, R2 ;  /* 0x000000ffff077224 */ /* 0x001fe400078e0002 */
[----:B------:R-:W-:Y:S02]  /*17670*/  VIADD R2, R0, 0x3e ;  /* 0x0000003e00027836 */ /* 0x000fe40000000000 */
[----:B------:R-:W-:Y:S01]  /*17680*/  @!P5 IMAD.MOV R7, RZ, RZ, -R7 ;  /* 0x000000ffff07d224 */ /* 0x000fe200078e0a07 */
[----:B------:R-:W-:Y:S01]  /*17690*/  ISETP.GE.AND P5, PT, R5, RZ, PT ;  /* 0x000000ff0500720c */ /* 0x000fe20003fa6270 */
[----:B------:R-:W-:Y:S01]  /*176a0*/  IMAD.MOV R12, RZ, RZ, -R12 ;  /* 0x000000ffff0c7224 */ /* 0x000fe200078e0a0c */
[----:B------:R-:W-:Y:S01]  /*176b0*/  IABS R19, R2 ;  /* 0x0000000200137213 */ /* 0x000fe20000000000 */
[----:B------:R-:W-:Y:S01]  /*176c0*/  IMAD.MOV.U32 R16, RZ, RZ, R15 ;  /* 0x000000ffff107224 */ /* 0x000fe200078e000f */
[----:B------:R0:W-:Y:S01]  /*176d0*/  STL [R1+0x170], R7 ;  /* 0x0001700701007387 */ /* 0x0001e20000100800 */
[----:B------:R-:W-:-:S02]  /*176e0*/  IMAD R11, R3, R12, R11 ;  /* 0x0000000c030b7224 */ /* 0x000fc400078e020b */
[----:B------:R-:W-:-:S04]  /*176f0*/  IMAD.HI.U32 R5, R4, R19, RZ ;  /* 0x0000001304057227 */ /* 0x000fc800078e00ff */
[----:B------:R-:W-:Y:S02]  /*17700*/  IMAD.MOV R5, RZ, RZ, -R5 ;  /* 0x000000ffff057224 */ /* 0x000fe400078e0a05 */
[----:B------:R-:W-:Y:S02]  /*17710*/  @!P3 IMAD.MOV R16, RZ, RZ, -R16 ;  /* 0x000000ffff10b224 */ /* 0x000fe400078e0a10 */
[----:B------:R-:W-:Y:S02]  /*17720*/  IMAD R19, R3, R5, R19 ;  /* 0x0000000503137224 */ /* 0x000fe400078e0213 */
[----:B------:R-:W-:Y:S01]  /*17730*/  IMAD.MOV R9, RZ, RZ, -R9 ;  /* 0x000000ffff097224 */ /* 0x000fe200078e0a09 */
[----:B------:R1:W-:Y:S01]  /*17740*/  STL [R1+0x15c], R16 ;  /* 0x00015c1001007387 */ /* 0x0003e20000100800 */
[----:B------:R-:W-:Y:S01]  /*17750*/  @!P1 IMAD.IADD R13, R13, 0x1, -R3 ;  /* 0x000000010d0d9824 */ /* 0x000fe200078e0a03 */
[C---:B------:R-:W-:Y:S01]  /*17760*/  ISETP.GT.U32.AND P3, PT, R3.reuse, R19, PT ;  /* 0x000000130300720c */ /* 0x040fe20003f64070 */
[C---:B------:R-:W-:Y:S01]  /*17770*/  IMAD R18, R3.reuse, R9, R18 ;  /* 0x0000000903127224 */ /* 0x040fe200078e0212 */
[----:B------:R-:W-:Y:S01]  /*17780*/  ISETP.GT.U32.AND P1, PT, R3, R11, PT ;  /* 0x0000000b0300720c */ /* 0x000fe20003f24070 */
[----:B------:R-:W-:Y:S01]  /*17790*/  IMAD.HI.U32 R5, R4, R20, RZ ;  /* 0x0000001404057227 */ /* 0x000fe200078e00ff */
[----:B------:R-:W-:-:S02]  /*177a0*/  IABS R9, R10 ;  /* 0x0000000a00097213 */ /* 0x000fc40000000000 */
[----:B------:R-:W-:Y:S01]  /*177b0*/  ISETP.GT.U32.AND P2, PT, R3, R18, PT ;  /* 0x000000120300720c */ /* 0x000fe20003f44070 */
[----:B0-----:R-:W-:Y:S02]  /*177c0*/  IMAD.MOV.U32 R7, RZ, RZ, R13 ;  /* 0x000000ffff077224 */ /* 0x001fe400078e000d */
[----:B------:R-:W-:-:S04]  /*177d0*/  IMAD.HI.U32 R12, R4, R9, RZ ;  /* 0x00000009040c7227 */ /* 0x000fc800078e00ff */
[--C-:B------:R-:W-:Y:S02]  /*177e0*/  @!P3 IMAD.IADD R19, R19, 0x1, -R3.reuse ;  /* 0x000000011313b824 */ /* 0x100fe400078e0a03 */
[--C-:B------:R-:W-:Y:S02]  /*177f0*/  @!P1 IMAD.IADD R11, R11, 0x1, -R3.reuse ;  /* 0x000000010b0b9824 */ /* 0x100fe400078e0a03 */
[----:B------:R-:W-:Y:S01]  /*17800*/  IMAD.MOV R12, RZ, RZ, -R12 ;  /* 0x000000ffff0c7224 */ /* 0x000fe200078e0a0c */
[C---:B------:R-:W-:Y:S01]  /*17810*/  ISETP.GT.U32.AND P3, PT, R3.reuse, R19, PT ;  /* 0x000000130300720c */ /* 0x040fe20003f64070 */
[----:B------:R-:W-:Y:S01]  /*17820*/  @!P2 IMAD.IADD R18, R18, 0x1, -R3 ;  /* 0x000000011212a824 */ /* 0x000fe200078e0a03 */
[C---:B------:R-:W-:Y:S01]  /*17830*/  ISETP.GT.U32.AND P1, PT, R3.reuse, R11, PT ;  /* 0x0000000b0300720c */ /* 0x040fe20003f24070 */
[----:B------:R-:W-:Y:S02]  /*17840*/  IMAD.MOV R5, RZ, RZ, -R5 ;  /* 0x000000ffff057224 */ /* 0x000fe400078e0a05 */
[----:B------:R-:W-:Y:S01]  /*17850*/  @!P4 IMAD.MOV R7, RZ, RZ, -R7 ;  /* 0x000000ffff07c224 */ /* 0x000fe200078e0a07 */
[----:B------:R-:W-:Y:S01]  /*17860*/  ISETP.GE.AND P4, PT, R2, RZ, PT ;  /* 0x000000ff0200720c */ /* 0x000fe20003f86270 */
[C---:B------:R-:W-:Y:S01]  /*17870*/  IMAD R2, R3.reuse, R12, R9 ;  /* 0x0000000c03027224 */ /* 0x040fe200078e0209 */
[C---:B------:R-:W-:Y:S01]  /*17880*/  ISETP.GT.U32.AND P2, PT, R3.reuse, R18, PT ;  /* 0x000000120300720c */ /* 0x040fe20003f44070 */
[----:B------:R-:W-:Y:S01]  /*17890*/  IMAD R20, R3, R5, R20 ;  /* 0x0000000503147224 */ /* 0x000fe200078e0214 */
[----:B------:R0:W-:Y:S01]  /*178a0*/  STL [R1+0x160], R7 ;  /* 0x0001600701007387 */ /* 0x0001e20000100800 */
[----:B------:R-:W-:-:S02]  /*178b0*/  VIADD R9, R0, 0x3b ;  /* 0x0000003b00097836 */ /* 0x000fc40000000000 */
[--C-:B------:R-:W-:Y:S01]  /*178c0*/  @!P3 IMAD.IADD R19, R19, 0x1, -R3.reuse ;  /* 0x000000011313b824 */ /* 0x100fe200078e0a03 */
[----:B------:R-:W-:Y:S01]  /*178d0*/  ISETP.GT.U32.AND P3, PT, R3, R20, PT ;  /* 0x000000140300720c */ /* 0x000fe20003f64070 */
[----:B------:R-:W-:Y:S01]  /*178e0*/  @!P1 IMAD.IADD R11, R11, 0x1, -R3 ;  /* 0x000000010b0b9824 */ /* 0x000fe200078e0a03 */
[----:B-1----:R-:W-:Y:S01]  /*178f0*/  IABS R16, R9 ;  /* 0x0000000900107213 */ /* 0x002fe20000000000 */
[----:B------:R-:W-:Y:S01]  /*17900*/  IMAD.HI.U32 R15, R4, R21, RZ ;  /* 0x00000015040f7227 */ /* 0x000fe200078e00ff */
[----:B------:R-:W-:-:S03]  /*17910*/  ISETP.GT.U32.AND P1, PT, R3, R2, PT ;  /* 0x000000020300720c */ /* 0x000fc60003f24070 */
[----:B------:R-:W-:-:S04]  /*17920*/  IMAD.HI.U32 R5, R4, R16, RZ ;  /* 0x0000001004057227 */ /* 0x000fc800078e00ff */
[----:B------:R-:W-:Y:S01]  /*17930*/  @!P2 IMAD.IADD R18, R18, 0x1, -R3 ;  /* 0x000000011212a824 */ /* 0x000fe200078e0a03 */
[----:B------:R-:W-:Y:S01]  /*17940*/  ISETP.GE.AND P2, PT, R10, RZ, PT ;  /* 0x000000ff0a00720c */ /* 0x000fe20003f46270 */
[----:B------:R-:W-:Y:S02]  /*17950*/  IMAD.MOV R5, RZ, RZ, -R5 ;  /* 0x000000ffff057224 */ /* 0x000fe400078e0a05 */
[----:B------:R-:W-:Y:S01]  /*17960*/  @!P3 IMAD.IADD R20, R20, 0x1, -R3 ;  /* 0x000000011414b824 */ /* 0x000fe200078e0a03 */
[C---:B------:R-:W-:Y:S01]  /*17970*/  ISETP.GT.U32.AND P3, PT, R3.reuse, R24, PT ;  /* 0x000000180300720c */ /* 0x040fe20003f64070 */
[----:B------:R-:W-:Y:S02]  /*17980*/  IMAD R16, R3, R5, R16 ;  /* 0x0000000503107224 */ /* 0x000fe400078e0210 */
[----:B0-----:R-:W-:Y:S02]  /*17990*/  IMAD.MOV.U32 R7, RZ, RZ, R18 ;  /* 0x000000ffff077224 */ /* 0x001fe400078e0012 */
[----:B------:R-:W-:-:S02]  /*179a0*/  VIADD R10, R0, 0x39 ;  /* 0x00000039000a7836 */ /* 0x000fc40000000000 */
[----:B------:R-:W-:Y:S01]  /*179b0*/  @!P1 IMAD.IADD R2, R2, 0x1, -R3 ;  /* 0x0000000102029824 */ /* 0x000fe200078e0a03 */
[C---:B------:R-:W-:Y:S01]  /*179c0*/  ISETP.GT.U32.AND P1, PT, R3.reuse, R16, PT ;  /* 0x000000100300720c */ /* 0x040fe20003f24070 */
[----:B------:R-:W-:Y:S01]  /*179d0*/  @!P6 IMAD.MOV R7, RZ, RZ, -R7 ;  /* 0x000000ffff07e224 */ /* 0x000fe200078e0a07 */
[----:B------:R-:W-:Y:S01]  /*179e0*/  IABS R23, R10 ;  /* 0x0000000a00177213 */ /* 0x000fe20000000000 */
[----:B------:R-:W-:Y:S01]  /*179f0*/  VIADD R12, R0, 0x37 ;  /* 0x00000037000c7836 */ /* 0x000fe20000000000 */
[C---:B------:R-:W-:Y:S01]  /*17a00*/  ISETP.GT.U32.AND P6, PT, R3.reuse, R2, PT ;  /* 0x000000020300720c */ /* 0x040fe20003fc4070 */
[----:B------:R-:W-:Y:S01]  /*17a10*/  @!P3 IMAD.IADD R24, R24, 0x1, -R3 ;  /* 0x000000011818b824 */ /* 0x000fe200078e0a03 */
[----:B------:R0:W-:Y:S01]  /*17a20*/  STL [R1+0x14c], R7 ;  /* 0x00014c0701007387 */ /* 0x0001e20000100800 */
[----:B------:R-:W-:Y:S01]  /*17a30*/  IMAD.HI.U32 R26, R4, R23, RZ ;  /* 0x00000017041a7227 */ /* 0x000fe200078e00ff */
[----:B------:R-:W-:Y:S02]  /*17a40*/  IABS R13, R12 ;  /* 0x0000000c000d7213 */ /* 0x000fe40000000000 */
[----:B------:R-:W-:Y:S01]  /*17a50*/  ISETP.GT.U32.AND P3, PT, R3, R24, PT ;  /* 0x000000180300720c */ /* 0x000fe20003f64070 */
[----:B------:R-:W-:-:S02]  /*17a60*/  IMAD.MOV R26, RZ, RZ, -R26 ;  /* 0x000000ffff1a7224 */ /* 0x000fc400078e0a1a */
[----:B------:R-:W-:Y:S02]  /*17a70*/  IMAD.MOV R15, RZ, RZ, -R15 ;  /* 0x000000ffff0f7224 */ /* 0x000fe400078e0a0f */
[----:B------:R-:W-:Y:S01]  /*17a80*/  @!P1 IMAD.IADD R16, R16, 0x1, -R3 ;  /* 0x0000000110109824 */ /* 0x000fe200078e0a03 */
[C---:B------:R-:W-:Y:S01]  /*17a90*/  ISETP.GT.U32.AND P1, PT, R3.reuse, R20, PT ;  /* 0x000000140300720c */ /* 0x040fe20003f24070 */
[----:B0-----:R-:W-:Y:S02]  /*17aa0*/  IMAD.MOV.U32 R7, RZ, RZ, R11 ;  /* 0x000000ffff077224 */ /* 0x001fe400078e000b */
[C---:B------:R-:W-:Y:S02]  /*17ab0*/  IMAD R23, R3.reuse, R26, R23 ;  /* 0x0000001a03177224 */ /* 0x040fe400078e0217 */
[----:B------:R-:W-:Y:S01]  /*17ac0*/  @!P5 IMAD.MOV R7, RZ, RZ, -R7 ;  /* 0x000000ffff07d224 */ /* 0x000fe200078e0a07 */
[C---:B------:R-:W-:Y:S01]  /*17ad0*/  ISETP.GT.U32.AND P5, PT, R3.reuse, R16, PT ;  /* 0x000000100300720c */ /* 0x040fe20003fa4070 */
[----:B------:R-:W-:-:S02]  /*17ae0*/  IMAD R15, R3, R15, R21 ;  /* 0x0000000f030f7224 */ /* 0x000fc400078e0215 */
[----:B------:R-:W-:Y:S01]  /*17af0*/  VIADD R21, R0, 0x36 ;  /* 0x0000003600157836 */ /* 0x000fe20000000000 */
[----:B------:R0:W-:Y:S01]  /*17b00*/  STL [R1+0x148], R7 ;  /* 0x0001480701007387 */ /* 0x0001e20000100800 */
[----:B------:R-:W-:-:S03]  /*17b10*/  IMAD.HI.U32 R5, R4, R13, RZ ;  /* 0x0000000d04057227 */ /* 0x000fc600078e00ff */
[----:B------:R-:W-:Y:S01]  /*17b20*/  IABS R18, R21 ;  /* 0x0000001500127213 */ /* 0x000fe20000000000 */
[----:B------:R-:W-:Y:S01]  /*17b30*/  @!P6 IMAD.IADD R2, R2, 0x1, -R3 ;  /* 0x000000010202e824 */ /* 0x000fe200078e0a03 */
[----:B------:R-:W-:Y:S01]  /*17b40*/  ISETP.GT.U32.AND P6, PT, R3, R15, PT ;  /* 0x0000000f0300720c */ /* 0x000fe20003fc4070 */
[----:B------:R-:W-:Y:S02]  /*17b50*/  IMAD.MOV R5, RZ, RZ, -R5 ;  /* 0x000000ffff057224 */ /* 0x000fe400078e0a05 */
[----:B------:R-:W-:Y:S01]  /*17b60*/  @!P1 IMAD.IADD R20, R20, 0x1, -R3 ;  /* 0x0000000114149824 */ /* 0x000fe200078e0a03 */
[----:B------:R-:W-:Y:S01]  /*17b70*/  ISETP.GE.AND P1, PT, R8, RZ, PT ;  /* 0x000000ff0800720c */ /* 0x000fe20003f26270 */
[----:B0-----:R-:W-:Y:S02]  /*17b80*/  IMAD.MOV.U32 R7, RZ, RZ, R19 ;  /* 0x000000ffff077224 */ /* 0x001fe400078e0013 */
[----:B------:R-:W-:Y:S01]  /*17b90*/  @!P3 IMAD.IADD R24, R24, 0x1, -R3 ;  /* 0x000000011818b824 */ /* 0x000fe200078e0a03 */
[----:B------:R-:W-:Y:S01]  /*17ba0*/  ISETP.GE.AND P3, PT, R9, RZ, PT ;  /* 0x000000ff0900720c */ /* 0x000fe20003f66270 */
[----:B------:R-:W-:Y:S01]  /*17bb0*/  @!P4 IMAD.MOV R7, RZ, RZ, -R7 ;  /* 0x000000ffff07c224 */ /* 0x000fe200078e0a07 */
[C---:B------:R-:W-:Y:S01]  /*17bc0*/  ISETP.GT.U32.AND P4, PT, R3.reuse, R23, PT ;  /* 0x000000170300720c */ /* 0x040fe20003f84070 */
[----:B------:R-:W-:-:S02]  /*17bd0*/  IMAD R13, R3, R5, R13 ;  /* 0x00000005030d7224 */ /* 0x000fc400078e020d */
[----:B------:R-:W-:Y:S01]  /*17be0*/  VIADD R5, R0, 0x35 ;  /* 0x0000003500057836 */ /* 0x000fe20000000000 */
[----:B------:R0:W-:Y:S01]  /*17bf0*/  STL [R1+0x144], R7 ;  /* 0x0001440701007387 */ /* 0x0001e20000100800 */
[----:B------:R-:W-:-:S03]  /*17c00*/  IMAD.HI.U32 R8, R4, R18, RZ ;  /* 0x0000001204087227 */ /* 0x000fc600078e00ff */
[----:B------:R-:W-:Y:S01]  /*17c10*/  IABS R11, R5 ;  /* 0x00000005000b7213 */ /* 0x000fe20000000000 */
[--C-:B------:R-:W-:Y:S01]  /*17c20*/  @!P5 IMAD.IADD R16, R16, 0x1, -R3.reuse ;  /* 0x000000011010d824 */ /* 0x100fe200078e0a03 */
[----:B------:R-:W-:Y:S01]  /*17c30*/  ISETP.GT.U32.AND P5, PT, R3, R13, PT ;  /* 0x0000000d0300720c */ /* 0x000fe20003fa4070 */
[----:B------:R-:W-:Y:S02]  /*17c40*/  IMAD.MOV R8, RZ, RZ, -R8 ;  /* 0x000000ffff087224 */ /* 0x000fe400078e0a08 */
[--C-:B------:R-:W-:Y:S01]  /*17c50*/  @!P4 IMAD.IADD R23, R23, 0x1, -R3.reuse ;  /* 0x000000011717c824 */ /* 0x100fe200078e0a03 */
[----:B------:R-:W-:Y:S01]  /*17c60*/  ISETP.GE.AND P4, PT, R22, RZ, PT ;  /* 0x000000ff1600720c */ /* 0x000fe20003f86270 */
[----:B------:R-:W-:Y:S02]  /*17c70*/  IMAD.MOV.U32 R25, RZ, RZ, R2 ;  /* 0x000000ffff197224 */ /* 0x000fe400078e0002 */
[----:B------:R-:W-:Y:S01]  /*17c80*/  @!P6 IMAD.IADD R15, R15, 0x1, -R3 ;  /* 0x000000010f0fe824 */ /* 0x000fe200078e0a03 */
[----:B------:R-:W-:Y:S01]  /*17c90*/  ISETP.GE.AND P6, PT, R10, RZ, PT ;  /* 0x000000ff0a00720c */ /* 0x000fe20003fc6270 */
[----:B------:R-:W-:-:S02]  /*17ca0*/  IMAD R8, R3, R8, R18 ;  /* 0x0000000803087224 */ /* 0x000fc400078e0212 */
[----:B0-----:R-:W-:Y:S02]  /*17cb0*/  IMAD.MOV.U32 R7, RZ, RZ, R20 ;  /* 0x000000ffff077224 */ /* 0x001fe400078e0014 */
[----:B------:R-:W-:Y:S01]  /*17cc0*/  @!P2 IMAD.MOV R25, RZ, RZ, -R25 ;  /* 0x000000ffff19a224 */ /* 0x000fe200078e0a19 */
[----:B------:R-:W-:Y:S01]  /*17cd0*/  ISETP.GT.U32.AND P2, PT, R3, R23, PT ;  /* 0x000000170300720c */ /* 0x000fe20003f44070 */
[----:B------:R-:W-:Y:S02]  /*17ce0*/  IMAD.MOV.U32 R10, RZ, RZ, R16 ;  /* 0x000000ffff0a7224 */ /* 0x000fe400078e0010 */
[----:B------:R-:W-:Y:S01]  /*17cf0*/  IMAD.HI.U32 R19, R4, R11, RZ ;  /* 0x0000000b04137227 */ /* 0x000fe200078e00ff */
[----:B------:R-:W-:Y:S03]  /*17d00*/  STL [R1+0x140], R25 ;  /* 0x0001401901007387 */ /* 0x000fe60000100800 */
[----:B------:R-:W-:-:S02]  /*17d10*/  VIADD R2, R0, 0x34 ;  /* 0x0000003400027836 */ /* 0x000fc40000000000 */
[----:B------:R-:W-:Y:S01]  /*17d20*/  @!P1 IMAD.MOV R7, RZ, RZ, -R7 ;  /* 0x000000ffff079224 */ /* 0x000fe200078e0a07 */
[C---:B------:R-:W-:Y:S01]  /*17d30*/  ISETP.GT.U32.AND P1, PT, R3.reuse, R15, PT ;  /* 0x0000000f0300720c */ /* 0x040fe20003f24070 */
[----:B------:R-:W-:Y:S01]  /*17d40*/  @!P3 IMAD.MOV R10, RZ, RZ, -R10 ;  /* 0x000000ffff0ab224 */ /* 0x000fe200078e0a0a */
[----:B------:R-:W-:Y:S01]  /*17d50*/  ISETP.GT.U32.AND P3, PT, R3, R8, PT ;  /* 0x000000080300720c */ /* 0x000fe20003f64070 */
[----:B------:R-:W-:Y:S01]  /*17d60*/  IMAD.MOV R19, RZ, RZ, -R19 ;  /* 0x000000ffff137224 */ /* 0x000fe200078e0a13 */
[----:B------:R-:W-:Y:S01]  /*17d70*/  IABS R9, R2 ;  /* 0x0000000200097213 */ /* 0x000fe20000000000 */
[----:B------:R0:W-:Y:S01]  /*17d80*/  STL [R1+0x13c], R7 ;  /* 0x00013c0701007387 */ /* 0x0001e20000100800 */
[----:B------:R-:W-:Y:S02]  /*17d90*/  @!P5 IMAD.IADD R13, R13, 0x1, -R3 ;  /* 0x000000010d0dd824 */ /* 0x000fe400078e0a03 */
[C---:B------:R-:W-:Y:S01]  /*17da0*/  IMAD R11, R3.reuse, R19, R11 ;  /* 0x00000013030b7224 */ /* 0x040fe200078e020b */
[----:B------:R1:W-:Y:S01]  /*17db0*/  STL [R1+0x124], R10 ;  /* 0x0001240a01007387 */ /* 0x0003e20000100800 */
[----:B------:R-:W-:Y:S01]  /*17dc0*/  IMAD.HI.U32 R16, R4, R9, RZ ;  /* 0x0000000904107227 */ /* 0x000fe200078e00ff */
[----:B------:R-:W-:-:S03]  /*17dd0*/  ISETP.GT.U32.AND P5, PT, R3, R13, PT ;  /* 0x0000000d0300720c */ /* 0x000fc60003fa4070 */
[----:B------:R-:W-:Y:S01]  /*17de0*/  @!P2 IMAD.IADD R23, R23, 0x1, -R3 ;  /* 0x000000011717a824 */ /* 0x000fe200078e0a03 */
[----:B------:R-:W-:Y:S01]  /*17df0*/  ISETP.GT.U32.AND P2, PT, R3, R11, PT ;  /* 0x0000000b0300720c */ /* 0x000fe20003f44070 */
[----:B0-----:R-:W-:Y:S02]  /*17e00*/  IMAD.MOV.U32 R7, RZ, RZ, R24 ;  /* 0x000000ffff077224 */ /* 0x001fe400078e0018 */
[----:B------:R-:W-:Y:S02]  /*17e10*/  IMAD.MOV R16, RZ, RZ, -R16 ;  /* 0x000000ffff107224 */ /* 0x000fe400078e0a10 */
[----:B------:R-:W-:Y:S01]  /*17e20*/  @!P4 IMAD.MOV R7, RZ, RZ, -R7 ;  /* 0x000000ffff07c224 */ /* 0x000fe200078e0a07 */
[----:B------:R-:W-:Y:S01]  /*17e30*/  ISETP.GE.AND P4, PT, R17, RZ, PT ;  /* 0x000000ff1100720c */ /* 0x000fe20003f86270 */
[----:B------:R-:W-:Y:S02]  /*17e40*/  @!P3 IMAD.IADD R8, R8, 0x1, -R3 ;  /* 0x000000010808b824 */ /* 0x000fe400078e0a03 */
[C---:B------:R-:W-:Y:S01]  /*17e50*/  IMAD R9, R3.reuse, R16, R9 ;  /* 0x0000001003097224 */ /* 0x040fe200078e0209 */
[----:B------:R0:W-:Y:S01]  /*17e60*/  STL [R1+0x110], R7 ;  /* 0x0001100701007387 */ /* 0x0001e20000100800 */
[----:B-1----:R-:W-:Y:S01]  /*17e70*/  VIADD R10, R0, 0x33 ;  /* 0x00000033000a7836 */ /* 0x002fe20000000000 */
[----:B------:R-:W-:Y:S01]  /*17e80*/  ISETP.GT.U32.AND P3, PT, R3, R8, PT ;  /* 0x000000080300720c */ /* 0x000fe20003f64070 */
[--C-:B------:R-:W-:Y:S01]  /*17e90*/  @!P1 IMAD.IADD R15, R15, 0x1, -R3.reuse ;  /* 0x000000010f0f9824 */ /* 0x100fe200078e0a03 */
[----:B------:R-:W-:Y:S01]  /*17ea0*/  ISETP.GE.AND P1, PT, R12, RZ, PT ;  /* 0x000000ff0c00720c */ /* 0x000fe20003f26270 */
[--C-:B------:R-:W-:Y:S01]  /*17eb0*/  @!P2 IMAD.IADD R11, R11, 0x1, -R3.reuse ;  /* 0x000000010b0ba824 */ /* 0x100fe200078e0a03 */
[----:B------:R-:W-:Y:S01]  /*17ec0*/  IABS R12, R10 ;  /* 0x0000000a000c7213 */ /* 0x000fe20000000000 */
[----:B------:R-:W-:Y:S01]  /*17ed0*/  @!P5 IMAD.IADD R13, R13, 0x1, -R3 ;  /* 0x000000010d0dd824 */ /* 0x000fe200078e0a03 */
[----:B------:R-:W-:Y:S01]  /*17ee0*/  ISETP.GE.AND P5, PT, R21, RZ, PT ;  /* 0x000000ff1500720c */ /* 0x000fe20003fa6270 */
[----:B------:R-:W-:Y:S01]  /*17ef0*/  IMAD.MOV.U32 R16, RZ, RZ, R15 ;  /* 0x000000ffff107224 */ /* 0x000fe200078e000f */
[----:B------:R-:W-:Y:S01]  /*17f00*/  ISETP.GT.U32.AND P2, PT, R3, R11, PT ;  /* 0x0000000b0300720c */ /* 0x000fe20003f44070 */
[----:B0-----:R-:W-:-:S02]  /*17f10*/  IMAD.MOV.U32 R7, RZ, RZ, R23 ;  /* 0x000000ffff077224 */ /* 0x001fc400078e0017 */
[----:B------:R-:W-:-:S04]  /*17f20*/  IMAD.HI.U32 R15, R4, R12, RZ ;  /* 0x0000000c040f7227 */ /* 0x000fc800078e00ff */
[----:B------:R-:W-:Y:S01]  /*17f30*/  @!P6 IMAD.MOV R7, RZ, RZ, -R7 ;  /* 0x000000ffff07e224 */ /* 0x000fe200078e0a07 */
[----:B------:R-:W-:Y:S01]  /*17f40*/  ISETP.GT.U32.AND P6, PT, R3, R9, PT ;  /* 0x000000090300720c */ /* 0x000fe20003fc4070 */
[----:B------:R-:W-:Y:S02]  /*17f50*/  IMAD.MOV R15, RZ, RZ, -R15 ;  /* 0x000000ffff0f7224 */ /* 0x000fe400078e0a0f */
[--C-:B------:R-:W-:Y:S01]  /*17f60*/  @!P3 IMAD.IADD R8, R8, 0x1, -R3.reuse ;  /* 0x000000010808b824 */ /* 0x100fe200078e0a03 */
[----:B------:R0:W-:Y:S01]  /*17f70*/  STL [R1+0x100], R7 ;  /* 0x0001000701007387 */ /* 0x0001e20000100800 */
[----:B------:R-:W-:Y:S01]  /*17f80*/  @!P4 IMAD.MOV R16, RZ, RZ, -R16 ;  /* 0x000000ffff10c224 */ /* 0x000fe200078e0a10 */
[----:B------:R-:W-:Y:S01]  /*17f90*/  ISETP.GE.AND P4, PT, R5, RZ, PT ;  /* 0x000000ff0500720c */ /* 0x000fe20003f86270 */
[----:B------:R-:W-:Y:S01]  /*17fa0*/  @!P2 IMAD.IADD R11, R11, 0x1, -R3 ;  /* 0x000000010b0ba824 */ /* 0x000fe200078e0a03 */
[----:B------:R-:W-:Y:S01]  /*17fb0*/  ISETP.GE.AND P3, PT, R10, RZ, PT ;  /* 0x000000ff0a00720c */ /* 0x000fe20003f66270 */
[C---:B------:R-:W-:Y:S01]  /*17fc0*/  VIADD R10, R0.reuse, 0x32 ;  /* 0x00000032000a7836 */ /* 0x040fe20000000000 */
[----:B------:R1:W-:Y:S01]  /*17fd0*/  STL [R1+0xe0], R16 ;  /* 0x0000e01001007387 */ /* 0x0003e20000100800 */
[----:B------:R-:W-:-:S02]  /*17fe0*/  VIADD R20, R0, 0x31 ;  /* 0x0000003100147836 */ /* 0x000fc40000000000 */
[----:B------:R-:W-:Y:S01]  /*17ff0*/  @!P6 IMAD.IADD R9, R9, 0x1, -R3 ;  /* 0x000000010909e824 */ /* 0x000fe200078e0a03 */
[----:B------:R-:W-:Y:S01]  /*18000*/  IABS R22, R10 ;  /* 0x0000000a00167213 */ /* 0x000fe20000000000 */
[----:B0-----:R-:W-:Y:S01]  /*18010*/  IMAD.MOV.U32 R7, RZ, RZ, R13 ;  /* 0x000000ffff077224 */ /* 0x001fe200078e000d */
[----:B------:R-:W-:Y:S01]  /*18020*/  ISETP.GE.AND P2, PT, R10, RZ, PT ;  /* 0x000000ff0a00720c */ /* 0x000fe20003f46270 */
[----:B------:R-:W-:Y:S01]  /*18030*/  IMAD.MOV.U32 R13, RZ, RZ, R8 ;  /* 0x000000ffff0d7224 */ /* 0x000fe200078e0008 */
[C---:B------:R-:W-:Y:S01]  /*18040*/  ISETP.GT.U32.AND P6, PT, R3.reuse, R9, PT ;  /* 0x000000090300720c */ /* 0x040fe20003fc4070 */
[----:B------:R-:W-:Y:S01]  /*18050*/  @!P1 IMAD.MOV R7, RZ, RZ, -R7 ;  /* 0x000000ffff079224 */ /* 0x000fe200078e0a07 */
[----:B------:R-:W-:Y:S01]  /*18060*/  ISETP.GE.AND P1, PT, R2, RZ, PT ;  /* 0x000000ff0200720c */ /* 0x000fe20003f26270 */
[C---:B------:R-:W-:Y:S02]  /*18070*/  IMAD R2, R3.reuse, R15, R12 ;  /* 0x0000000f03027224 */ /* 0x040fe400078e020c */
[----:B------:R-:W-:Y:S01]  /*18080*/  @!P5 IMAD.MOV R13, RZ, RZ, -R13 ;  /* 0x000000ffff0dd224 */ /* 0x000fe200078e0a0d */
[----:B------:R0:W-:Y:S01]  /*18090*/  STL [R1+0x64], R7 ;  /* 0x0000640701007387 */ /* 0x0001e20000100800 */
[C---:B------:R-:W-:Y:S01]  /*180a0*/  VIADD R5, R0.reuse, 0x30 ;  /* 0x0000003000057836 */ /* 0x040fe20000000000 */
[----:B------:R-:W-:Y:S01]  /*180b0*/  ISETP.GT.U32.AND P5, PT, R3, R2, PT ;  /* 0x000000020300720c */ /* 0x000fe20003fa4070 */
[C---:B------:R-:W-:Y:S01]  /*180c0*/  VIADD R23, R0.reuse, 0x2f ;  /* 0x0000002f00177836 */ /* 0x040fe20000000000 */
[----:B------:R-:W-:Y:S01]  /*180d0*/  STL [R1+0xdc], R13 ;  /* 0x0000dc0d01007387 */ /* 0x000fe20000100800 */
[C---:B------:R-:W-:Y:S01]  /*180e0*/  VIADD R15, R0.reuse, 0x2c ;  /* 0x0000002c000f7836 */ /* 0x040fe20000000000 */
[----:B------:R-:W-:Y:S01]  /*180f0*/  IABS R18, R5 ;  /* 0x0000000500127213 */ /* 0x000fe20000000000 */
[----:B------:R-:W-:Y:S01]  /*18100*/  @!P6 IMAD.IADD R9, R9, 0x1, -R3 ;  /* 0x000000010909e824 */ /* 0x000fe200078e0a03 */
[----:B------:R-:W-:Y:S01]  /*18110*/  ISETP.GE.AND P6, PT, R5, RZ, PT ;  /* 0x000000ff0500720c */ /* 0x000fe20003fc6270 */
[----:B-1----:R-:W-:Y:S01]  /*18120*/  VIADD R16, R0, 0x2b ;  /* 0x0000002b00107836 */ /* 0x002fe20000000000 */
[----:B------:R-:W-:Y:S01]  /*18130*/  IABS R17, R23 ;  /* 0x0000001700117213 */ /* 0x000fe20000000000 */
[----:B0-----:R-:W-:Y:S01]  /*18140*/  IMAD.MOV.U32 R7, RZ, RZ, R11 ;  /* 0x000000ffff077224 */ /* 0x001fe200078e000b */
[----:B------:R-:W-:Y:S01]  /*18150*/  IABS R21, R15 ;  /* 0x0000000f00157213 */ /* 0x000fe20000000000 */
[----:B------:R-:W-:-:S04]  /*18160*/  IMAD.HI.U32 R11, R4, R22, RZ ;  /* 0x00000016040b7227 */ /* 0x000fc800078e00ff */
[----:B------:R-:W-:Y:S01]  /*18170*/  @!P4 IMAD.MOV R7, RZ, RZ, -R7 ;  /* 0x000000ffff07c224 */ /* 0x000fe200078e0a07 */
[----:B------:R-:W-:Y:S01]  /*18180*/  ISETP.GE.AND P4, PT, R20, RZ, PT ;  /* 0x000000ff1400720c */ /* 0x000fe20003f86270 */
[----:B------:R-:W-:Y:S01]  /*18190*/  IMAD.MOV R11, RZ, RZ, -R11 ;  /* 0x000000ffff0b7224 */ /* 0x000fe200078e0a0b */
[----:B------:R-:W-:Y:S01]  /*181a0*/  IABS R20, R20 ;  /* 0x0000001400147213 */ /* 0x000fe20000000000 */
[----:B------:R-:W-:Y:S01]  /*181b0*/  @!P5 IMAD.IADD R2, R2, 0x1, -R3 ;  /* 0x000000010202d824 */ /* 0x000fe200078e0a03 */
[----:B------:R0:W-:Y:S01]  /*181c0*/  STL [R1+0xe4], R7 ;  /* 0x0000e40701007387 */ /* 0x0001e20000100800 */
[C---:B------:R-:W-:Y:S02]  /*181d0*/  IMAD R22, R3.reuse, R11, R22 ;  /* 0x0000000b03167224 */ /* 0x040fe400078e0216 */
[----:B------:R-:W-:Y:S01]  /*181e0*/  IMAD.HI.U32 R10, R4, R20, RZ ;  /* 0x00000014040a7227 */ /* 0x000fe200078e00ff */
[----:B------:R-:W-:-:S03]  /*181f0*/  ISETP.GT.U32.AND P5, PT, R3, R2, PT ;  /* 0x000000020300720c */ /* 0x000fc60003fa4070 */
        /* <DEDUP_REMOVED lines=8> */
[----:B------:R-:W-:Y:S01]  /*18280*/  IMAD.HI.U32 R8, R4, R17, RZ ;  /* 0x0000001104087227 */ /* 0x000fe200078e00ff */
[----:B------:R-:W-:Y:S03]  /*18290*/  STL [R1+0xec], R7 ;  /* 0x0000ec0701007387 */ /* 0x000fe60000100800 */
[----:B------:R-:W-:-:S02]  /*182a0*/  IMAD.MOV R5, RZ, RZ, -R5 ;  /* 0x000000ffff057224 */ /* 0x000fc400078e0a05 */
[----:B------:R-:W-:Y:S02]  /*182b0*/  IMAD.MOV R8, RZ, RZ, -R8 ;  /* 0x000000ffff087224 */ /* 0x000fe400078e0a08 */
[C---:B------:R-:W-:Y:S02]  /*182c0*/  IMAD R18, R3.reuse, R5, R18 ;  /* 0x0000000503127224 */ /* 0x040fe400078e0212 */
[----:B------:R-:W-:Y:S02]  /*182d0*/  @!P1 IMAD.IADD R22, R22, 0x1, -R3 ;  /* 0x0000000116169824 */ /* 0x000fe400078e0a03 */
[----:B------:R-:W-:Y:S02]  /*182e0*/  IMAD.MOV.U32 R5, RZ, RZ, R2 ;  /* 0x000000ffff057224 */ /* 0x000fe400078e0002 */
[C---:B------:R-:W-:Y:S01]  /*182f0*/  IMAD R17, R3.reuse, R8, R17 ;  /* 0x0000000803117224 */ /* 0x040fe200078e0211 */
[----:B------:R-:W-:Y:S01]  /*18300*/  ISETP.GT.U32.AND P1, PT, R3, R22, PT ;  /* 0x000000160300720c */ /* 0x000fe20003f24070 */
[----:B------:R-:W-:-:S02]  /*18310*/  VIADD R8, R0, 0x2e ;  /* 0x0000002e00087836 */ /* 0x000fc40000000000 */
[----:B------:R-:W-:Y:S01]  /*18320*/  @!P3 IMAD.MOV R5, RZ, RZ, -R5 ;  /* 0x000000ffff05b224 */ /* 0x000fe200078e0a05 */
[C---:B------:R-:W-:Y:S01]  /*18330*/  ISETP.GT.U32.AND P3, PT, R3.reuse, R18, PT ;  /* 0x000000120300720c */ /* 0x040fe20003f64070 */
[--C-:B------:R-:W-:Y:S01]  /*18340*/  @!P5 IMAD.IADD R20, R20, 0x1, -R3.reuse ;  /* 0x000000011414d824 */ /* 0x100fe200078e0a03 */
[----:B------:R-:W-:Y:S01]  /*18350*/  IABS R12, R8 ;  /* 0x00000008000c7213 */ /* 0x000fe20000000000 */
[C---:B------:R-:W-:Y:S01]  /*18360*/  VIADD R13, R0.reuse, 0x2d ;  /* 0x0000002d000d7836 */ /* 0x040fe20000000000 */
[----:B------:R0:W-:Y:S01]  /*18370*/  STL [R1+0xf0], R5 ;  /* 0x0000f00501007387 */ /* 0x0001e20000100800 */
[----:B------:R-:W-:Y:S01]  /*18380*/  VIADD R10, R0, 0x2a ;  /* 0x0000002a000a7836 */ /* 0x000fe20000000000 */
[C---:B------:R-:W-:Y:S01]  /*18390*/  ISETP.GT.U32.AND P5, PT, R3.reuse, R20, PT ;  /* 0x000000140300720c */ /* 0x040fe20003fa4070 */
[----:B------:R-:W-:Y:S01]  /*183a0*/  IMAD.HI.U32 R19, R4, R12, RZ ;  /* 0x0000000c04137227 */ /* 0x000fe200078e00ff */
[----:B------:R-:W-:Y:S02]  /*183b0*/  IABS R11, R13 ;  /* 0x0000000d000b7213 */ /* 0x000fe40000000000 */
[----:B------:R-:W-:Y:S01]  /*183c0*/  IABS R2, R10 ;  /* 0x0000000a00027213 */ /* 0x000fe20000000000 */
[--C-:B------:R-:W-:Y:S01]  /*183d0*/  @!P1 IMAD.IADD R22, R22, 0x1, -R3.reuse ;  /* 0x0000000116169824 */ /* 0x100fe200078e0a03 */
[----:B------:R-:W-:Y:S01]  /*183e0*/  ISETP.GT.U32.AND P1, PT, R3, R17, PT ;  /* 0x000000110300720c */ /* 0x000fe20003f24070 */
[----:B------:R-:W-:Y:S01]  /*183f0*/  @!P3 IMAD.IADD R18, R18, 0x1, -R3 ;  /* 0x000000011212b824 */ /* 0x000fe200078e0a03 */
[----:B0-----:R-:W-:Y:S01]  /*18400*/  IABS R5, R16 ;  /* 0x0000001000057213 */ /* 0x001fe20000000000 */
[----:B------:R-:W-:-:S02]  /*18410*/  IMAD.MOV R19, RZ, RZ, -R19 ;  /* 0x000000ffff137224 */ /* 0x000fc400078e0a13 */
[----:B------:R-:W-:Y:S01]  /*18420*/  IMAD.HI.U32 R9, R4, R11, RZ ;  /* 0x0000000b04097227 */ /* 0x000fe200078e00ff */
[----:B------:R-:W-:-:S03]  /*18430*/  ISETP.GT.U32.AND P3, PT, R3, R18, PT ;  /* 0x000000120300720c */ /* 0x000fc60003f64070 */
[C---:B------:R-:W-:Y:S02]  /*18440*/  IMAD R12, R3.reuse, R19, R12 ;  /* 0x00000013030c7224 */ /* 0x040fe400078e020c */
[----:B------:R-:W-:Y:S02]  /*18450*/  @!P5 IMAD.IADD R20, R20, 0x1, -R3 ;  /* 0x000000011414d824 */ /* 0x000fe400078e0a03 */
[----:B------:R-:W-:Y:S01]  /*18460*/  IMAD.MOV R9, RZ, RZ, -R9 ;  /* 0x000000ffff097224 */ /* 0x000fe200078e0a09 */
[----:B------:R-:W-:Y:S01]  /*18470*/  ISETP.GT.U32.AND P5, PT, R3, R12, PT ;  /* 0x0000000c0300720c */ /* 0x000fe20003fa4070 */
[----:B------:R-:W-:Y:S02]  /*18480*/  IMAD.MOV.U32 R7, RZ, RZ, R22 ;  /* 0x000000ffff077224 */ /* 0x000fe400078e0016 */
[----:B------:R-:W-:Y:S01]  /*18490*/  @!P1 IMAD.IADD R17, R17, 0x1, -R3 ;  /* 0x0000000111119824 */ /* 0x000fe200078e0a03 */
[----:B------:R-:W-:Y:S01]  /*184a0*/  ISETP.GE.AND P1, PT, R23, RZ, PT ;  /* 0x000000ff1700720c */ /* 0x000fe20003f26270 */
[----:B------:R-:W-:-:S02]  /*184b0*/  IMAD R11, R3, R9, R11 ;  /* 0x00000009030b7224 */ /* 0x000fc400078e020b */
        /* <DEDUP_REMOVED lines=8> */
[----:B------:R-:W-:Y:S01]  /*18540*/  @!P5 IMAD.IADD R12, R12, 0x1, -R3 ;  /* 0x000000010c0cd824 */ /* 0x000fe200078e0a03 */
[----:B------:R-:W-:Y:S01]  /*18550*/  ISETP.GE.AND P5, PT, R8, RZ, PT ;  /* 0x000000ff0800720c */ /* 0x000fe20003fa6270 */
[----:B------:R-:W-:Y:S02]  /*18560*/  IMAD.MOV R19, RZ, RZ, -R19 ;  /* 0x000000ffff137224 */ /* 0x000fe400078e0a13 */
[----:B------:R-:W-:Y:S02]  /*18570*/  IMAD R8, R3, R24, R21 ;  /* 0x0000001803087224 */ /* 0x000fe400078e0215 */
[----:B------:R-:W-:-:S04]  /*18580*/  IMAD.HI.U32 R9, R4, R2, RZ ;  /* 0x0000000204097227 */ /* 0x000fc800078e00ff */
[----:B------:R-:W-:Y:S02]  /*18590*/  IMAD R5, R3, R19, R5 ;  /* 0x0000001303057224 */ /* 0x000fe400078e0205 */
[----:B------:R-:W-:Y:S01]  /*185a0*/  @!P2 IMAD.IADD R17, R17, 0x1, -R3 ;  /* 0x000000011111a824 */ /* 0x000fe200078e0a03 */
[----:B------:R-:W-:Y:S01]  /*185b0*/  ISETP.GT.U32.AND P2, PT, R3, R8, PT ;  /* 0x000000080300720c */ /* 0x000fe20003f44070 */
[----:B------:R-:W-:Y:S02]  /*185c0*/  IMAD.MOV.U32 R19, RZ, RZ, R18 ;  /* 0x000000ffff137224 */ /* 0x000fe400078e0012 */
[----:B------:R-:W-:Y:S02]  /*185d0*/  IMAD.MOV R9, RZ, RZ, -R9 ;  /* 0x000000ffff097224 */ /* 0x000fe400078e0a09 */
[----:B0-----:R-:W-:Y:S02]  /*185e0*/  IMAD.MOV.U32 R7, RZ, RZ, R20 ;  /* 0x000000ffff077224 */ /* 0x001fe400078e0014 */
[----:B------:R-:W-:Y:S01]  /*185f0*/  @!P3 IMAD.IADD R11, R11, 0x1, -R3 ;  /* 0x000000010b0bb824 */ /* 0x000fe200078e0a03 */
[C---:B------:R-:W-:Y:S01]  /*18600*/  ISETP.GT.U32.AND P3, PT, R3.reuse, R12, PT ;  /* 0x0000000c0300720c */ /* 0x040fe20003f64070 */
[----:B------:R-:W-:Y:S01]  /*18610*/  @!P6 IMAD.MOV R19, RZ, RZ, -R19 ;  /* 0x000000ffff13e224 */ /* 0x000fe200078e0a13 */
[C---:B------:R-:W-:Y:S01]  /*18620*/  ISETP.GT.U32.AND P6, PT, R3.reuse, R5, PT ;  /* 0x000000050300720c */ /* 0x040fe20003fc4070 */
[----:B------:R-:W-:-:S02]  /*18630*/  IMAD R2, R3, R9, R2 ;  /* 0x0000000903027224 */ /* 0x000fc400078e0202 */
[----:B------:R-:W-:Y:S01]  /*18640*/  @!P4 IMAD.MOV R7, RZ, RZ, -R7 ;  /* 0x000000ffff07c224 */ /* 0x000fe200078e0a07 */
[----:B------:R-:W-:Y:S01]  /*18650*/  ISETP.GT.U32.AND P4, PT, R3, R11, PT ;  /* 0x0000000b0300720c */ /* 0x000fe20003f84070 */
[----:B------:R-:W-:Y:S02]  /*18660*/  VIADD R9, R0, 0x29 ;  /* 0x0000002900097836 */ /* 0x000fe40000000000 */
[--C-:B------:R-:W-:Y:S01]  /*18670*/  @!P2 IMAD.IADD R8, R8, 0x1, -R3.reuse ;  /* 0x000000010808a824 */ /* 0x100fe200078e0a03 */
[----:B------:R0:W-:Y:S01]  /*18680*/  STL [R1+0x60], R7 ;  /* 0x0000600701007387 */ /* 0x0001e20000100800 */
[----:B------:R-:W-:Y:S02]  /*18690*/  ISETP.GE.AND P2, PT, R16, RZ, PT ;  /* 0x000000ff1000720c */ /* 0x000fe40003f46270 */
[----:B------:R-:W-:Y:S01]  /*186a0*/  IABS R18, R9 ;  /* 0x0000000900127213 */ /* 0x000fe20000000000 */
[--C-:B------:R-:W-:Y:S01]  /*186b0*/  @!P3 IMAD.IADD R12, R12, 0x1, -R3.reuse ;  /* 0x000000010c0cb824 */ /* 0x100fe200078e0a03 */
[----:B------:R-:W-:Y:S01]  /*186c0*/  ISETP.GE.AND P3, PT, R13, RZ, PT ;  /* 0x000000ff0d00720c */ /* 0x000fe20003f66270 */
[--C-:B------:R-:W-:Y:S01]  /*186d0*/  @!P6 IMAD.IADD R5, R5, 0x1, -R3.reuse ;  /* 0x000000010505e824 */ /* 0x100fe200078e0a03 */
[----:B------:R-:W-:Y:S01]  /*186e0*/  ISETP.GT.U32.AND P6, PT, R3, R8, PT ;  /* 0x000000080300720c */ /* 0x000fe20003fc4070 */
[----:B------:R-:W-:Y:S01]  /*186f0*/  STL [R1+0x5c], R19 ;  /* 0x00005c1301007387 */ /* 0x000fe20000100800 */
[----:B------:R-:W-:Y:S01]  /*18700*/  @!P4 IMAD.IADD R11, R11, 0x1, -R3 ;  /* 0x000000010b0bc824 */ /* 0x000fe200078e0a03 */
[----:B------:R-:W-:Y:S01]  /*18710*/  ISETP.GE.AND P4, PT, R15, RZ, PT ;  /* 0x000000ff0f00720c */ /* 0x000fe20003f86270 */
[----:B0-----:R-:W-:-:S02]  /*18720*/  IMAD.MOV.U32 R7, RZ, RZ, R17 ;  /* 0x000000ffff077224 */ /* 0x001fc400078e0011 */
[----:B------:R-:W-:Y:S02]  /*18730*/  IMAD.MOV.U32 R17, RZ, RZ, R18 ;  /* 0x000000ffff117224 */ /* 0x000fe400078e0012 */
[----:B------:R-:W-:Y:S01]  /*18740*/  @!P1 IMAD.MOV R7, RZ, RZ, -R7 ;  /* 0x000000ffff079224 */ /* 0x000fe200078e0a07 */
[----:B------:R-:W-:Y:S01]  /*18750*/  ISETP.GT.U32.AND P1, PT, R3, R2, PT ;  /* 0x000000020300720c */ /* 0x000fe20003f24070 */
[----:B------:R-:W-:-:S03]  /*18760*/  IMAD.HI.U32 R18, R4, R17, RZ ;  /* 0x0000001104127227 */ /* 0x000fc600078e00ff */
[----:B------:R0:W-:Y:S01]  /*18770*/  STL [R1+0x58], R7 ;  /* 0x0000580701007387 */ /* 0x0001e20000100800 */
[----:B------:R-:W-:Y:S02]  /*18780*/  IMAD.MOV R15, RZ, RZ, -R18 ;  /* 0x000000ffff0f7224 */ /* 0x000fe400078e0a12 */
[----:B------:R-:W-:Y:S02]  /*18790*/  VIADD R13, R0, 0x28 ;  /* 0x00000028000d7836 */ /* 0x000fe40000000000 */
[C---:B------:R-:W-:Y:S02]  /*187a0*/  IMAD R15, R3.reuse, R15, R17 ;  /* 0x0000000f030f7224 */ /* 0x040fe400078e0211 */
[--C-:B------:R-:W-:Y:S02]  /*187b0*/  @!P6 IMAD.IADD R8, R8, 0x1, -R3.reuse ;  /* 0x000000010808e824 */ /* 0x100fe400078e0a03 */
[----:B------:R-:W-:Y:S01]  /*187c0*/  @!P1 IMAD.IADD R2, R2, 0x1, -R3 ;  /* 0x0000000102029824 */ /* 0x000fe200078e0a03 */
[C---:B------:R-:W-:Y:S01]  /*187d0*/  ISETP.GT.U32.AND P6, PT, R3.reuse, R15, PT ;  /* 0x0000000f0300720c */ /* 0x040fe20003fc4070 */
[----:B0-----:R-:W-:Y:S01]  /*187e0*/  IMAD.MOV.U32 R7, RZ, RZ, R11 ;  /* 0x000000ffff077224 */ /* 0x001fe200078e000b */
[----:B------:R-:W-:Y:S01]  /*187f0*/  IABS R11, R13 ;  /* 0x0000000d000b7213 */ /* 0x000fe20000000000 */
[----:B------:R-:W-:Y:S01]  /*18800*/  IMAD.MOV.U32 R19, RZ, RZ, R12 ;  /* 0x000000ffff137224 */ /* 0x000fe200078e000c */
[C---:B------:R-:W-:Y:S01]  /*18810*/  ISETP.GT.U32.AND P1, PT, R3.reuse, R5, PT ;  /* 0x000000050300720c */ /* 0x040fe20003f24070 */
[----:B------:R-:W-:Y:S01]  /*18820*/  @!P3 IMAD.MOV R7, RZ, RZ, -R7 ;  /* 0x000000ffff07b224 */ /* 0x000fe200078e0a07 */
[----:B------:R-:W-:Y:S01]  /*18830*/  ISETP.GT.U32.AND P3, PT, R3, R2, PT ;  /* 0x000000020300720c */ /* 0x000fe20003f64070 */
[----:B------:R-:W-:-:S02]  /*18840*/  IMAD.MOV.U32 R17, RZ, RZ, R11 ;  /* 0x000000ffff117224 */ /* 0x000fc400078e000b */
[----:B------:R-:W-:Y:S01]  /*18850*/  @!P5 IMAD.MOV R19, RZ, RZ, -R19 ;  /* 0x000000ffff13d224 */ /* 0x000fe200078e0a13 */
[----:B------:R-:W-:Y:S01]  /*18860*/  ISETP.GE.AND P5, PT, R10, RZ, PT ;  /* 0x000000ff0a00720c */ /* 0x000fe20003fa6270 */
[----:B------:R-:W-:-:S03]  /*18870*/  IMAD.HI.U32 R18, R4, R17, RZ ;  /* 0x0000001104127227 */ /* 0x000fc600078e00ff */
[----:B------:R-:W-:Y:S01]  /*18880*/  STL [R1+0x50], R19 ;  /* 0x0000501301007387 */ /* 0x000fe20000100800 */
[----:B------:R-:W-:Y:S02]  /*18890*/  VIADD R10, R0, 0x27 ;  /* 0x00000027000a7836 */ /* 0x000fe40000000000 */
[----:B------:R-:W-:Y:S01]  /*188a0*/  IMAD.MOV R18, RZ, RZ, -R18 ;  /* 0x000000ffff127224 */ /* 0x000fe200078e0a12 */
[----:B------:R0:W-:Y:S01]  /*188b0*/  STL [R1+0xa4], R7 ;  /* 0x0000a40701007387 */ /* 0x0001e20000100800 */
[--C-:B------:R-:W-:Y:S01]  /*188c0*/  @!P6 IMAD.IADD R15, R15, 0x1, -R3.reuse ;  /* 0x000000010f0fe824 */ /* 0x100fe200078e0a03 */
[----:B------:R-:W-:Y:S01]  /*188d0*/  IABS R12, R10 ;  /* 0x0000000a000c7213 */ /* 0x000fe20000000000 */
[--C-:B------:R-:W-:Y:S01]  /*188e0*/  @!P3 IMAD.IADD R2, R2, 0x1, -R3.reuse ;  /* 0x000000010202b824 */ /* 0x100fe200078e0a03 */
[----:B------:R-:W-:Y:S01]  /*188f0*/  ISETP.GE.AND P3, PT, R13, RZ, PT ;  /* 0x000000ff0d00720c */ /* 0x000fe20003f66270 */
[----:B------:R-:W-:Y:S01]  /*18900*/  @!P1 IMAD.IADD R5, R5, 0x1, -R3 ;  /* 0x0000000105059824 */ /* 0x000fe200078e0a03 */
[C---:B------:R-:W-:Y:S01]  /*18910*/  ISETP.GT.U32.AND P6, PT, R3.reuse, R15, PT ;  /* 0x0000000f0300720c */ /* 0x040fe20003fc4070 */
[----:B------:R-:W-:Y:S01]  /*18920*/  IMAD R13, R3, R18, R17 ;  /* 0x00000012030d7224 */ /* 0x000fe200078e0211 */
[----:B------:R-:W-:Y:S01]  /*18930*/  ISETP.GE.AND P1, PT, R9, RZ, PT ;  /* 0x000000ff0900720c */ /* 0x000fe20003f26270 */
[----:B------:R-:W-:-:S02]  /*18940*/  VIADD R11, R0, 0x26 ;  /* 0x00000026000b7836 */ /* 0x000fc40000000000 */
[----:B0-----:R-:W-:Y:S02]  /*18950*/  IMAD.MOV.U32 R7, RZ, RZ, R8 ;  /* 0x000000ffff077224 */ /* 0x001fe400078e0008 */
[----:B------:R-:W-:Y:S01]  /*18960*/  IMAD.HI.U32 R16, R4, R12, RZ ;  /* 0x0000000c04107227 */ /* 0x000fe200078e00ff */
[----:B------:R-:W-:-:S03]  /*18970*/  IABS R9, R11 ;  /* 0x0000000b00097213 */ /* 0x000fc60000000000 */
[----:B------:R-:W-:Y:S01]  /*18980*/  @!P4 IMAD.MOV R7, RZ, RZ, -R7 ;  /* 0x000000ffff07c224 */ /* 0x000fe200078e0a07 */
[----:B------:R-:W-:Y:S01]  /*18990*/  ISETP.GT.U32.AND P4, PT, R3, R13, PT ;  /* 0x0000000d0300720c */ /* 0x000fe20003f84070 */
[----:B------:R-:W-:Y:S01]  /*189a0*/  @!P2 IMAD.MOV R5, RZ, RZ, -R5 ;  /* 0x000000ffff05a224 */ /* 0x000fe200078e0a05 */
[----:B------:R-:W-:Y:S01]  /*189b0*/  ISETP.GE.AND P2, PT, R10, RZ, PT ;  /* 0x000000ff0a00720c */ /* 0x000fe20003f46270 */
[----:B------:R-:W-:Y:S01]  /*189c0*/  @!P5 IMAD.MOV R2, RZ, RZ, -R2 ;  /* 0x000000ffff02d224 */ /* 0x000fe200078e0a02 */
[----:B------:R0:W-:Y:S01]  /*189d0*/  STL [R1+0xac], R7 ;  /* 0x0000ac0701007387 */ /* 0x0001e20000100800 */
[----:B------:R-:W-:Y:S01]  /*189e0*/  IMAD.MOV R16, RZ, RZ, -R16 ;  /* 0x000000ffff107224 */ /* 0x000fe200078e0a10 */
[----:B------:R-:W-:Y:S01]  /*189f0*/  ISETP.GE.AND P5, PT, R11, RZ, PT ;  /* 0x000000ff0b00720c */ /* 0x000fe20003fa6270 */
[----:B------:R-:W-:Y:S01]  /*18a00*/  IMAD.HI.U32 R8, R4, R9, RZ ;  /* 0x0000000904087227 */ /* 0x000fe200078e00ff */
[----:B------:R-:W-:Y:S01]  /*18a10*/  STL [R1+0xc0], R5 ;  /* 0x0000c00501007387 */ /* 0x000fe20000100800 */
[----:B------:R-:W-:-:S02]  /*18a20*/  IABS R11, R6 ;  /* 0x00000006000b7213 */ /* 0x000fc40000000000 */
[----:B------:R-:W-:Y:S01]  /*18a30*/  IMAD.MOV R8, RZ, RZ, -R8 ;  /* 0x000000ffff087224 */ /* 0x000fe200078e0a08 */
[----:B------:R1:W-:Y:S01]  /*18a40*/  STL [R1+0xc8], R2 ;  /* 0x0000c80201007387 */ /* 0x0003e20000100800 */
[--C-:B------:R-:W-:Y:S02]  /*18a50*/  @!P6 IMAD.IADD R15, R15, 0x1, -R3.reuse ;  /* 0x000000010f0fe824 */ /* 0x100fe400078e0a03 */
[----:B------:R-:W-:Y:S02]  /*18a60*/  @!P4 IMAD.IADD R13, R13, 0x1, -R3 ;  /* 0x000000010d0dc824 */ /* 0x000fe400078e0a03 */
[C---:B------:R-:W-:Y:S02]  /*18a70*/  IMAD R8, R3.reuse, R8, R9 ;  /* 0x0000000803087224 */ /* 0x040fe400078e0209 */
[----:B0-----:R-:W-:Y:S01]  /*18a80*/  IMAD.MOV.U32 R7, RZ, RZ, R15 ;  /* 0x000000ffff077224 */ /* 0x001fe200078e000f */
[----:B------:R-:W-:Y:S01]  /*18a90*/  ISETP.GT.U32.AND P4, PT, R3, R13, PT ;  /* 0x0000000d0300720c */ /* 0x000fe20003f84070 */
[----:B------:R-:W-:-:S02]  /*18aa0*/  VIADD R10, R0, 0x25 ;  /* 0x00000025000a7836 */ /* 0x000fc40000000000 */
[C---:B-1----:R-:W-:Y:S02]  /*18ab0*/  IMAD R2, R3.reuse, R16, R12 ;  /* 0x0000001003027224 */ /* 0x042fe400078e020c */
[----:B------:R-:W-:Y:S01]  /*18ac0*/  @!P1 IMAD.MOV R7, RZ, RZ, -R7 ;  /* 0x000000ffff079224 */ /* 0x000fe200078e0a07 */
[C---:B------:R-:W-:Y:S01]  /*18ad0*/  ISETP.GT.U32.AND P1, PT, R3.reuse, R8, PT ;  /* 0x000000080300720c */ /* 0x040fe20003f24070 */
[C---:B------:R-:W-:Y:S01]  /*18ae0*/  VIADD R9, R0.reuse, 0x24 ;  /* 0x0000002400097836 */ /* 0x040fe20000000000 */
[----:B------:R-:W-:Y:S01]  /*18af0*/  ISETP.GT.U32.AND P6, PT, R3, R2, PT ;  /* 0x000000020300720c */ /* 0x000fe20003fc4070 */
[----:B------:R-:W-:Y:S01]  /*18b00*/  VIADD R5, R0, 0x23 ;  /* 0x0000002300057836 */ /* 0x000fe20000000000 */
[----:B------:R-:W-:Y:S01]  /*18b10*/  IABS R12, R10 ;  /* 0x0000000a000c7213 */ /* 0x000fe20000000000 */
[----:B------:R0:W-:Y:S01]  /*18b20*/  STL [R1+0xcc], R7 ;  /* 0x0000cc0701007387 */ /* 0x0001e20000100800 */
[----:B------:R-:W-:Y:S01]  /*18b30*/  IABS R17, R9 ;  /* 0x0000000900117213 */ /* 0x000fe20000000000 */
[----:B------:R-:W-:Y:S01]  /*18b40*/  @!P4 IMAD.IADD R13, R13, 0x1, -R3 ;  /* 0x000000010d0dc824 */ /* 0x000fe200078e0a03 */
[----:B------:R-:W-:Y:S01]  /*18b50*/  ISETP.GE.AND P4, PT, R10, RZ, PT ;  /* 0x000000ff0a00720c */ /* 0x000fe20003f86270 */
[----:B------:R-:W-:Y:S01]  /*18b60*/  IMAD.MOV.U32 R10, RZ, RZ, R11 ;  /* 0x000000ffff0a7224 */ /* 0x000fe200078e000b */
[----:B------:R-:W-:Y:S01]  /*18b70*/  IABS R16, R5 ;  /* 0x0000000500107213 */ /* 0x000fe20000000000 */
[----:B------:R-:W-:-:S02]  /*18b80*/  IMAD.HI.U32 R19, R4, R12, RZ ;  /* 0x0000000c04137227 */ /* 0x000fc400078e00ff */
[----:B------:R-:W1:Y:S02]  /*18b90*/  I2F.RP R11, R10 ;  /* 0x0000000a000b7306 */ /* 0x000e640000209400 */
[--C-:B------:R-:W-:Y:S02]  /*18ba0*/  @!P6 IMAD.IADD R2, R2, 0x1, -R3.reuse ;  /* 0x000000010202e824 */ /* 0x100fe400078e0a03 */
[----:B------:R-:W-:Y:S02]  /*18bb0*/  @!P1 IMAD.IADD R8, R8, 0x1, -R3 ;  /* 0x0000000108089824 */ /* 0x000fe400078e0a03 */
[C---:B------:R-:W-:Y:S01]  /*18bc0*/  IMAD.HI.U32 R18, R4.reuse, R17, RZ ;  /* 0x0000001104127227 */ /* 0x040fe200078e00ff */
[C---:B------:R-:W-:Y:S02]  /*18bd0*/  ISETP.GT.U32.AND P6, PT, R3.reuse, R2, PT ;  /* 0x000000020300720c */ /* 0x040fe40003fc4070 */
[----:B------:R-:W-:Y:S01]  /*18be0*/  ISETP.GT.U32.AND P1, PT, R3, R8, PT ;  /* 0x000000080300720c */ /* 0x000fe20003f24070 */
[----:B------:R-:W-:-:S04]  /*18bf0*/  IMAD.HI.U32 R15, R4, R16, RZ ;  /* 0x00000010040f7227 */ /* 0x000fc800078e00ff */
[----:B------:R-:W-:Y:S02]  /*18c00*/  IMAD.MOV R19, RZ, RZ, -R19 ;  /* 0x000000ffff137224 */ /* 0x000fe400078e0a13 */
[----:B------:R-:W-:Y:S02]  /*18c10*/  IMAD.MOV R18, RZ, RZ, -R18 ;  /* 0x000000ffff127224 */ /* 0x000fe400078e0a12 */
[----:B------:R-:W-:Y:S02]  /*18c20*/  IMAD.MOV R15, RZ, RZ, -R15 ;  /* 0x000000ffff0f7224 */ /* 0x000fe400078e0a0f */
[C---:B------:R-:W-:Y:S02]  /*18c30*/  IMAD R12, R3.reuse, R19, R12 ;  /* 0x00000013030c7224 */ /* 0x040fe400078e020c */
[----:B------:R-:W-:Y:S02]  /*18c40*/  @!P6 IMAD.IADD R2, R2, 0x1, -R3 ;  /* 0x000000010202e824 */ /* 0x000fe400078e0a03 */
[C---:B------:R-:W-:Y:S01]  /*18c50*/  IMAD R17, R3.reuse, R18, R17 ;  /* 0x0000001203117224 */ /* 0x040fe200078e0211 */
[C---:B------:R-:W-:Y:S01]  /*18c60*/  ISETP.GT.U32.AND P6, PT, R3.reuse, R12, PT ;  /* 0x0000000c0300720c */ /* 0x040fe20003fc4070 */
[----:B------:R-:W-:-:S02]  /*18c70*/  IMAD R16, R3, R15, R16 ;  /* 0x0000000f03107224 */ /* 0x000fc400078e0210 */
[----:B------:R-:W-:Y:S02]  /*18c80*/  IMAD.MOV.U32 R20, RZ, RZ, R13 ;  /* 0x000000ffff147224 */ /* 0x000fe400078e000d */
[----:B0-----:R-:W-:Y:S02]  /*18c90*/  IMAD.MOV.U32 R7, RZ, RZ, R2 ;  /* 0x000000ffff077224 */ /* 0x001fe400078e0002 */
[----:B------:R-:W-:Y:S01]  /*18ca0*/  @!P3 IMAD.MOV R20, RZ, RZ, -R20 ;  /* 0x000000ffff14b224 */ /* 0x000fe200078e0a14 */
[----:B------:R-:W-:Y:S01]  /*18cb0*/  ISETP.GT.U32.AND P3, PT, R3, R17, PT ;  /* 0x000000110300720c */ /* 0x000fe20003f64070 */
[----:B------:R-:W-:Y:S01]  /*18cc0*/  @!P2 IMAD.MOV R7, RZ, RZ, -R7 ;  /* 0x000000ffff07a224 */ /* 0x000fe200078e0a07 */
[----:B------:R-:W-:Y:S01]  /*18cd0*/  ISETP.GE.AND P2, PT, R9, RZ, PT ;  /* 0x000000ff0900720c */ /* 0x000fe20003f46270 */
[----:B------:R-:W-:Y:S01]  /*18ce0*/  @!P1 IMAD.IADD R8, R8, 0x1, -R3 ;  /* 0x0000000108089824 */ /* 0x000fe200078e0a03 */
[----:B------:R-:W-:Y:S01]  /*18cf0*/  ISETP.GT.U32.AND P1, PT, R3, R16, PT ;  /* 0x000000100300720c */ /* 0x000fe20003f24070 */
[----:B-1----:R0:W1:Y:S01]  /*18d00*/  MUFU.RCP R9, R11 ;  /* 0x0000000b00097308 */ /* 0x0020620000001000 */
[C---:B------:R-:W-:Y:S01]  /*18d10*/  VIADD R2, R0.reuse, 0x22 ;  /* 0x0000002200027836 */ /* 0x040fe20000000000 */
[----:B------:R-:W-:Y:S01]  /*18d20*/  STL [R1+0xb0], R20 ;  /* 0x0000b01401007387 */ /* 0x000fe20000100800 */
[----:B------:R-:W-:-:S02]  /*18d30*/  VIADD R18, R0, 0x21 ;  /* 0x0000002100127836 */ /* 0x000fc40000000000 */
[--C-:B------:R-:W-:Y:S01]  /*18d40*/  @!P6 IMAD.IADD R12, R12, 0x1, -R3.reuse ;  /* 0x000000010c0ce824 */ /* 0x100fe200078e0a03 */
[----:B------:R-:W-:Y:S01]  /*18d50*/  IABS R13, R2 ;  /* 0x00000002000d7213 */ /* 0x000fe20000000000 */
[----:B------:R2:W-:Y:S01]  /*18d60*/  STL [R1+0xb8], R7 ;  /* 0x0000b80701007387 */ /* 0x0005e20000100800 */
[--C-:B------:R-:W-:Y:S01]  /*18d70*/  @!P3 IMAD.IADD R17, R17, 0x1, -R3.reuse ;  /* 0x000000011111b824 */ /* 0x100fe200078e0a03 */
[----:B------:R-:W-:Y:S01]  /*18d80*/  ISETP.GE.AND P6, PT, R5, RZ, PT ;  /* 0x000000ff0500720c */ /* 0x000fe20003fc6270 */
[----:B------:R-:W-:Y:S01]  /*18d90*/  VIADD R15, R0, 0x20 ;  /* 0x00000020000f7836 */ /* 0x000fe20000000000 */
[----:B0-----:R-:W-:Y:S01]  /*18da0*/  IABS R11, R18 ;  /* 0x00000012000b7213 */ /* 0x001fe20000000000 */
[----:B------:R-:W-:Y:S01]  /*18db0*/  @!P1 IMAD.IADD R16, R16, 0x1, -R3 ;  /* 0x0000000110109824 */ /* 0x000fe200078e0a03 */
[----:B------:R-:W-:Y:S01]  /*18dc0*/  ISETP.GT.U32.AND P3, PT, R3, R12, PT ;  /* 0x0000000c0300720c */ /* 0x000fe20003f64070 */
[----:B------:R-:W-:-:S03]  /*18dd0*/  IMAD.HI.U32 R5, R4, R13, RZ ;  /* 0x0000000d04057227 */ /* 0x000fc600078e00ff */
[----:B------:R-:W-:Y:S01]  /*18de0*/  ISETP.GT.U32.AND P1, PT, R3, R16, PT ;  /* 0x000000100300720c */ /* 0x000fe20003f24070 */
[----:B--2---:R-:W-:Y:S02]  /*18df0*/  IMAD.MOV.U32 R7, RZ, RZ, R8 ;  /* 0x000000ffff077224 */ /* 0x004fe400078e0008 */
[----:B-1----:R-:W-:Y:S02]  /*18e00*/  VIADD R9, R9, 0xffffffe ;  /* 0x0ffffffe09097836 */ /* 0x002fe40000000000 */
[----:B------:R-:W-:Y:S02]  /*18e10*/  IMAD.MOV R5, RZ, RZ, -R5 ;  /* 0x000000ffff057224 */ /* 0x000fe400078e0a05 */
[----:B------:R-:W-:Y:S02]  /*18e20*/  IMAD.HI.U32 R8, R4, R11, RZ ;  /* 0x0000000b04087227 */ /* 0x000fe400078e00ff */
[----:B------:R-:W0:Y:S02]  /*18e30*/  F2I.FTZ.U32.TRUNC.NTZ R9, R9 ;  /* 0x0000000900097305 */ /* 0x000e24000021f000 */
[----:B------:R-:W-:Y:S01]  /*18e40*/  IMAD R13, R3, R5, R13 ;  /* 0x00000005030d7224 */ /* 0x000fe200078e020d */
[----:B------:R-:W-:Y:S01]  /*18e50*/  IABS R5, R15 ;  /* 0x0000000f00057213 */ /* 0x000fe20000000000 */
[----:B------:R-:W-:-:S02]  /*18e60*/  IMAD.MOV R8, RZ, RZ, -R8 ;  /* 0x000000ffff087224 */ /* 0x000fc400078e0a08 */
[----:B------:R-:W-:Y:S01]  /*18e70*/  @!P3 IMAD.IADD R12, R12, 0x1, -R3 ;  /* 0x000000010c0cb824 */ /* 0x000fe200078e0a03 */
[C---:B------:R-:W-:Y:S01]  /*18e80*/  ISETP.GT.U32.AND P3, PT, R3.reuse, R13, PT ;  /* 0x0000000d0300720c */ /* 0x040fe20003f64070 */
[C---:B------:R-:W-:Y:S02]  /*18e90*/  IMAD R11, R3.reuse, R8, R11 ;  /* 0x00000008030b7224 */ /* 0x040fe400078e020b */
[----:B------:R-:W-:Y:S02]  /*18ea0*/  @!P1 IMAD.IADD R16, R16, 0x1, -R3 ;  /* 0x0000000110109824 */ /* 0x000fe400078e0a03 */
[----:B------:R-:W-:Y:S01]  /*18eb0*/  IMAD.HI.U32 R8, R4, R5, RZ ;  /* 0x0000000504087227 */ /* 0x000fe200078e00ff */
[----:B------:R-:W-:-:S03]  /*18ec0*/  ISETP.GT.U32.AND P1, PT, R3, R11, PT ;  /* 0x0000000b0300720c */ /* 0x000fc60003f24070 */
[----:B------:R-:W-:Y:S02]  /*18ed0*/  IMAD.MOV R8, RZ, RZ, -R8 ;  /* 0x000000ffff087224 */ /* 0x000fe400078e0a08 */
[----:B0-----:R-:W-:Y:S02]  /*18ee0*/  IMAD.MOV R19, RZ, RZ, -R9 ;  /* 0x000000ffff137224 */ /* 0x001fe400078e0a09 */
[----:B------:R-:W-:Y:S01]  /*18ef0*/  @!P3 IMAD.IADD R13, R13, 0x1, -R3 ;  /* 0x000000010d0db824 */ /* 0x000fe200078e0a03 */
[----:B------:R-:W-:Y:S01]  /*18f00*/  ISETP.GE.AND P3, PT, R18, RZ, PT ;  /* 0x000000ff1200720c */ /* 0x000fe20003f66270 */
[C---:B------:R-:W-:Y:S02]  /*18f10*/  IMAD R5, R3.reuse, R8, R5 ;  /* 0x0000000803057224 */ /* 0x040fe400078e0205 */
[----:B------:R-:W-:Y:S01]  /*18f20*/  @!P5 IMAD.MOV R7, RZ, RZ, -R7 ;  /* 0x000000ffff07d224 */ /* 0x000fe200078e0a07 */
[----:B------:R-:W-:Y:S01]  /*18f30*/  ISETP.GT.U32.AND P5, PT, R3, R17, PT ;  /* 0x000000110300720c */ /* 0x000fe20003fa4070 */
[----:B------:R-:W-:Y:S01]  /*18f40*/  IMAD.MOV.U32 R18, RZ, RZ, R19 ;  /* 0x000000ffff127224 */ /* 0x000fe200078e0013 */
[----:B------:R-:W-:Y:S01]  /*18f50*/  IABS R19, R28 ;  /* 0x0000001c00137213 */ /* 0x000fe20000000000 */
[----:B------:R-:W-:Y:S01]  /*18f60*/  @!P1 IMAD.IADD R11, R11, 0x1, -R3 ;  /* 0x000000010b0b9824 */ /* 0x000fe200078e0a03 */
[----:B------:R-:W-:Y:S01]  /*18f70*/  ISETP.GT.U32.AND P1, PT, R3, R5, PT ;  /* 0x000000050300720c */ /* 0x000fe20003f24070 */
[----:B------:R-:W-:Y:S01]  /*18f80*/  IMAD.MOV.U32 R8, RZ, RZ, RZ ;  /* 0x000000ffff087224 */ /* 0x000fe200078e00ff */
[----:B------:R0:W-:Y:S01]  /*18f90*/  STL [R1+0xb4], R7 ;  /* 0x0000b40701007387 */ /* 0x0001e20000100800 */
[----:B------:R-:W-:-:S02]  /*18fa0*/  IMAD R18, R18, R10, RZ ;  /* 0x0000000a12127224 */ /* 0x000fc400078e02ff */
[----:B------:R-:W-:Y:S02]  /*18fb0*/  IMAD.MOV.U32 R23, RZ, RZ, R12 ;  /* 0x000000ffff177224 */ /* 0x000fe400078e000c */
[----:B------:R-:W-:Y:S01]  /*18fc0*/  IMAD.HI.U32 R8, R9, R18, R8 ;  /* 0x0000001209087227 */ /* 0x000fe200078e0008 */
[----:B------:R-:W-:-:S03]  /*18fd0*/  IABS R9, R0 ;  /* 0x0000000000097213 */ /* 0x000fc60000000000 */
[----:B------:R-:W-:Y:S01]  /*18fe0*/  @!P5 IMAD.IADD R17, R17, 0x1, -R3 ;  /* 0x000000011111d824 */ /* 0x000fe200078e0a03 */
[----:B------:R-:W-:Y:S01]  /*18ff0*/  ISETP.GE.AND P5, PT, R2, RZ, PT ;  /* 0x000000ff0200720c */ /* 0x000fe20003fa6270 */
[----:B0-----:R-:W-:Y:S02]  /*19000*/  VIADD R7, R0, 0x1f ;  /* 0x0000001f00077836 */ /* 0x001fe40000000000 */
[----:B------:R-:W-:Y:S02]  /*19010*/  IMAD.MOV.U32 R21, RZ, RZ, R9 ;  /* 0x000000ffff157224 */ /* 0x000fe400078e0009 */
[----:B------:R-:W-:Y:S01]  /*19020*/  @!P1 IMAD.IADD R5, R5, 0x1, -R3 ;  /* 0x0000000105059824 */ /* 0x000fe200078e0a03 */
[----:B------:R-:W-:Y:S01]  /*19030*/  IABS R2, R7 ;  /* 0x0000000700027213 */ /* 0x000fe20000000000 */
[C---:B------:R-:W-:Y:S01]  /*19040*/  IMAD.HI.U32 R12, R4.reuse, R21, RZ ;  /* 0x00000015040c7227 */ /* 0x040fe200078e00ff */
[----:B------:R-:W-:Y:S01]  /*19050*/  ISETP.GT.U32.AND P1, PT, R3, R13, PT ;  /* 0x0000000d0300720c */ /* 0x000fe20003f24070 */
[----:B------:R0:W-:Y:S02]  /*19060*/  STL [R1+0x1964], R7 ;  /* 0x0019640701007387 */ /* 0x0001e40000100800 */
[----:B------:R-:W-:-:S04]  /*19070*/  IMAD.HI.U32 R20, R4, R2, RZ ;  /* 0x0000000204147227 */ /* 0x000fc800078e00ff */
[----:B------:R-:W-:-:S04]  /*19080*/  IMAD.HI.U32 R8, R8, R19, RZ ;  /* 0x0000001308087227 */ /* 0x000fc800078e00ff */
[----:B------:R-:W-:Y:S02]  /*19090*/  IMAD.MOV.U32 R22, RZ, RZ, R17 ;  /* 0x000000ffff167224 */ /* 0x000fe400078e0011 */
[----:B------:R-:W-:Y:S01]  /*190a0*/  @!P4 IMAD.MOV R23, RZ, RZ, -R23 ;  /* 0x000000ffff17c224 */ /* 0x000fe200078e0a17 */
[----:B------:R-:W-:Y:S01]  /*190b0*/  ISETP.GT.U32.AND P4, PT, R3, R5, PT ;  /* 0x000000050300720c */ /* 0x000fe20003f84070 */
[----:B------:R-:W-:Y:S02]  /*190c0*/  IMAD.MOV R12, RZ, RZ, -R12 ;  /* 0x000000ffff0c7224 */ /* 0x000fe400078e0a0c */
[----:B0-----:R-:W-:Y:S01]  /*190d0*/  IMAD.MOV.U32 R7, RZ, RZ, R16 ;  /* 0x000000ffff077224 */ /* 0x001fe200078e0010 */
[----:B------:R-:W-:Y:S01]  /*190e0*/  STL [R1+0x9c], R23 ;  /* 0x00009c1701007387 */ /* 0x000fe20000100800 */
[----:B------:R-:W-:Y:S02]  /*190f0*/  IMAD.MOV R20, RZ, RZ, -R20 ;  /* 0x000000ffff147224 */ /* 0x000fe400078e0a14 */
[----:B------:R-:W-:-:S02]  /*19100*/  IMAD.MOV R16, RZ, RZ, -R8 ;  /* 0x000000ffff107224 */ /* 0x000fc400078e0a08 */
[----:B------:R-:W-:Y:S01]  /*19110*/  @!P2 IMAD.MOV R22, RZ, RZ, -R22 ;  /* 0x000000ffff16a224 */ /* 0x000fe200078e0a16 */
[C---:B------:R-:W-:Y:S01]  /*19120*/  ISETP.GT.U32.AND P2, PT, R3.reuse, R11, PT ;  /* 0x0000000b0300720c */ /* 0x040fe20003f44070 */
[C---:B------:R-:W-:Y:S02]  /*19130*/  IMAD R8, R3.reuse, R12, R21 ;  /* 0x0000000c03087224 */ /* 0x040fe400078e0215 */
[----:B------:R-:W-:Y:S01]  /*19140*/  IMAD R2, R3, R20, R2 ;  /* 0x0000001403027224 */ /* 0x000fe200078e0202 */
[----:B------:R0:W-:Y:S01]  /*19150*/  STL [R1+0x98], R22 ;  /* 0x0000981601007387 */ /* 0x0001e20000100800 */
[----:B------:R-:W-:Y:S01]  /*19160*/  @!P1 IMAD.IADD R13, R13, 0x1, -R3 ;  /* 0x000000010d0d9824 */ /* 0x000fe200078e0a03 */
[C---:B------:R-:W-:Y:S01]  /*19170*/  ISETP.GT.U32.AND P1, PT, R3.reuse, R8, PT ;  /* 0x000000080300720c */ /* 0x040fe20003f24070 */
[C---:B------:R-:W-:Y:S02]  /*19180*/  IMAD R12, R10.reuse, R16, R19 ;  /* 0x000000100a0c7224 */ /* 0x040fe400078e0213 */
[----:B------:R-:W-:Y:S01]  /*19190*/  @!P6 IMAD.MOV R7, RZ, RZ, -R7 ;  /* 0x000000ffff07e224 */ /* 0x000fe200078e0a07 */
[----:B------:R-:W-:Y:S01]  /*191a0*/  ISETP.GT.U32.AND P6, PT, R3, R2, PT ;  /* 0x000000020300720c */ /* 0x000fe20003fc4070 */
[--C-:B------:R-:W-:Y:S01]  /*191b0*/  @!P4 IMAD.IADD R5, R5, 0x1, -R3.reuse ;  /* 0x000000010505c824 */ /* 0x100fe200078e0a03 */
[----:B------:R-:W-:Y:S01]  /*191c0*/  ISETP.GT.U32.AND P4, PT, R10, R12, PT ;  /* 0x0000000c0a00720c */ /* 0x000fe20003f84070 */
[----:B------:R-:W-:Y:S01]  /*191d0*/  @!P2 IMAD.IADD R11, R11, 0x1, -R3 ;  /* 0x000000010b0ba824 */ /* 0x000fe200078e0a03 */
[----:B------:R1:W-:Y:S01]  /*191e0*/  STL [R1+0x90], R7 ;  /* 0x0000900701007387 */ /* 0x0003e20000100800 */
[C---:B------:R-:W-:Y:S01]  /*191f0*/  VIADD R18, R0.reuse, 0x1e ;  /* 0x0000001e00127836 */ /* 0x040fe20000000000 */
[----:B------:R-:W-:Y:S01]  /*19200*/  ISETP.GE.AND P2, PT, R15, RZ, PT ;  /* 0x000000ff0f00720c */ /* 0x000fe20003f46270 */
[----:B------:R-:W-:-:S02]  /*19210*/  VIADD R9, R0, 0x1d ;  /* 0x0000001d00097836 */ /* 0x000fc40000000000 */
[----:B------:R-:W-:Y:S01]  /*19220*/  @!P1 IMAD.IADD R8, R8, 0x1, -R3 ;  /* 0x0000000108089824 */ /* 0x000fe200078e0a03 */
[----:B------:R-:W-:Y:S01]  /*19230*/  IABS R20, R18 ;  /* 0x0000001200147213 */ /* 0x000fe20000000000 */
[----:B0-----:R-:W-:Y:S01]  /*19240*/  IMAD.MOV.U32 R22, RZ, RZ, R13 ;  /* 0x000000ffff167224 */ /* 0x001fe200078e000d */
[----:B------:R-:W-:Y:S01]  /*19250*/  IABS R16, R9 ;  /* 0x0000000900107213 */ /* 0x000fe20000000000 */
[----:B------:R-:W-:Y:S01]  /*19260*/  @!P6 IMAD.IADD R2, R2, 0x1, -R3 ;  /* 0x000000010202e824 */ /* 0x000fe200078e0a03 */
[----:B------:R-:W-:Y:S01]  /*19270*/  ISETP.GE.AND P6, PT, R18, RZ, PT ;  /* 0x000000ff1200720c */ /* 0x000fe20003fc6270 */
[----:B-1----:R-:W-:Y:S02]  /*19280*/  IMAD.MOV.U32 R7, RZ, RZ, R11 ;  /* 0x000000ffff077224 */ /* 0x002fe400078e000b */
[----:B------:R-:W-:Y:S01]  /*19290*/  @!P4 IMAD.IADD R12, R12, 0x1, -R10 ;  /* 0x000000010c0cc824 */ /* 0x000fe200078e0a0a */
[C---:B------:R-:W-:Y:S01]  /*192a0*/  ISETP.GT.U32.AND P1, PT, R3.reuse, R2, PT ;  /* 0x000000020300720c */ /* 0x040fe20003f24070 */
[----:B------:R-:W-:Y:S01]  /*192b0*/  @!P3 IMAD.MOV R7, RZ, RZ, -R7 ;  /* 0x000000ffff07b224 */ /* 0x000fe200078e0a07 */
[----:B------:R-:W-:Y:S01]  /*192c0*/  ISETP.GT.U32.AND P3, PT, R3, R8, PT ;  /* 0x000000080300720c */ /* 0x000fe20003f64070 */
[----:B------:R-:W-:Y:S01]  /*192d0*/  IMAD.HI.U32 R17, R4, R20, RZ ;  /* 0x0000001404117227 */ /* 0x000fe200078e00ff */
[----:B------:R-:W-:-:S03]  /*192e0*/  ISETP.GT.U32.AND P4, PT, R10, R12, PT ;  /* 0x0000000c0a00720c */ /* 0x000fc60003f84070 */
[----:B------:R-:W-:Y:S02]  /*192f0*/  IMAD.MOV R17, RZ, RZ, -R17 ;  /* 0x000000ffff117224 */ /* 0x000fe400078e0a11 */
[----:B------:R-:W-:Y:S02]  /*19300*/  IMAD.MOV.U32 R15, RZ, RZ, R16 ;  /* 0x000000ffff0f7224 */ /* 0x000fe400078e0010 */
[----:B------:R-:W-:Y:S02]  /*19310*/  IMAD R17, R3, R17, R20 ;  /* 0x0000001103117224 */ /* 0x000fe400078e0214 */
[----:B------:R-:W-:Y:S02]  /*19320*/  VIADD R11, R0, 0x1c ;  /* 0x0000001c000b7836 */ /* 0x000fe40000000000 */
[----:B------:R-:W-:Y:S01]  /*19330*/  @!P3 IMAD.IADD R8, R8, 0x1, -R3 ;  /* 0x000000010808b824 */ /* 0x000fe200078e0a03 */
[----:B------:R-:W-:Y:S01]  /*19340*/  ISETP.GE.AND P3, PT, R28, RZ, PT ;  /* 0x000000ff1c00720c */ /* 0x000fe20003f66270 */
[----:B------:R-:W-:Y:S01]  /*19350*/  IMAD.HI.U32 R16, R4, R15, RZ ;  /* 0x0000000f04107227 */ /* 0x000fe200078e00ff */
[----:B------:R-:W-:-:S03]  /*19360*/  IABS R19, R11 ;  /* 0x0000000b00137213 */ /* 0x000fc60000000000 */
[----:B------:R-:W-:Y:S01]  /*19370*/  @!P1 IMAD.IADD R2, R2, 0x1, -R3 ;  /* 0x0000000102029824 */ /* 0x000fe200078e0a03 */
[----:B------:R-:W-:Y:S01]  /*19380*/  ISETP.GT.U32.AND P1, PT, R3, R17, PT ;  /* 0x000000110300720c */ /* 0x000fe20003f24070 */
[----:B------:R-:W-:Y:S01]  /*19390*/  @!P5 IMAD.MOV R22, RZ, RZ, -R22 ;  /* 0x000000ffff16d224 */ /* 0x000fe200078e0a16 */
[----:B------:R-:W-:Y:S01]  /*193a0*/  ISETP.GE.AND P5, PT, R9, RZ, PT ;  /* 0x000000ff0900720c */ /* 0x000fe20003fa6270 */
[----:B------:R-:W-:Y:S02]  /*193b0*/  IMAD.MOV R16, RZ, RZ, -R16 ;  /* 0x000000ffff107224 */ /* 0x000fe400078e0a10 */
[----:B------:R-:W-:Y:S01]  /*193c0*/  VIADD R9, R0, 0x1b ;  /* 0x0000001b00097836 */ /* 0x000fe20000000000 */
[----:B------:R-:W-:Y:S01]  /*193d0*/  STL [R1+0x4c], R22 ;  /* 0x00004c1601007387 */ /* 0x000fe20000100800 */
[----:B------:R-:W-:Y:S01]  /*193e0*/  @!P4 IMAD.IADD R12, R12, 0x1, -R10 ;  /* 0x000000010c0cc824 */ /* 0x000fe200078e0a0a */
[----:B------:R-:W-:Y:S01]  /*193f0*/  ISETP.NE.AND P4, PT, R6, RZ, PT ;  /* 0x000000ff0600720c */ /* 0x000fe20003f85270 */
[----:B------:R-:W-:Y:S01]  /*19400*/  IMAD R18, R3, R16, R15 ;  /* 0x0000001003127224 */ /* 0x000fe200078e020f */
[----:B------:R-:W-:Y:S01]  /*19410*/  IABS R13, R9 ;  /* 0x00000009000d7213 */ /* 0x000fe20000000000 */
[----:B------:R-:W-:Y:S01]  /*19420*/  IMAD.HI.U32 R15, R4, R19, RZ ;  /* 0x00000013040f7227 */ /* 0x000fe200078e00ff */
[----:B------:R0:W-:Y:S03]  /*19430*/  STL [R1+0x48], R7 ;  /* 0x0000480701007387 */ /* 0x0001e60000100800 */
[----:B------:R-:W-:-:S02]  /*19440*/  IMAD.MOV.U32 R16, RZ, RZ, R12 ;  /* 0x000000ffff107224 */ /* 0x000fc400078e000c */
[----:B------:R-:W-:Y:S01]  /*19450*/  @!P2 IMAD.MOV R5, RZ, RZ, -R5 ;  /* 0x000000ffff05a224 */ /* 0x000fe200078e0a05 */
[----:B------:R-:W-:Y:S01]  /*19460*/  ISETP.GE.AND P2, PT, R11, RZ, PT ;  /* 0x000000ff0b00720c */ /* 0x000fe20003f46270 */
[----:B------:R-:W-:Y:S02]  /*19470*/  IMAD.MOV R15, RZ, RZ, -R15 ;  /* 0x000000ffff0f7224 */ /* 0x000fe400078e0a0f */
[----:B------:R-:W-:Y:S01]  /*19480*/  @!P3 IMAD.MOV R16, RZ, RZ, -R16 ;  /* 0x000000ffff10b224 */ /* 0x000fe200078e0a10 */
[----:B------:R-:W-:Y:S01]  /*19490*/  ISETP.GT.U32.AND P3, PT, R3, R18, PT ;  /* 0x000000120300720c */ /* 0x000fe20003f64070 */
[----:B------:R-:W-:Y:S01]  /*194a0*/  IMAD.HI.U32 R11, R4, R13, RZ ;  /* 0x0000000d040b7227 */ /* 0x000fe200078e00ff */
[----:B------:R1:W-:Y:S01]  /*194b0*/  STL [R1+0x44], R5 ;  /* 0x0000440501007387 */ /* 0x0003e20000100800 */
[----:B------:R-:W-:Y:S02]  /*194c0*/  @!P4 LOP3.LUT R16, RZ, R6, RZ, 0x33, !PT ;  /* 0x00000006ff10c212 */ /* 0x000fe400078e33ff */
[----:B------:R-:W-:Y:S01]  /*194d0*/  @!P1 IMAD.IADD R17, R17, 0x1, -R3 ;  /* 0x0000000111119824 */ /* 0x000fe200078e0a03 */
[----:B------:R-:W-:Y:S01]  /*194e0*/  ISETP.GE.AND P4, PT, R0, RZ, PT ;  /* 0x000000ff0000720c */ /* 0x000fe20003f86270 */
[C---:B------:R-:W-:Y:S01]  /*194f0*/  IMAD R19, R3.reuse, R15, R19 ;  /* 0x0000000f03137224 */ /* 0x040fe200078e0213 */
[----:B------:R-:W-:Y:S01]  /*19500*/  STL [R1+0xbc], R16 ;  /* 0x0000bc1001007387 */ /* 0x000fe20000100800 */
[----:B0-----:R-:W-:Y:S01]  /*19510*/  IMAD.MOV.U32 R7, RZ, RZ, R14 ;  /* 0x000000ffff077224 */ /* 0x001fe200078e000e */
[----:B------:R-:W-:Y:S01]  /*19520*/  ISETP.GT.U32.AND P1, PT, R3, R17, PT ;  /* 0x000000110300720c */ /* 0x000fe20003f24070 */
[----:B------:R-:W-:-:S02]  /*19530*/  IMAD.MOV R11, RZ, RZ, -R11 ;  /* 0x000000ffff0b7224 */ /* 0x000fc400078e0a0b */
[----:B-1----:R-:W-:Y:S02]  /*19540*/  VIADD R5, R0, 0x1a ;  /* 0x0000001a00057836 */ /* 0x002fe40000000000 */
[----:B------:R-:W-:Y:S01]  /*19550*/  @!P0 IMAD.MOV R7, RZ, RZ, -R7 ;  /* 0x000000ffff078224 */ /* 0x000fe200078e0a07 */
[C---:B------:R-:W-:Y:S01]  /*19560*/  ISETP.GT.U32.AND P0, PT, R3.reuse, R19, PT ;  /* 0x000000130300720c */ /* 0x040fe20003f04070 */
[C---:B------:R-:W-:Y:S01]  /*19570*/  IMAD R13, R3.reuse, R11, R13 ;  /* 0x0000000b030d7224 */ /* 0x040fe200078e020d */
[----:B------:R-:W-:Y:S01]  /*19580*/  IABS R10, R5 ;  /* 0x00000005000a7213 */ /* 0x000fe20000000000 */
[----:B------:R-:W-:Y:S01]  /*19590*/  @!P3 IMAD.IADD R18, R18, 0x1, -R3 ;  /* 0x000000011212b824 */ /* 0x000fe200078e0a03 */
[----:B------:R0:W-:Y:S01]  /*195a0*/  STL [R1+0x80], R7 ;  /* 0x0000800701007387 */ /* 0x0001e20000100800 */
[----:B------:R-:W-:Y:S01]  /*195b0*/  VIADD R11, R0, 0x17 ;  /* 0x00000017000b7836 */ /* 0x000fe20000000000 */
[----:B------:R-:W-:Y:S01]  /*195c0*/  ISETP.GT.U32.AND P3, PT, R3, R13, PT ;  /* 0x0000000d0300720c */ /* 0x000fe20003f64070 */
[----:B------:R-:W-:-:S03]  /*195d0*/  IMAD.HI.U32 R12, R4, R10, RZ ;  /* 0x0000000a040c7227 */ /* 0x000fc600078e00ff */
[----:B------:R-:W-:Y:S01]  /*195e0*/  IABS R15, R11 ;  /* 0x0000000b000f7213 */ /* 0x000fe20000000000 */
[----:B------:R-:W-:Y:S02]  /*195f0*/  IMAD.MOV R12, RZ, RZ, -R12 ;  /* 0x000000ffff0c7224 */ /* 0x000fe400078e0a0c */
[--C-:B------:R-:W-:Y:S01]  /*19600*/  @!P1 IMAD.IADD R17, R17, 0x1, -R3.reuse ;  /* 0x0000000111119824 */ /* 0x100fe200078e0a03 */
[----:B------:R-:W-:Y:S01]  /*19610*/  ISETP.GE.AND P1, PT, R9, RZ, PT ;  /* 0x000000ff0900720c */ /* 0x000fe20003f26270 */
[----:B------:R-:W-:Y:S02]  /*19620*/  @!P0 IMAD.IADD R19, R19, 0x1, -R3 ;  /* 0x0000000113138824 */ /* 0x000fe400078e0a03 */
[C---:B------:R-:W-:Y:S02]  /*19630*/  IMAD R9, R3.reuse, R12, R10 ;  /* 0x0000000c03097224 */ /* 0x040fe400078e020a */
[----:B------:R-:W-:Y:S01]  /*19640*/  VIADD R10, R0, 0x19 ;  /* 0x00000019000a7836 */ /* 0x000fe20000000000 */
[----:B------:R-:W-:Y:S01]  /*19650*/  ISETP.GT.U32.AND P0, PT, R3, R19, PT ;  /* 0x000000130300720c */ /* 0x000fe20003f04070 */
[----:B0-----:R-:W-:-:S02]  /*19660*/  IMAD.MOV.U32 R7, RZ, RZ, R8 ;  /* 0x000000ffff077224 */ /* 0x001fc400078e0008 */
[----:B------:R-:W-:Y:S01]  /*19670*/  @!P3 IMAD.IADD R13, R13, 0x1, -R3 ;  /* 0x000000010d0db824 */ /* 0x000fe200078e0a03 */
[----:B------:R-:W-:Y:S01]  /*19680*/  IABS R6, R10 ;  /* 0x0000000a00067213 */ /* 0x000fe20000000000 */
[----:B------:R-:W-:Y:S01]  /*19690*/  @!P4 IMAD.MOV R7, RZ, RZ, -R7 ;  /* 0x000000ffff07c224 */ /* 0x000fe200078e0a07 */
[C---:B------:R-:W-:Y:S01]  /*196a0*/  ISETP.GT.U32.AND P4, PT, R3.reuse, R18, PT ;  /* 0x000000120300720c */ /* 0x040fe20003f84070 */
[----:B------:R-:W-:Y:S01]  /*196b0*/  VIADD R12, R0, 0x16 ;  /* 0x00000016000c7836 */ /* 0x000fe20000000000 */
[----:B------:R-:W-:Y:S01]  /*196c0*/  ISETP.GT.U32.AND P3, PT, R3, R13, PT ;  /* 0x0000000d0300720c */ /* 0x000fe20003f64070 */
[----:B------:R-:W-:Y:S01]  /*196d0*/  IMAD.HI.U32 R8, R4, R6, RZ ;  /* 0x0000000604087227 */ /* 0x000fe200078e00ff */
[----:B------:R0:W-:Y:S02]  /*196e0*/  STL [R1+0x7c], R7 ;  /* 0x00007c0701007387 */ /* 0x0001e40000100800 */
[----:B------:R-:W-:Y:S01]  /*196f0*/  IABS R16, R12 ;  /* 0x0000000c00107213 */ /* 0x000fe20000000000 */
[----:B------:R-:W-:-:S02]  /*19700*/  IMAD.MOV R8, RZ, RZ, -R8 ;  /* 0x000000ffff087224 */ /* 0x000fc400078e0a08 */
[--C-:B------:R-:W-:Y:S01]  /*19710*/  @!P0 IMAD.IADD R19, R19, 0x1, -R3.reuse ;  /* 0x0000000113138824 */ /* 0x100fe200078e0a03 */
[----:B------:R-:W-:Y:S01]  /*19720*/  ISETP.GE.AND P0, PT, R5, RZ, PT ;  /* 0x000000ff0500720c */ /* 0x000fe20003f06270 */
[C---:B------:R-:W-:Y:S02]  /*19730*/  IMAD R5, R3.reuse, R8, R6 ;  /* 0x0000000803057224 */ /* 0x040fe400078e0206 */
[--C-:B------:R-:W-:Y:S01]  /*19740*/  @!P4 IMAD.IADD R18, R18, 0x1, -R3.reuse ;  /* 0x000000011212c824 */ /* 0x100fe200078e0a03 */
[----:B------:R-:W-:Y:S01]  /*19750*/  ISETP.GT.U32.AND P4, PT, R3, R9, PT ;  /* 0x000000090300720c */ /* 0x000fe20003f84070 */
[----:B------:R-:W-:Y:S01]  /*19760*/  @!P3 IMAD.IADD R13, R13, 0x1, -R3 ;  /* 0x000000010d0db824 */ /* 0x000fe200078e0a03 */
[----:B------:R-:W-:Y:S01]  /*19770*/  ISETP.GT.U32.AND P3, PT, R3, R5, PT ;  /* 0x000000050300720c */ /* 0x000fe20003f64070 */
[----:B------:R-:W-:-:S04]  /*19780*/  IMAD.HI.U32 R8, R4, R15, RZ ;  /* 0x0000000f04087227 */ /* 0x000fc800078e00ff */
[----:B------:R-:W-:-:S04]  /*19790*/  IMAD.HI.U32 R6, R4, R16, RZ ;  /* 0x0000001004067227 */ /* 0x000fc800078e00ff */
[----:B------:R-:W-:Y:S02]  /*197a0*/  IMAD.MOV R8, RZ, RZ, -R8 ;  /* 0x000000ffff087224 */ /* 0x000fe400078e0a08 */
[--C-:B------:R-:W-:Y:S01]  /*197b0*/  @!P4 IMAD.IADD R9, R9, 0x1, -R3.reuse ;  /* 0x000000010909c824 */ /* 0x100fe200078e0a03 */
[----:B------:R-:W-:Y:S01]  /*197c0*/  ISETP.GE.AND P4, PT, R10, RZ, PT ;  /* 0x000000ff0a00720c */ /* 0x000fe20003f86270 */
[----:B------:R-:W-:Y:S02]  /*197d0*/  @!P3 IMAD.IADD R5, R5, 0x1, -R3 ;  /* 0x000000010505b824 */ /* 0x000fe400078e0a03 */
[----:B------:R-:W-:Y:S01]  /*197e0*/  IMAD.MOV.U32 R22, RZ, RZ, R17 ;  /* 0x000000ffff167224 */ /* 0x000fe200078e0011 */
[----:B------:R-:W-:Y:S01]  /*197f0*/  ISETP.GT.U32.AND P3, PT, R3, R9, PT ;  /* 0x000000090300720c */ /* 0x000fe20003f64070 */
[----:B0-----:R-:W-:Y:S02]  /*19800*/  IMAD.MOV.U32 R7, RZ, RZ, R18 ;  /* 0x000000ffff077224 */ /* 0x001fe400078e0012 */
[----:B------:R-:W-:-:S02]  /*19810*/  VIADD R14, R0, 0x18 ;  /* 0x00000018000e7836 */ /* 0x000fc40000000000 */
[----:B------:R-:W-:Y:S02]  /*19820*/  IMAD.MOV R6, RZ, RZ, -R6 ;  /* 0x000000ffff067224 */ /* 0x000fe400078e0a06 */
[C---:B------:R-:W-:Y:S01]  /*19830*/  IMAD R15, R3.reuse, R8, R15 ;  /* 0x00000008030f7224 */ /* 0x040fe200078e020f */
[----:B------:R-:W-:Y:S01]  /*19840*/  IABS R20, R14 ;  /* 0x0000000e00147213 */ /* 0x000fe20000000000 */
[----:B------:R-:W-:Y:S01]  /*19850*/  @!P6 IMAD.MOV R22, RZ, RZ, -R22 ;  /* 0x000000ffff16e224 */ /* 0x000fe200078e0a16 */
[C---:B------:R-:W-:Y:S01]  /*19860*/  ISETP.GT.U32.AND P6, PT, R3.reuse, R5, PT ;  /* 0x000000050300720c */ /* 0x040fe20003fc4070 */
[----:B------:R-:W-:Y:S02]  /*19870*/  @!P5 IMAD.MOV R7, RZ, RZ, -R7 ;  /* 0x000000ffff07d224 */ /* 0x000fe400078e0a07 */
[C---:B------:R-:W-:Y:S01]  /*19880*/  IMAD R16, R3.reuse, R6, R16 ;  /* 0x0000000603107224 */ /* 0x040fe200078e0210 */
[----:B------:R-:W-:Y:S01]  /*19890*/  STL [R1+0x40], R22 ;  /* 0x0000401601007387 */ /* 0x000fe20000100800 */
[----:B------:R-:W-:Y:S01]  /*198a0*/  @!P2 IMAD.MOV R19, RZ, RZ, -R19 ;  /* 0x000000ffff13a224 */ /* 0x000fe200078e0a13 */
[----:B------:R-:W-:Y:S01]  /*198b0*/  ISETP.GT.U32.AND P2, PT, R3, R15, PT ;  /* 0x0000000f0300720c */ /* 0x000fe20003f44070 */
[----:B------:R-:W-:Y:S01]  /*198c0*/  @!P3 IMAD.IADD R9, R9, 0x1, -R3 ;  /* 0x000000010909b824 */ /* 0x000fe200078e0a03 */
[----:B------:R0:W-:Y:S01]  /*198d0*/  STL [R1+0x30], R7 ;  /* 0x0000300701007387 */ /* 0x0001e20000100800 */
[----:B------:R-:W-:Y:S01]  /*198e0*/  IMAD.HI.U32 R21, R4, R20, RZ ;  /* 0x0000001404157227 */ /* 0x000fe200078e00ff */
[----:B------:R-:W-:-:S02]  /*198f0*/  ISETP.GT.U32.AND P3, PT, R3, R16, PT ;  /* 0x000000100300720c */ /* 0x000fc40003f64070 */
[----:B------:R-:W-:Y:S01]  /*19900*/  STL [R1+0x2c], R19 ;  /* 0x00002c1301007387 */ /* 0x000fe20000100800 */
[C---:B------:R-:W-:Y:S02]  /*19910*/  VIADD R8, R0.reuse, 0x15 ;  /* 0x0000001500087836 */ /* 0x040fe40000000000 */
[----:B------:R-:W-:Y:S02]  /*19920*/  IMAD.MOV R21, RZ, RZ, -R21 ;  /* 0x000000ffff157224 */ /* 0x000fe400078e0a15 */
[----:B------:R-:W-:Y:S01]  /*19930*/  VIADD R6, R0, 0x14 ;  /* 0x0000001400067836 */ /* 0x000fe20000000000 */
[----:B------:R-:W-:Y:S01]  /*19940*/  IABS R17, R8 ;  /* 0x0000000800117213 */ /* 0x000fe20000000000 */
[----:B0-----:R-:W-:Y:S02]  /*19950*/  IMAD.MOV.U32 R7, RZ, RZ, R13 ;  /* 0x000000ffff077224 */ /* 0x001fe400078e000d */
[----:B------:R-:W-:Y:S01]  /*19960*/  IMAD R10, R3, R21, R20 ;  /* 0x00000015030a7224 */ /* 0x000fe200078e0214 */
[----:B------:R-:W-:Y:S01]  /*19970*/  IABS R18, R6 ;  /* 0x0000000600127213 */ /* 0x000fe20000000000 */
[----:B------:R-:W-:Y:S01]  /*19980*/  @!P1 IMAD.MOV R7, RZ, RZ, -R7 ;  /* 0x000000ffff079224 */ /* 0x000fe200078e0a07 */
[----:B------:R-:W-:Y:S01]  /*19990*/  ISETP.GE.AND P1, PT, R14, RZ, PT ;  /* 0x000000ff0e00720c */ /* 0x000fe20003f26270 */
[--C-:B------:R-:W-:Y:S01]  /*199a0*/  @!P2 IMAD.IADD R15, R15, 0x1, -R3.reuse ;  /* 0x000000010f0fa824 */ /* 0x100fe200078e0a03 */
[----:B------:R-:W-:Y:S01]  /*199b0*/  ISETP.GT.U32.AND P5, PT, R3, R10, PT ;  /* 0x0000000a0300720c */ /* 0x000fe20003fa4070 */
[----:B------:R-:W-:Y:S01]  /*199c0*/  IMAD.HI.U32 R13, R4, R17, RZ ;  /* 0x00000011040d7227 */ /* 0x000fe200078e00ff */
[----:B------:R0:W-:Y:S03]  /*199d0*/  STL [R1+0x28], R7 ;  /* 0x0000280701007387 */ /* 0x0001e60000100800 */
[--C-:B------:R-:W-:Y:S01]  /*199e0*/  @!P6 IMAD.IADD R5, R5, 0x1, -R3.reuse ;  /* 0x000000010505e824 */ /* 0x100fe200078e0a03 */
[----:B------:R-:W-:Y:S01]  /*199f0*/  ISETP.GE.AND P6, PT, R11, RZ, PT ;  /* 0x000000ff0b00720c */ /* 0x000fe20003fc6270 */
[----:B------:R-:W-:Y:S01]  /*19a00*/  @!P3 IMAD.IADD R16, R16, 0x1, -R3 ;  /* 0x000000011010b824 */ /* 0x000fe200078e0a03 */
[----:B------:R-:W-:Y:S01]  /*19a10*/  ISETP.GT.U32.AND P3, PT, R3, R15, PT ;  /* 0x0000000f0300720c */ /* 0x000fe20003f64070 */
[----:B------:R-:W-:-:S04]  /*19a20*/  IMAD.HI.U32 R11, R4, R18, RZ ;  /* 0x00000012040b7227 */ /* 0x000fc800078e00ff */
[----:B0-----:R-:W-:Y:S02]  /*19a30*/  IMAD.MOV.U32 R7, RZ, RZ, R9 ;  /* 0x000000ffff077224 */ /* 0x001fe400078e0009 */
[----:B------:R-:W-:Y:S02]  /*19a40*/  IMAD.MOV R13, RZ, RZ, -R13 ;  /* 0x000000ffff0d7224 */ /* 0x000fe400078e0a0d */
        /* <DEDUP_REMOVED lines=9> */
[--C-:B------:R-:W-:Y:S01]  /*19ae0*/  @!P3 IMAD.IADD R15, R15, 0x1, -R3.reuse ;  /* 0x000000010f0fb824 */ /* 0x100fe200078e0a03 */
[C---:B------:R-:W-:Y:S01]  /*19af0*/  ISETP.GT.U32.AND P3, PT, R3.reuse, R18, PT ;  /* 0x000000120300720c */ /* 0x040fe20003f64070 */
[----:B------:R-:W-:Y:S01]  /*19b00*/  @!P0 IMAD.IADD R16, R16, 0x1, -R3 ;  /* 0x0000000110108824 */ /* 0x000fe200078e0a03 */
[----:B------:R-:W-:Y:S01]  /*19b10*/  ISETP.GT.U32.AND P2, PT, R3, R10, PT ;  /* 0x0000000a0300720c */ /* 0x000fe20003f44070 */
[----:B0-----:R-:W-:Y:S01]  /*19b20*/  IMAD.MOV.U32 R7, RZ, RZ, R5 ;  /* 0x000000ffff077224 */ /* 0x001fe200078e0005 */
[----:B------:R-:W-:Y:S01]  /*19b30*/  ISETP.GE.AND P0, PT, R6, RZ, PT ;  /* 0x000000ff0600720c */ /* 0x000fe20003f06270 */
[----:B------:R-:W-:Y:S01]  /*19b40*/  IMAD.HI.U32 R9, R4, R19, RZ ;  /* 0x0000001304097227 */ /* 0x000fe200078e00ff */
[----:B------:R-:W-:-:S03]  /*19b50*/  ISETP.GE.AND P5, PT, R12, RZ, PT ;  /* 0x000000ff0c00720c */ /* 0x000fc60003fa6270 */
[----:B------:R-:W-:Y:S01]  /*19b60*/  @!P4 IMAD.MOV R7, RZ, RZ, -R7 ;  /* 0x000000ffff07c224 */ /* 0x000fe200078e0a07 */
[C---:B------:R-:W-:Y:S01]  /*19b70*/  ISETP.GT.U32.AND P4, PT, R3.reuse, R17, PT ;  /* 0x000000110300720c */ /* 0x040fe20003f84070 */
[----:B------:R-:W-:Y:S02]  /*19b80*/  IMAD.MOV R9, RZ, RZ, -R9 ;  /* 0x000000ffff097224 */ /* 0x000fe400078e0a09 */
[C---:B------:R-:W-:Y:S01]  /*19b90*/  VIADD R5, R0.reuse, 0x12 ;  /* 0x0000001200057836 */ /* 0x040fe20000000000 */
[----:B------:R0:W-:Y:S01]  /*19ba0*/  STL [R1+0x20], R7 ;  /* 0x0000200701007387 */ /* 0x0001e20000100800 */
[----:B------:R-:W-:Y:S02]  /*19bb0*/  VIADD R6, R0, 0x11 ;  /* 0x0000001100067836 */ /* 0x000fe40000000000 */
[C---:B------:R-:W-:Y:S01]  /*19bc0*/  IMAD R19, R3.reuse, R9, R19 ;  /* 0x0000000903137224 */ /* 0x040fe200078e0213 */
[----:B------:R-:W-:Y:S01]  /*19bd0*/  IABS R20, R5 ;  /* 0x0000000500147213 */ /* 0x000fe20000000000 */
[----:B------:R-:W-:Y:S01]  /*19be0*/  @!P3 IMAD.IADD R18, R18, 0x1, -R3 ;  /* 0x000000011212b824 */ /* 0x000fe200078e0a03 */
[----:B------:R-:W-:Y:S01]  /*19bf0*/  IABS R21, R6 ;  /* 0x0000000600157213 */ /* 0x000fe20000000000 */
[----:B------:R-:W-:Y:S01]  /*19c00*/  @!P6 IMAD.MOV R15, RZ, RZ, -R15 ;  /* 0x000000ffff0fe224 */ /* 0x000fe200078e0a0f */
[----:B------:R-:W-:Y:S01]  /*19c10*/  ISETP.GT.U32.AND P6, PT, R3, R19, PT ;  /* 0x000000130300720c */ /* 0x000fe20003fc4070 */
[--C-:B------:R-:W-:Y:S01]  /*19c20*/  @!P4 IMAD.IADD R17, R17, 0x1, -R3.reuse ;  /* 0x000000011111c824 */ /* 0x100fe200078e0a03 */
[----:B------:R-:W-:Y:S01]  /*19c30*/  ISETP.GE.AND P4, PT, R11, RZ, PT ;  /* 0x000000ff0b00720c */ /* 0x000fe20003f86270 */
[----:B------:R-:W-:Y:S01]  /*19c40*/  @!P2 IMAD.IADD R10, R10, 0x1, -R3 ;  /* 0x000000010a0aa824 */ /* 0x000fe200078e0a03 */
[----:B------:R-:W-:Y:S01]  /*19c50*/  ISETP.GE.AND P2, PT, R8, RZ, PT ;  /* 0x000000ff0800720c */ /* 0x000fe20003f46270 */
[----:B------:R-:W-:Y:S01]  /*19c60*/  IMAD.HI.U32 R8, R4, R20, RZ ;  /* 0x0000001404087227 */ /* 0x000fe200078e00ff */
[----:B------:R-:W-:-:S03]  /*19c70*/  ISETP.GT.U32.AND P3, PT, R3, R17, PT ;  /* 0x000000110300720c */ /* 0x000fc60003f64070 */
[----:B------:R-:W-:-:S04]  /*19c80*/  IMAD.HI.U32 R9, R4, R21, RZ ;  /* 0x0000001504097227 */ /* 0x000fc800078e00ff */
[----:B------:R-:W-:Y:S02]  /*19c90*/  IMAD.MOV R8, RZ, RZ, -R8 ;  /* 0x000000ffff087224 */ /* 0x000fe400078e0a08 */
[----:B------:R-:W-:Y:S02]  /*19ca0*/  IMAD.MOV R9, RZ, RZ, -R9 ;  /* 0x000000ffff097224 */ /* 0x000fe400078e0a09 */
[----:B------:R-:W-:Y:S02]  /*19cb0*/  IMAD R20, R3, R8, R20 ;  /* 0x0000000803147224 */ /* 0x000fe400078e0214 */
[----:B------:R-:W-:Y:S02]  /*19cc0*/  @!P3 IMAD.IADD R17, R17, 0x1, -R3 ;  /* 0x000000011111b824 */ /* 0x000fe400078e0a03 */
[C---:B------:R-:W-:Y:S01]  /*19cd0*/  IMAD R21, R3.reuse, R9, R21 ;  /* 0x0000000903157224 */ /* 0x040fe200078e0215 */
[----:B------:R-:W-:Y:S01]  /*19ce0*/  ISETP.GT.U32.AND P3, PT, R3, R20, PT ;  /* 0x000000140300720c */ /* 0x000fe20003f64070 */
[----:B------:R-:W-:-:S02]  /*19cf0*/  @!P6 IMAD.IADD R19, R19, 0x1, -R3 ;  /* 0x000000011313e824 */ /* 0x000fc400078e0a03 */
[----:B------:R-:W-:Y:S01]  /*19d00*/  @!P2 IMAD.MOV R17, RZ, RZ, -R17 ;  /* 0x000000ffff11a224 */ /* 0x000fe200078e0a11 */
[C---:B------:R-:W-:Y:S01]  /*19d10*/  ISETP.GT.U32.AND P2, PT, R3.reuse, R21, PT ;  /* 0x000000150300720c */ /* 0x040fe20003f44070 */
[----:B0-----:R-:W-:Y:S01]  /*19d20*/  IMAD.MOV.U32 R7, RZ, RZ, R10 ;  /* 0x000000ffff077224 */ /* 0x001fe200078e000a */
[----:B------:R-:W-:Y:S01]  /*19d30*/  ISETP.GT.U32.AND P6, PT, R3, R19, PT ;  /* 0x000000130300720c */ /* 0x000fe20003fc4070 */
[----:B------:R-:W-:Y:S01]  /*19d40*/  @!P5 IMAD.MOV R16, RZ, RZ, -R16 ;  /* 0x000000ffff10d224 */ /* 0x000fe200078e0a10 */
[----:B------:R-:W-:Y:S01]  /*19d50*/  ISETP.GE.AND P5, PT, R5, RZ, PT ;  /* 0x000000ff0500720c */ /* 0x000fe20003fa6270 */
[----:B------:R-:W-:Y:S01]  /*19d60*/  @!P1 IMAD.MOV R7, RZ, RZ, -R7 ;  /* 0x000000ffff079224 */ /* 0x000fe200078e0a07 */
[----:B------:R-:W-:Y:S01]  /*19d70*/  ISETP.GT.U32.AND P1, PT, R3, R18, PT ;  /* 0x000000120300720c */ /* 0x000fe20003f24070 */
[----:B------:R-:W-:Y:S02]  /*19d80*/  VIADD R5, R0, 0x10 ;  /* 0x0000001000057836 */ /* 0x000fe40000000000 */
[--C-:B------:R-:W-:Y:S01]  /*19d90*/  @!P3 IMAD.IADD R20, R20, 0x1, -R3.reuse ;  /* 0x000000011414b824 */ /* 0x100fe200078e0a03 */
[----:B------:R-:W-:Y:S01]  /*19da0*/  STL [R1+0x10], R7 ;  /* 0x0000100701007387 */ /* 0x000fe20000100800 */
[----:B------:R-:W-:Y:S01]  /*19db0*/  VIADD R8, R0, 0xf ;  /* 0x0000000f00087836 */ /* 0x000fe20000000000 */
[----:B------:R-:W-:Y:S01]  /*19dc0*/  IABS R22, R5 ;  /* 0x0000000500167213 */ /* 0x000fe20000000000 */
[--C-:B------:R-:W-:Y:S01]  /*19dd0*/  @!P2 IMAD.IADD R21, R21, 0x1, -R3.reuse ;  /* 0x000000011515a824 */ /* 0x100fe200078e0a03 */
[----:B------:R-:W-:Y:S01]  /*19de0*/  ISETP.GT.U32.AND P3, PT, R3, R20, PT ;  /* 0x000000140300720c */ /* 0x000fe20003f64070 */
[----:B------:R-:W-:Y:S01]  /*19df0*/  @!P6 IMAD.IADD R19, R19, 0x1, -R3 ;  /* 0x000000011313e824 */ /* 0x000fe200078e0a03 */
[----:B------:R-:W-:Y:S01]  /*19e00*/  IABS R23, R8 ;  /* 0x0000000800177213 */ /* 0x000fe20000000000 */
[----:B------:R-:W-:Y:S01]  /*19e10*/  IMAD.HI.U32 R9, R4, R22, RZ ;  /* 0x0000001604097227 */ /* 0x000fe200078e00ff */
[----:B------:R-:W-:Y:S01]  /*19e20*/  ISETP.GE.AND P6, PT, R8, RZ, PT ;  /* 0x000000ff0800720c */ /* 0x000fe20003fc6270 */
[----:B------:R-:W-:Y:S02]  /*19e30*/  STL [R1+0x1840], R15 ;  /* 0x0018400f01007387 */ /* 0x000fe40000100800 */
[----:B------:R-:W-:Y:S01]  /*19e40*/  @!P4 IMAD.MOV R19, RZ, RZ, -R19 ;  /* 0x000000ffff13c224 */ /* 0x000fe200078e0a13 */
[----:B------:R-:W-:Y:S01]  /*19e50*/  ISETP.GT.U32.AND P4, PT, R3, R21, PT ;  /* 0x000000150300720c */ /* 0x000fe20003f84070 */
[----:B------:R-:W-:Y:S01]  /*19e60*/  @!P1 IMAD.IADD R18, R18, 0x1, -R3 ;  /* 0x0000000112129824 */ /* 0x000fe200078e0a03 */
[----:B------:R-:W-:Y:S01]  /*19e70*/  ISETP.GE.AND P1, PT, R6, RZ, PT ;  /* 0x000000ff0600720c */ /* 0x000fe20003f26270 */
[----:B------:R-:W-:Y:S01]  /*19e80*/  VIADD R6, R0, 0xe ;  /* 0x0000000e00067836 */ /* 0x000fe20000000000 */
[----:B------:R-:W-:Y:S01]  /*19e90*/  STL [R1+0x1844], R16 ;  /* 0x0018441001007387 */ /* 0x000fe20000100800 */
[----:B------:R-:W-:-:S02]  /*19ea0*/  IMAD.MOV R9, RZ, RZ, -R9 ;  /* 0x000000ffff097224 */ /* 0x000fc400078e0a09 */
[--C-:B------:R-:W-:Y:S01]  /*19eb0*/  @!P3 IMAD.IADD R20, R20, 0x1, -R3.reuse ;  /* 0x000000011414b824 */ /* 0x100fe200078e0a03 */
[----:B------:R-:W-:Y:S01]  /*19ec0*/  IABS R24, R6 ;  /* 0x0000000600187213 */ /* 0x000fe20000000000 */
[----:B------:R-:W-:Y:S01]  /*19ed0*/  IMAD R22, R3, R9, R22 ;  /* 0x0000000903167224 */ /* 0x000fe200078e0216 */
[----:B------:R-:W-:Y:S01]  /*19ee0*/  STL [R1+0x1848], R17 ;  /* 0x0018481101007387 */ /* 0x000fe20000100800 */
[----:B------:R-:W-:Y:S01]  /*19ef0*/  @!P0 IMAD.MOV R18, RZ, RZ, -R18 ;  /* 0x000000ffff128224 */ /* 0x000fe200078e0a12 */
[----:B------:R-:W-:Y:S01]  /*19f00*/  ISETP.GE.AND P2, PT, R6, RZ, PT ;  /* 0x000000ff0600720c */ /* 0x000fe20003f46270 */
[----:B------:R-:W-:Y:S01]  /*19f10*/  @!P4 IMAD.IADD R21, R21, 0x1, -R3 ;  /* 0x000000011515c824 */ /* 0x000fe200078e0a03 */
[----:B------:R-:W-:Y:S01]  /*19f20*/  ISETP.GT.U32.AND P3, PT, R3, R22, PT ;  /* 0x000000160300720c */ /* 0x000fe20003f64070 */
[----:B------:R-:W-:Y:S01]  /*19f30*/  VIADD R9, R0, 0xb ;  /* 0x0000000b00097836 */ /* 0x000fe20000000000 */
[----:B------:R0:W-:Y:S01]  /*19f40*/  STL [R1+0x184c], R18 ;  /* 0x00184c1201007387 */ /* 0x0001e20000100800 */
[----:B------:R-:W-:Y:S01]  /*19f50*/  IMAD.HI.U32 R8, R4, R24, RZ ;  /* 0x0000001804087227 */ /* 0x000fe200078e00ff */
[----:B------:R-:W-:-:S02]  /*19f60*/  ISETP.GE.AND P0, PT, R5, RZ, PT ;  /* 0x000000ff0500720c */ /* 0x000fc40003f06270 */
[----:B------:R-:W-:Y:S01]  /*19f70*/  IABS R27, R9 ;  /* 0x00000009001b7213 */ /* 0x000fe20000000000 */
[----:B------:R-:W-:Y:S01]  /*19f80*/  @!P5 IMAD.MOV R20, RZ, RZ, -R20 ;  /* 0x000000ffff14d224 */ /* 0x000fe200078e0a14 */
[----:B------:R-:W-:Y:S01]  /*19f90*/  STL [R1+0x1850], R19 ;  /* 0x0018501301007387 */ /* 0x000fe20000100800 */
[----:B------:R-:W-:Y:S02]  /*19fa0*/  @!P1 IMAD.MOV R21, RZ, RZ, -R21 ;  /* 0x000000ffff159224 */ /* 0x000fe400078e0a15 */
[----:B------:R-:W-:Y:S01]  /*19fb0*/  IMAD.MOV R6, RZ, RZ, -R8 ;  /* 0x000000ffff067224 */ /* 0x000fe200078e0a08 */
[----:B------:R-:W-:Y:S01]  /*19fc0*/  STL [R1+0x1854], R20 ;  /* 0x0018541401007387 */ /* 0x000fe20000100800 */
[----:B------:R-:W-:Y:S02]  /*19fd0*/  @!P3 IMAD.IADD R22, R22, 0x1, -R3 ;  /* 0x000000011616b824 */ /* 0x000fe400078e0a03 */
[C---:B------:R-:W-:Y:S01]  /*19fe0*/  IMAD R24, R3.reuse, R6, R24 ;  /* 0x0000000603187224 */ /* 0x040fe200078e0218 */
[----:B------:R1:W-:Y:S01]  /*19ff0*/  STL [R1+0x1858], R21 ;  /* 0x0018581501007387 */ /* 0x0003e20000100800 */
[----:B------:R-:W-:Y:S01]  /*1a000*/  IMAD.HI.U32 R6, R4, R27, RZ ;  /* 0x0000001b04067227 */ /* 0x000fe200078e00ff */
[----:B------:R-:W-:-:S02]  /*1a010*/  ISETP.GT.U32.AND P3, PT, R3, R22, PT ;  /* 0x000000160300720c */ /* 0x000fc40003f64070 */
[C---:B------:R-:W-:Y:S01]  /*1a020*/  ISETP.GT.U32.AND P5, PT, R3.reuse, R24, PT ;  /* 0x000000180300720c */ /* 0x040fe20003fa4070 */
[----:B------:R-:W-:Y:S02]  /*1a030*/  IMAD.MOV R6, RZ, RZ, -R6 ;  /* 0x000000ffff067224 */ /* 0x000fe400078e0a06 */
[C---:B0-----:R-:W-:Y:S02]  /*1a040*/  VIADD R18, R0.reuse, 0x4 ;  /* 0x0000000400127836 */ /* 0x041fe40000000000 */
[----:B------:R-:W-:Y:S02]  /*1a050*/  IMAD R27, R3, R6, R27 ;  /* 0x00000006031b7224 */ /* 0x000fe400078e021b */
[----:B-1----:R-:W-:Y:S02]  /*1a060*/  VIADD R21, R0, 0x8 ;  /* 0x0000000800157836 */ /* 0x002fe40000000000 */
[----:B------:R-:W-:-:S03]  /*1a070*/  IMAD.HI.U32 R5, R4, R23, RZ ;  /* 0x0000001704057227 */ /* 0x000fc600078e00ff */
[----:B------:R-:W-:Y:S01]  /*1a080*/  IABS R11, R21 ;  /* 0x00000015000b7213 */ /* 0x000fe20000000000 */
[----:B------:R-:W-:Y:S02]  /*1a090*/  @!P3 IMAD.IADD R22, R22, 0x1, -R3 ;  /* 0x000000011616b824 */ /* 0x000fe400078e0a03 */
[----:B------:R-:W-:Y:S02]  /*1a0a0*/  IMAD.MOV R5, RZ, RZ, -R5 ;  /* 0x000000ffff057224 */ /* 0x000fe400078e0a05 */
[----:B------:R-:W-:-:S04]  /*1a0b0*/  IMAD.HI.U32 R6, R4, R11, RZ ;  /* 0x0000000b04067227 */ /* 0x000fc800078e00ff */
[----:B------:R-:W-:Y:S02]  /*1a0c0*/  IMAD.MOV R6, RZ, RZ, -R6 ;  /* 0x000000ffff067224 */ /* 0x000fe400078e0a06 */
[----:B------:R-:W-:Y:S02]  /*1a0d0*/  @!P0 IMAD.MOV R22, RZ, RZ, -R22 ;  /* 0x000000ffff168224 */ /* 0x000fe400078e0a16 */
[C---:B------:R-:W-:Y:S01]  /*1a0e0*/  IMAD R11, R3.reuse, R6, R11 ;  /* 0x00000006030b7224 */ /* 0x040fe200078e020b */
[----:B------:R-:W-:Y:S01]  /*1a0f0*/  IABS R6, R18 ;  /* 0x0000001200067213 */ /* 0x000fe20000000000 */
[C---:B------:R-:W-:Y:S01]  /*1a100*/  IMAD R23, R3.reuse, R5, R23 ;  /* 0x0000000503177224 */ /* 0x040fe200078e0217 */
[----:B------:R0:W-:Y:S01]  /*1a110*/  STL [R1+0x185c], R22 ;  /* 0x00185c1601007387 */ /* 0x0001e20000100800 */
[----:B------:R-:W-:Y:S02]  /*1a120*/  VIADD R8, R0, 0xc ;  /* 0x0000000c00087836 */ /* 0x000fe40000000000 */
[----:B------:R-:W-:Y:S01]  /*1a130*/  IMAD.HI.U32 R7, R4, R6, RZ ;  /* 0x0000000604077227 */ /* 0x000fe200078e00ff */
[----:B------:R-:W-:-:S02]  /*1a140*/  ISETP.GT.U32.AND P4, PT, R3, R23, PT ;  /* 0x000000170300720c */ /* 0x000fc40003f84070 */
[----:B------:R-:W-:Y:S01]  /*1a150*/  IABS R26, R8 ;  /* 0x00000008001a7213 */ /* 0x000fe20000000000 */
[----:B------:R-:W-:Y:S01]  /*1a160*/  IMAD.MOV R7, RZ, RZ, -R7 ;  /* 0x000000ffff077224 */ /* 0x000fe200078e0a07 */
[----:B------:R-:W-:Y:S01]  /*1a170*/  ISETP.GE.AND P3, PT, R8, RZ, PT ;  /* 0x000000ff0800720c */ /* 0x000fe20003f66270 */
[----:B------:R-:W-:Y:S02]  /*1a180*/  @!P5 IMAD.IADD R24, R24, 0x1, -R3 ;  /* 0x000000011818d824 */ /* 0x000fe400078e0a03 */
[C---:B------:R-:W-:Y:S02]  /*1a190*/  IMAD R6, R3.reuse, R7, R6 ;  /* 0x0000000703067224 */ /* 0x040fe400078e0206 */
[----:B------:R-:W2:Y:S01]  /*1a1a0*/  LDL.LU R7, [R1+0x1964] ;  /* 0x0019640001077983 */ /* 0x000ea20000300800 */
[C---:B------:R-:W-:Y:S01]  /*1a1b0*/  VIADD R5, R0.reuse, 0xd ;  /* 0x0000000d00057836 */ /* 0x040fe20000000000 */
[----:B------:R-:W-:Y:S01]  /*1a1c0*/  ISETP.GT.U32.AND P5, PT, R3, R24, PT ;  /* 0x000000180300720c */ /* 0x000fe20003fa4070 */
[----:B0-----:R-:W-:-:S02]  /*1a1d0*/  VIADD R22, R0, 0x9 ;  /* 0x0000000900167836 */ /* 0x001fc40000000000 */
[----:B------:R-:W-:Y:S01]  /*1a1e0*/  @!P4 IMAD.IADD R23, R23, 0x1, -R3 ;  /* 0x000000011717c824 */ /* 0x000fe200078e0a03 */
[----:B------:R-:W-:Y:S01]  /*1a1f0*/  IABS R25, R5 ;  /* 0x0000000500197213 */ /* 0x000fe20000000000 */
[----:B------:R-:W-:Y:S01]  /*1a200*/  VIADD R28, R0, 0xa ;  /* 0x0000000a001c7836 */ /* 0x000fe20000000000 */
[----:B------:R-:W-:Y:S01]  /*1a210*/  ISETP.GE.AND P1, PT, R5, RZ, PT ;  /* 0x000000ff0500720c */ /* 0x000fe20003f26270 */
[C---:B------:R-:W-:Y:S01]  /*1a220*/  IMAD.HI.U32 R5, R4.reuse, R26, RZ ;  /* 0x0000001a04057227 */ /* 0x040fe200078e00ff */
[----:B------:R-:W-:Y:S02]  /*1a230*/  ISETP.GT.U32.AND P4, PT, R3, R23, PT ;  /* 0x000000170300720c */ /* 0x000fe40003f84070 */
[----:B------:R-:W-:Y:S01]  /*1a240*/  IABS R12, R22 ;  /* 0x00000016000c7213 */ /* 0x000fe20000000000 */
[----:B------:R-:W-:Y:S01]  /*1a250*/  IMAD.MOV R5, RZ, RZ, -R5 ;  /* 0x000000ffff057224 */ /* 0x000fe200078e0a05 */
[----:B------:R-:W-:Y:S01]  /*1a260*/  IABS R13, R28 ;  /* 0x0000001c000d7213 */ /* 0x000fe20000000000 */
[----:B------:R-:W-:-:S04]  /*1a270*/  IMAD.HI.U32 R10, R4, R25, RZ ;  /* 0x00000019040a7227 */ /* 0x000fc800078e00ff */
[C---:B------:R-:W-:Y:S02]  /*1a280*/  IMAD R26, R3.reuse, R5, R26 ;  /* 0x00000005031a7224 */ /* 0x040fe400078e021a */
[--C-:B------:R-:W-:Y:S01]  /*1a290*/  @!P5 IMAD.IADD R24, R24, 0x1, -R3.reuse ;  /* 0x000000011818d824 */ /* 0x100fe200078e0a03 */
[----:B------:R-:W-:Y:S01]  /*1a2a0*/  ISETP.GT.U32.AND P5, PT, R3, R27, PT ;  /* 0x0000001b0300720c */ /* 0x000fe20003fa4070 */
[----:B------:R-:W-:Y:S01]  /*1a2b0*/  @!P4 IMAD.IADD R23, R23, 0x1, -R3 ;  /* 0x000000011717c824 */ /* 0x000fe200078e0a03 */
[----:B------:R-:W-:Y:S01]  /*1a2c0*/  ISETP.GT.U32.AND P4, PT, R3, R26, PT ;  /* 0x0000001a0300720c */ /* 0x000fe20003f84070 */
[----:B------:R-:W-:Y:S02]  /*1a2d0*/  IMAD.MOV R10, RZ, RZ, -R10 ;  /* 0x000000ffff0a7224 */ /* 0x000fe400078e0a0a */
[----:B------:R-:W-:-:S04]  /*1a2e0*/  IMAD.HI.U32 R8, R4, R12, RZ ;  /* 0x0000000c04087227 */ /* 0x000fc800078e00ff */
[----:B------:R-:W-:Y:S02]  /*1a2f0*/  IMAD R25, R3, R10, R25 ;  /* 0x0000000a03197224 */ /* 0x000fe400078e0219 */
[----:B------:R-:W-:-:S03]  /*1a300*/  IMAD.HI.U32 R14, R4, R13, RZ ;  /* 0x0000000d040e7227 */ /* 0x000fc600078e00ff */
[----:B------:R-:W-:Y:S01]  /*1a310*/  ISETP.GT.U32.AND P0, PT, R3, R25, PT ;  /* 0x000000190300720c */ /* 0x000fe20003f04070 */
[--C-:B------:R-:W-:Y:S02]  /*1a320*/  @!P5 IMAD.IADD R27, R27, 0x1, -R3.reuse ;  /* 0x000000011b1bd824 */ /* 0x100fe400078e0a03 */
[----:B------:R-:W-:Y:S02]  /*1a330*/  @!P4 IMAD.IADD R26, R26, 0x1, -R3 ;  /* 0x000000011a1ac824 */ /* 0x000fe400078e0a03 */
[----:B------:R-:W-:Y:S01]  /*1a340*/  IMAD.MOV R8, RZ, RZ, -R8 ;  /* 0x000000ffff087224 */ /* 0x000fe200078e0a08 */
[C---:B------:R-:W-:Y:S01]  /*1a350*/  ISETP.GT.U32.AND P5, PT, R3.reuse, R27, PT ;  /* 0x0000001b0300720c */ /* 0x040fe20003fa4070 */
[----:B------:R-:W-:Y:S01]  /*1a360*/  IMAD.MOV R14, RZ, RZ, -R14 ;  /* 0x000000ffff0e7224 */ /* 0x000fe200078e0a0e */
[C---:B------:R-:W-:Y:S01]  /*1a370*/  ISETP.GT.U32.AND P4, PT, R3.reuse, R26, PT ;  /* 0x0000001a0300720c */ /* 0x040fe20003f84070 */
[----:B------:R-:W-:Y:S02]  /*1a380*/  VIADD R20, R0, 0x7 ;  /* 0x0000000700147836 */ /* 0x000fe40000000000 */
[----:B------:R-:W-:-:S02]  /*1a390*/  IMAD R12, R3, R8, R12 ;  /* 0x00000008030c7224 */ /* 0x000fc400078e020c */
[----:B------:R-:W-:Y:S01]  /*1a3a0*/  @!P0 IMAD.IADD R25, R25, 0x1, -R3 ;  /* 0x0000000119198824 */ /* 0x000fe200078e0a03 */
[----:B------:R-:W-:Y:S01]  /*1a3b0*/  IABS R10, R20 ;  /* 0x00000014000a7213 */ /* 0x000fe20000000000 */
[C---:B------:R-:W-:Y:S02]  /*1a3c0*/  IMAD R13, R3.reuse, R14, R13 ;  /* 0x0000000e030d7224 */ /* 0x040fe400078e020d */
[----:B------:R-:W-:Y:S01]  /*1a3d0*/  VIADD R15, R0, 0x5 ;  /* 0x00000005000f7836 */ /* 0x000fe20000000000 */
[----:B------:R-:W-:Y:S01]  /*1a3e0*/  ISETP.GT.U32.AND P0, PT, R3, R25, PT ;  /* 0x000000190300720c */ /* 0x000fe20003f04070 */
[--C-:B------:R-:W-:Y:S01]  /*1a3f0*/  @!P5 IMAD.IADD R27, R27, 0x1, -R3.reuse ;  /* 0x000000011b1bd824 */ /* 0x100fe200078e0a03 */
[C---:B------:R-:W-:Y:S01]  /*1a400*/  ISETP.GT.U32.AND P5, PT, R3.reuse, R12, PT ;  /* 0x0000000c0300720c */ /* 0x040fe20003fa4070 */
[----:B------:R-:W-:Y:S01]  /*1a410*/  @!P4 IMAD.IADD R26, R26, 0x1, -R3 ;  /* 0x000000011a1ac824 */ /* 0x000fe200078e0a03 */
[----:B------:R-:W-:Y:S01]  /*1a420*/  ISETP.GT.U32.AND P4, PT, R3, R13, PT ;  /* 0x0000000d0300720c */ /* 0x000fe20003f84070 */
[----:B------:R-:W-:Y:S01]  /*1a430*/  IMAD.HI.U32 R5, R4, R10, RZ ;  /* 0x0000000a04057227 */ /* 0x000fe200078e00ff */
[----:B------:R-:W-:-:S03]  /*1a440*/  IABS R8, R15 ;  /* 0x0000000f00087213 */ /* 0x000fc60000000000 */
[C---:B------:R-:W-:Y:S02]  /*1a450*/  VIADD R19, R0.reuse, 0x6 ;  /* 0x0000000600137836 */ /* 0x040fe40000000000 */
[----:B------:R-:W-:Y:S02]  /*1a460*/  IMAD.MOV R5, RZ, RZ, -R5 ;  /* 0x000000ffff057224 */ /* 0x000fe400078e0a05 */
[----:B------:R-:W-:Y:S02]  /*1a470*/  VIADD R17, R0, 0x3 ;  /* 0x0000000300117836 */ /* 0x000fe40000000000 */
[----:B------:R-:W-:-:S04]  /*1a480*/  IMAD.HI.U32 R29, R4, R8, RZ ;  /* 0x00000008041d7227 */ /* 0x000fc800078e00ff */
[--C-:B------:R-:W-:Y:S01]  /*1a490*/  @!P0 IMAD.IADD R25, R25, 0x1, -R3.reuse ;  /* 0x0000000119198824 */ /* 0x100fe200078e0a03 */
[----:B------:R-:W-:Y:S01]  /*1a4a0*/  ISETP.GE.AND P0, PT, R9, RZ, PT ;  /* 0x000000ff0900720c */ /* 0x000fe20003f06270 */
[C---:B------:R-:W-:Y:S01]  /*1a4b0*/  IMAD R10, R3.reuse, R5, R10 ;  /* 0x00000005030a7224 */ /* 0x040fe200078e020a */
[----:B------:R-:W-:Y:S01]  /*1a4c0*/  IABS R9, R19 ;  /* 0x0000001300097213 */ /* 0x000fe20000000000 */
[----:B------:R-:W-:Y:S01]  /*1a4d0*/  @!P5 IMAD.IADD R12, R12, 0x1, -R3 ;  /* 0x000000010c0cd824 */ /* 0x000fe200078e0a03 */
[----:B------:R-:W-:Y:S01]  /*1a4e0*/  IABS R5, R17 ;  /* 0x0000001100057213 */ /* 0x000fe20000000000 */
[----:B------:R-:W-:Y:S01]  /*1a4f0*/  IMAD.MOV R29, RZ, RZ, -R29 ;  /* 0x000000ffff1d7224 */ /* 0x000fe200078e0a1d */
[----:B------:R-:W-:Y:S01]  /*1a500*/  ISETP.GT.U32.AND P5, PT, R3, R10, PT ;  /* 0x0000000a0300720c */ /* 0x000fe20003fa4070 */
[----:B------:R-:W-:Y:S01]  /*1a510*/  @!P4 IMAD.IADD R13, R13, 0x1, -R3 ;  /* 0x000000010d0dc824 */ /* 0x000fe200078e0a03 */
[C---:B------:R-:W-:Y:S01]  /*1a520*/  ISETP.GT.U32.AND P4, PT, R3.reuse, R11, PT ;  /* 0x0000000b0300720c */ /* 0x040fe20003f84070 */
[----:B------:R-:W-:Y:S01]  /*1a530*/  @!P2 IMAD.MOV R24, RZ, RZ, -R24 ;  /* 0x000000ffff18a224 */ /* 0x000fe200078e0a18 */
[----:B------:R-:W-:Y:S01]  /*1a540*/  ISETP.GT.U32.AND P2, PT, R3, R12, PT ;  /* 0x0000000c0300720c */ /* 0x000fe20003f44070 */
[----:B------:R-:W-:-:S04]  /*1a550*/  IMAD.HI.U32 R14, R4, R9, RZ ;  /* 0x00000009040e7227 */ /* 0x000fc800078e00ff */
[----:B------:R-:W-:Y:S02]  /*1a560*/  IMAD R8, R3, R29, R8 ;  /* 0x0000001d03087224 */ /* 0x000fe400078e0208 */
[----:B------:R-:W-:-:S04]  /*1a570*/  IMAD.HI.U32 R29, R4, R5, RZ ;  /* 0x00000005041d7227 */ /* 0x000fc800078e00ff */
[----:B------:R-:W-:Y:S02]  /*1a580*/  IMAD.MOV R14, RZ, RZ, -R14 ;  /* 0x000000ffff0e7224 */ /* 0x000fe400078e0a0e */
[----:B------:R-:W-:Y:S02]  /*1a590*/  IMAD.MOV R29, RZ, RZ, -R29 ;  /* 0x000000ffff1d7224 */ /* 0x000fe400078e0a1d */
[C---:B------:R-:W-:Y:S02]  /*1a5a0*/  IMAD R9, R3.reuse, R14, R9 ;  /* 0x0000000e03097224 */ /* 0x040fe400078e0209 */
[----:B------:R-:W-:Y:S02]  /*1a5b0*/  IMAD R5, R3, R29, R5 ;  /* 0x0000001d03057224 */ /* 0x000fe400078e0205 */
[--C-:B------:R-:W-:Y:S01]  /*1a5c0*/  @!P4 IMAD.IADD R11, R11, 0x1, -R3.reuse ;  /* 0x000000010b0bc824 */ /* 0x100fe200078e0a03 */
[C---:B------:R-:W-:Y:S01]  /*1a5d0*/  ISETP.GT.U32.AND P4, PT, R3.reuse, R9, PT ;  /* 0x000000090300720c */ /* 0x040fe20003f84070 */
[----:B------:R-:W-:Y:S01]  /*1a5e0*/  @!P2 IMAD.IADD R12, R12, 0x1, -R3 ;  /* 0x000000010c0ca824 */ /* 0x000fe200078e0a03 */
[----:B------:R-:W-:Y:S01]  /*1a5f0*/  ISETP.GT.U32.AND P2, PT, R3, R5, PT ;  /* 0x000000050300720c */ /* 0x000fe20003f44070 */
[----:B------:R-:W-:-:S02]  /*1a600*/  @!P1 IMAD.MOV R25, RZ, RZ, -R25 ;  /* 0x000000ffff199224 */ /* 0x000fc400078e0a19 */
[----:B------:R-:W-:Y:S02]  /*1a610*/  @!P3 IMAD.MOV R26, RZ, RZ, -R26 ;  /* 0x000000ffff1ab224 */ /* 0x000fe400078e0a1a */
[----:B------:R-:W-:Y:S02]  /*1a620*/  @!P0 IMAD.MOV R27, RZ, RZ, -R27 ;  /* 0x000000ffff1b8224 */ /* 0x000fe400078e0a1b */
[----:B------:R-:W-:Y:S02]  /*1a630*/  VIADD R16, R0, 0x2 ;  /* 0x0000000200107836 */ /* 0x000fe40000000000 */
[--C-:B------:R-:W-:Y:S02]  /*1a640*/  @!P5 IMAD.IADD R10, R10, 0x1, -R3.reuse ;  /* 0x000000010a0ad824 */ /* 0x100fe400078e0a03 */
[--C-:B------:R-:W-:Y:S01]  /*1a650*/  @!P4 IMAD.IADD R9, R9, 0x1, -R3.reuse ;  /* 0x000000010909c824 */ /* 0x100fe200078e0a03 */
[----:B------:R-:W-:Y:S01]  /*1a660*/  ISETP.GT.U32.AND P4, PT, R3, R13, PT ;  /* 0x0000000d0300720c */ /* 0x000fe20003f84070 */
[----:B------:R-:W-:Y:S01]  /*1a670*/  @!P2 IMAD.IADD R5, R5, 0x1, -R3 ;  /* 0x000000010505a824 */ /* 0x000fe200078e0a03 */
[----:B------:R-:W-:-:S02]  /*1a680*/  ISETP.GE.AND P2, PT, R15, RZ, PT ;  /* 0x000000ff0f00720c */ /* 0x000fc40003f46270 */
[----:B------:R-:W0:Y:S01]  /*1a690*/  S2R R15, SR_TID.X ;  /* 0x00000000000f7919 */ /* 0x000e220000002100 */
[C---:B------:R-:W-:Y:S02]  /*1a6a0*/  ISETP.GT.U32.AND P1, PT, R3.reuse, R11, PT ;  /* 0x0000000b0300720c */ /* 0x040fe40003f24070 */
[C---:B------:R-:W-:Y:S02]  /*1a6b0*/  ISETP.GT.U32.AND P3, PT, R3.reuse, R9, PT ;  /* 0x000000090300720c */ /* 0x040fe40003f64070 */
[----:B------:R-:W-:Y:S01]  /*1a6c0*/  ISETP.GT.U32.AND P0, PT, R3, R8, PT ;  /* 0x000000080300720c */ /* 0x000fe20003f04070 */
[----:B------:R-:W-:Y:S01]  /*1a6d0*/  @!P6 IMAD.MOV R23, RZ, RZ, -R23 ;  /* 0x000000ffff17e224 */ /* 0x000fe200078e0a17 */
[----:B------:R-:W-:Y:S02]  /*1a6e0*/  IABS R14, R16 ;  /* 0x00000010000e7213 */ /* 0x000fe40000000000 */
[----:B------:R-:W-:Y:S01]  /*1a6f0*/  @!P4 IMAD.IADD R13, R13, 0x1, -R3 ;  /* 0x000000010d0dc824 */ /* 0x000fe200078e0a03 */
[----:B------:R-:W-:-:S02]  /*1a700*/  ISETP.GT.U32.AND P4, PT, R3, R6, PT ;  /* 0x000000060300720c */ /* 0x000fc40003f84070 */
[----:B------:R-:W-:Y:S02]  /*1a710*/  ISETP.GT.U32.AND P6, PT, R3, R10, PT ;  /* 0x0000000a0300720c */ /* 0x000fe40003fc4070 */
[----:B------:R-:W-:Y:S01]  /*1a720*/  ISETP.GE.AND P5, PT, R28, RZ, PT ;  /* 0x000000ff1c00720c */ /* 0x000fe20003fa6270 */
[--C-:B------:R-:W-:Y:S01]  /*1a730*/  @!P1 IMAD.IADD R11, R11, 0x1, -R3.reuse ;  /* 0x000000010b0b9824 */ /* 0x100fe200078e0a03 */
[----:B------:R-:W-:Y:S01]  /*1a740*/  ISETP.GE.AND P1, PT, R22, RZ, PT ;  /* 0x000000ff1600720c */ /* 0x000fe20003f26270 */
[--C-:B------:R-:W-:Y:S01]  /*1a750*/  @!P3 IMAD.IADD R9, R9, 0x1, -R3.reuse ;  /* 0x000000010909b824 */ /* 0x100fe200078e0a03 */
[----:B------:R-:W-:Y:S01]  /*1a760*/  ISETP.GE.AND P3, PT, R21, RZ, PT ;  /* 0x000000ff1500720c */ /* 0x000fe20003f66270 */
[----:B------:R-:W-:Y:S01]  /*1a770*/  @!P0 IMAD.IADD R8, R8, 0x1, -R3 ;  /* 0x0000000108088824 */ /* 0x000fe200078e0a03 */
[----:B------:R-:W-:Y:S01]  /*1a780*/  ISETP.GE.AND P0, PT, R20, RZ, PT ;  /* 0x000000ff1400720c */ /* 0x000fe20003f06270 */
[----:B------:R-:W-:-:S04]  /*1a790*/  IMAD.HI.U32 R28, R4, R14, RZ ;  /* 0x0000000e041c7227 */ /* 0x000fc800078e00ff */
[--C-:B------:R-:W-:Y:S01]  /*1a7a0*/  @!P4 IMAD.IADD R6, R6, 0x1, -R3.reuse ;  /* 0x000000010606c824 */ /* 0x100fe200078e0a03 */
[----:B------:R-:W-:Y:S01]  /*1a7b0*/  ISETP.GE.AND P4, PT, R19, RZ, PT ;  /* 0x000000ff1300720c */ /* 0x000fe20003f86270 */
[----:B------:R-:W-:Y:S01]  /*1a7c0*/  IMAD.MOV R28, RZ, RZ, -R28 ;  /* 0x000000ffff1c7224 */ /* 0x000fe200078e0a1c */
[----:B------:R-:W-:Y:S01]  /*1a7d0*/  STL [R1+0x1860], R23 ;  /* 0x0018601701007387 */ /* 0x000fe20000100800 */
[----:B------:R-:W-:Y:S02]  /*1a7e0*/  @!P6 IMAD.IADD R10, R10, 0x1, -R3 ;  /* 0x000000010a0ae824 */ /* 0x000fe400078e0a03 */
[----:B------:R-:W-:Y:S01]  /*1a7f0*/  IMAD R14, R3, R28, R14 ;  /* 0x0000001c030e7224 */ /* 0x000fe200078e020e */
[----:B0-----:R-:W-:Y:S01]  /*1a800*/  SHF.R.U32.HI R15, RZ, 0x4, R15 ;  /* 0x00000004ff0f7819 */ /* 0x001fe2000001160f */
[----:B------:R-:W-:Y:S01]  /*1a810*/  STL [R1+0x1864], R24 ;  /* 0x0018641801007387 */ /* 0x000fe20000100800 */
[----:B------:R-:W-:Y:S02]  /*1a820*/  @!P5 IMAD.MOV R13, RZ, RZ, -R13 ;  /* 0x000000ffff0dd224 */ /* 0x000fe400078e0a0d */
[----:B------:R-:W-:Y:S01]  /*1a830*/  @!P1 IMAD.MOV R12, RZ, RZ, -R12 ;  /* 0x000000ffff0c9224 */ /* 0x000fe200078e0a0c */
[----:B------:R-:W-:Y:S01]  /*1a840*/  STL [R1+0x1868], R25 ;  /* 0x0018681901007387 */ /* 0x000fe20000100800 */
[----:B------:R-:W-:Y:S01]  /*1a850*/  SGXT.U32 R15, R15, 0x2 ;  /* 0x000000020f0f781a */ /* 0x000fe20000000000 */
[----:B------:R-:W-:Y:S01]  /*1a860*/  @!P3 IMAD.MOV R11, RZ, RZ, -R11 ;  /* 0x000000ffff0bb224 */ /* 0x000fe200078e0a0b */
[----:B------:R-:W-:Y:S01]  /*1a870*/  ISETP.GT.U32.AND P6, PT, R3, R14, PT ;  /* 0x0000000e0300720c */ /* 0x000fe20003fc4070 */
[----:B------:R-:W-:Y:S01]  /*1a880*/  STL [R1+0x186c], R26 ;  /* 0x00186c1a01007387 */ /* 0x000fe20000100800 */
[----:B------:R-:W-:Y:S01]  /*1a890*/  @!P0 IMAD.MOV R10, RZ, RZ, -R10 ;  /* 0x000000ffff0a8224 */ /* 0x000fe200078e0a0a */
[----:B------:R-:W-:Y:S01]  /*1a8a0*/  LOP3.LUT R15, R15, 0x38, RZ, 0xfc, !PT ;  /* 0x000000380f0f7812 */ /* 0x000fe200078efcff */
[----:B------:R-:W-:Y:S01]  /*1a8b0*/  @!P4 IMAD.MOV R9, RZ, RZ, -R9 ;  /* 0x000000ffff09c224 */ /* 0x000fe200078e0a09 */
[----:B------:R-:W-:Y:S04]  /*1a8c0*/  STL [R1+0x17c4], R0 ;  /* 0x0017c40001007387 */ /* 0x000fe80000100800 */
[----:B------:R-:W-:Y:S04]  /*1a8d0*/  STL [R1+0x1870], R27 ;  /* 0x0018701b01007387 */ /* 0x000fe80000100800 */
[----:B------:R-:W-:Y:S04]  /*1a8e0*/  STL [R1+0x1874], R13 ;  /* 0x0018740d01007387 */ /* 0x000fe80000100800 */
[----:B------:R-:W-:Y:S04]  /*1a8f0*/  STL [R1+0x1878], R12 ;  /* 0x0018780c01007387 */ /* 0x000fe80000100800 */
[----:B------:R-:W-:Y:S04]  /*1a900*/  STL [R1+0x187c], R11 ;  /* 0x00187c0b01007387 */ /* 0x000fe80000100800 */
[----:B------:R-:W-:Y:S04]  /*1a910*/  STL [R1+0x1880], R10 ;  /* 0x0018800a01007387 */ /* 0x000fe80000100800 */
[----:B------:R0:W-:Y:S01]  /*1a920*/  STL [R1+0x1884], R9 ;  /* 0x0018840901007387 */ /* 0x0001e20000100800 */
[----:B------:R-:W-:Y:S01]  /*1a930*/  @!P6 IMAD.IADD R14, R14, 0x1, -R3 ;  /* 0x000000010e0ee824 */ /* 0x000fe200078e0a03 */
[----:B------:R-:W-:Y:S01]  /*1a940*/  ISETP.GT.U32.AND P5, PT, R3, R8, PT ;  /* 0x000000080300720c */ /* 0x000fe20003fa4070 */
[----:B0-----:R-:W-:-:S02]  /*1a950*/  IMAD R9, R15, UR6, RZ ;  /* 0x000000060f097c24 */ /* 0x001fc4000f8e02ff */
[----:B------:R-:W0:Y:S01]  /*1a960*/  S2R R15, SR_TID.X ;  /* 0x00000000000f7919 */ /* 0x000e220000002100 */
[----:B------:R-:W-:Y:S01]  /*1a970*/  ISETP.GT.U32.AND P6, PT, R3, R14, PT ;  /* 0x0000000e0300720c */ /* 0x000fe20003fc4070 */
[----:B------:R-:W-:Y:S02]  /*1a980*/  VIADD R28, R0, 0x1 ;  /* 0x00000001001c7836 */ /* 0x000fe40000000000 */
[----:B------:R-:W-:-:S03]  /*1a990*/  IMAD R0, RZ, RZ, -UR6 ;  /* 0x80000006ff007e24 */ /* 0x000fc6000f8e02ff */
[----:B------:R-:W-:-:S03]  /*1a9a0*/  IABS R29, R28 ;  /* 0x0000001c001d7213 */ /* 0x000fc60000000000 */
[----:B------:R-:W-:Y:S01]  /*1a9b0*/  @!P5 IMAD.IADD R8, R8, 0x1, -R3 ;  /* 0x000000010808d824 */ /* 0x000fe200078e0a03 */
[----:B------:R-:W-:Y:S01]  /*1a9c0*/  ISETP.GE.AND P5, PT, R16, RZ, PT ;  /* 0x000000ff1000720c */ /* 0x000fe20003fa6270 */
[----:B------:R-:W-:Y:S01]  /*1a9d0*/  IMAD R9, R0, 0x4, R9 ;  /* 0x0000000400097824 */ /* 0x000fe200078e0209 */
[----:B------:R-:W-:Y:S01]  /*1a9e0*/  ISETP.GT.U32.AND P1, PT, R3, R6, PT ;  /* 0x000000060300720c */ /* 0x000fe20003f24070 */
[----:B------:R-:W1:Y:S01]  /*1a9f0*/  LDC R16, c[0x0][0x230] ;  /* 0x00008c00ff107b82 */ /* 0x000e620000000800 */
[----:B------:R-:W-:-:S04]  /*1aa00*/  IMAD.HI.U32 R4, R4, R29, RZ ;  /* 0x0000001d04047227 */ /* 0x000fc800078e00ff */
[----:B------:R-:W-:Y:S02]  /*1aa10*/  @!P6 IMAD.IADD R14, R14, 0x1, -R3 ;  /* 0x000000010e0ee824 */ /* 0x000fe400078e0a03 */
[----:B------:R-:W-:Y:S01]  /*1aa20*/  IMAD.MOV R4, RZ, RZ, -R4 ;  /* 0x000000ffff047224 */ /* 0x000fe200078e0a04 */
[----:B------:R-:W-:-:S03]  /*1aa30*/  ISETP.GT.U32.AND P3, PT, R3, R5, PT ;  /* 0x000000050300720c */ /* 0x000fc60003f64070 */
[----:B------:R-:W-:Y:S02]  /*1aa40*/  IMAD R4, R3, R4, R29 ;  /* 0x0000000403047224 */ /* 0x000fe400078e021d */
[----:B------:R-:W-:-:S03]  /*1aa50*/  @!P1 IMAD.IADD R6, R6, 0x1, -R3 ;  /* 0x0000000106069824 */ /* 0x000fc600078e0a03 */
[----:B------:R-:W-:Y:S01]  /*1aa60*/  ISETP.GT.U32.AND P1, PT, R3, R4, PT ;  /* 0x000000040300720c */ /* 0x000fe20003f24070 */
[----:B0-----:R-:W-:Y:S01]  /*1aa70*/  IMAD.SHL.U32 R13, R15, 0x10, RZ ;  /* 0x000000100f0d7824 */ /* 0x001fe200078e00ff */
[----:B------:R-:W-:-:S03]  /*1aa80*/  SHF.R.S32.HI R29, RZ, 0x2, R15 ;  /* 0x00000002ff1d7819 */ /* 0x000fc6000001140f */
[--C-:B------:R-:W-:Y:S01]  /*1aa90*/  @!P3 IMAD.IADD R5, R5, 0x1, -R3.reuse ;  /* 0x000000010505b824 */ /* 0x100fe200078e0a03 */
[----:B------:R-:W-:Y:S01]  /*1aaa0*/  SGXT R29, R29, 0x1 ;  /* 0x000000011d1d781a */ /* 0x000fe20000000200 */
[----:B------:R-:W-:Y:S01]  /*1aab0*/  IMAD.SHL.U32 R10, R15, 0x20, RZ ;  /* 0x000000200f0a7824 */ /* 0x000fe200078e00ff */
[----:B------:R-:W-:Y:S01]  /*1aac0*/  ISETP.GE.AND P3, PT, R28, RZ, PT ;  /* 0x000000ff1c00720c */ /* 0x000fe20003f66270 */
[----:B-1----:R-:W-:Y:S01]  /*1aad0*/  VIADD R16, R16, 0x3f ;  /* 0x0000003f10107836 */ /* 0x002fe20000000000 */
[----:B------:R-:W-:Y:S02]  /*1aae0*/  LOP3.LUT R29, R29, 0x90, RZ, 0xc0, !PT ;  /* 0x000000901d1d7812 */ /* 0x000fe400078ec0ff */
[C---:B------:R-:W-:Y:S01]  /*1aaf0*/  LOP3.LUT R28, R15.reuse, 0x7, RZ, 0xc0, !PT ;  /* 0x000000070f1c7812 */ /* 0x040fe200078ec0ff */
[----:B------:R-:W-:Y:S01]  /*1ab00*/  IMAD.SHL.U32 R11, R15, 0x2, RZ ;  /* 0x000000020f0b7824 */ /* 0x000fe200078e00ff */
[----:B------:R-:W-:Y:S01]  /*1ab10*/  LOP3.LUT R29, R29, 0x60, R10, 0xf8, !PT ;  /* 0x000000601d1d7812 */ /* 0x000fe200078ef80a */
[----:B------:R-:W-:Y:S01]  /*1ab20*/  @!P1 IMAD.IADD R4, R4, 0x1, -R3 ;  /* 0x0000000104049824 */ /* 0x000fe200078e0a03 */
[----:B------:R-:W-:Y:S01]  /*1ab30*/  SHF.R.S32.HI R12, RZ, 0x1f, R16 ;  /* 0x0000001fff0c7819 */ /* 0x000fe20000011410 */
[----:B------:R-:W-:Y:S01]  /*1ab40*/  IMAD R10, R28, 0x90, RZ ;  /* 0x000000901c0a7824 */ /* 0x000fe200078e02ff */
[----:B------:R-:W-:-:S02]  /*1ab50*/  LOP3.LUT R28, R13, 0x100, RZ, 0xc0, !PT ;  /* 0x000001000d1c7812 */ /* 0x000fc400078ec0ff */
[--C-:B------:R-:W-:Y:S02]  /*1ab60*/  LOP3.LUT R29, R29, 0x10, R11.reuse, 0x78, !PT ;  /* 0x000000101d1d7812 */ /* 0x100fe400078e780b */
[----:B------:R-:W-:Y:S02]  /*1ab70*/  ISETP.GT.U32.AND P1, PT, R3, R4, PT ;  /* 0x000000040300720c */ /* 0x000fe40003f24070 */
[----:B------:R-:W-:Y:S02]  /*1ab80*/  LEA.HI R12, R12, R16, RZ, 0x6 ;  /* 0x000000100c0c7211 */ /* 0x000fe400078f30ff */
[----:B------:R-:W-:Y:S02]  /*1ab90*/  LOP3.LUT R12, R10, 0x30, R11, 0x78, !PT ;  /* 0x000000300a0c7812 */ /* 0x000fe400078e780b */
[----:B------:R-:W-:Y:S02]  /*1aba0*/  IADD3 R11, R29, UR5, R28 ;  /* 0x000000051d0b7c10 */ /* 0x000fe4000fffe01c */
[----:B--2---:R-:W-:-:S02]  /*1abb0*/  ISETP.GE.AND P6, PT, R7, RZ, PT ;  /* 0x000000ff0700720c */ /* 0x004fc40003fc6270 */
[----:B------:R-:W2:Y:S04]  /*1abc0*/  LDL.LU R7, [R1+0x1960] ;  /* 0x0019600001077983 */ /* 0x000ea80000300800 */
[----:B------:R0:W-:Y:S02]  /*1abd0*/  STL [R1+0x1768], R9 ;  /* 0x0017680901007387 */ /* 0x0001e40000100800 */
[----:B0-----:R-:W-:-:S05]  /*1abe0*/  IMAD R9, R0, 0x4, R9 ;  /* 0x0000000400097824 */ /* 0x001fca00078e0209 */
[----:B------:R0:W-:Y:S04]  /*1abf0*/  STL [R1+0x17a4], R9 ;  /* 0x0017a40901007387 */ /* 0x0001e80000100800 */
[----:B------:R-:W-:Y:S01]  /*1ac00*/  STL [R1+0x17ac], R13 ;  /* 0x0017ac0d01007387 */ /* 0x000fe20000100800 */
[----:B0-----:R-:W-:-:S05]  /*1ac10*/  IMAD R9, R0, 0x4, R9 ;  /* 0x0000000400097824 */ /* 0x001fca00078e0209 */
[----:B------:R0:W-:Y:S02]  /*1ac20*/  STL [R1+0x1748], R9 ;  /* 0x0017480901007387 */ /* 0x0001e40000100800 */
[----:B0-----:R-:W-:-:S05]  /*1ac30*/  IMAD R9, R0, 0x4, R9 ;  /* 0x0000000400097824 */ /* 0x001fca00078e0209 */
[----:B------:R0:W-:Y:S02]  /*1ac40*/  STL [R1+0x174c], R9 ;  /* 0x00174c0901007387 */ /* 0x0001e40000100800 */
[----:B0-----:R-:W-:-:S05]  /*1ac50*/  IMAD R9, R0, 0x4, R9 ;  /* 0x0000000400097824 */ /* 0x001fca00078e0209 */
[----:B------:R0:W-:Y:S02]  /*1ac60*/  STL [R1+0x1750], R9 ;  /* 0x0017500901007387 */ /* 0x0001e40000100800 */
[----:B0-----:R-:W-:-:S05]  /*1ac70*/  IMAD R9, R0, 0x4, R9 ;  /* 0x0000000400097824 */ /* 0x001fca00078e0209 */
[----:B------:R0:W-:Y:S01]  /*1ac80*/  STL [R1+0x175c], R9 ;  /* 0x00175c0901007387 */ /* 0x0001e20000100800 */
[----:B------:R-:W-:Y:S01]  /*1ac90*/  LOP3.LUT R10, R15, 0x3f, RZ, 0xc0, !PT ;  /* 0x0000003f0f0a7812 */ /* 0x000fe200078ec0ff */
[----:B------:R-:W-:Y:S02]  /*1aca0*/  @!P2 IMAD.MOV R8, RZ, RZ, -R8 ;  /* 0x000000ffff08a224 */ /* 0x000fe400078e0a08 */
[----:B------:R-:W-:Y:S01]  /*1acb0*/  STL [R1+0x6c4], R11 ;  /* 0x0006c40b01007387 */ /* 0x000fe20000100800 */
[----:B0-----:R-:W-:-:S05]  /*1acc0*/  IMAD R9, R0, 0x4, R9 ;  /* 0x0000000400097824 */ /* 0x001fca00078e0209 */
[----:B------:R0:W-:Y:S01]  /*1acd0*/  STL [R1+0x1758], R9 ;  /* 0x0017580901007387 */ /* 0x0001e20000100800 */
[----:B------:R-:W-:Y:S02]  /*1ace0*/  @!P1 IMAD.IADD R4, R4, 0x1, -R3 ;  /* 0x0000000104049824 */ /* 0x000fe400078e0a03 */
[----:B------:R-:W-:Y:S01]  /*1acf0*/  IMAD R3, R10, UR7, RZ ;  /* 0x000000070a037c24 */ /* 0x000fe2000f8e02ff */
[----:B------:R-:W-:Y:S01]  /*1ad00*/  STL [R1+0x1888], R8 ;  /* 0x0018880801007387 */ /* 0x000fe20000100800 */
[----:B0-----:R-:W-:-:S03]  /*1ad10*/  IMAD R9, R0, 0x4, R9 ;  /* 0x0000000400097824 */ /* 0x001fc600078e0209 */
[----:B------:R-:W-:Y:S02]  /*1ad20*/  LEA R3, P2, R3, UR8, 0x1 ;  /* 0x0000000803037c11 */ /* 0x000fe4000f8408ff */
[----:B------:R-:W-:Y:S02]  /*1ad30*/  ISETP.GE.AND P0, PT, R18, RZ, PT ;  /* 0x000000ff1200720c */ /* 0x000fe40003f06270 */
[----:B------:R-:W-:Y:S01]  /*1ad40*/  ISETP.GE.AND P4, PT, R17, RZ, PT ;  /* 0x000000ff1100720c */ /* 0x000fe20003f86270 */
[----:B------:R0:W-:Y:S01]  /*1ad50*/  STL [R1+0x1754], R9 ;  /* 0x0017540901007387 */ /* 0x0001e20000100800 */
[----:B------:R-:W-:Y:S01]  /*1ad60*/  IMAD.MOV.U32 R28, RZ, RZ, R6 ;  /* 0x000000ffff1c7224 */ /* 0x000fe200078e0006 */
[----:B------:R-:W-:Y:S01]  /*1ad70*/  ULDC UR8, c[0x0][0x234] ;  /* 0x00008d0000087ab9 */ /* 0x000fe20000000800 */
[----:B0-----:R-:W-:-:S05]  /*1ad80*/  IMAD R9, R0, 0x4, R9 ;  /* 0x0000000400097824 */ /* 0x001fca00078e0209 */
[----:B------:R0:W-:Y:S04]  /*1ad90*/  STL [R1+0x1764], R9 ;  /* 0x0017640901007387 */ /* 0x0001e80000100800 */
[----:B------:R1:W-:Y:S01]  /*1ada0*/  STL [R1+0x17d4], R3 ;  /* 0x0017d40301007387 */ /* 0x0003e20000100800 */
[----:B0-----:R-:W-:-:S03]  /*1adb0*/  IMAD R9, R0, 0x4, R9 ;  /* 0x0000000400097824 */ /* 0x001fc600078e0209 */
[----:B-1----:R-:W3:Y:S04]  /*1adc0*/  LDL.LU R3, [R1+0x7c4] ;  /* 0x0007c40001037983 */ /* 0x002ee80000300800 */
[----:B------:R-:W4:Y:S04]  /*1add0*/  LDL.LU R8, [R1+0x7c0] ;  /* 0x0007c00001087983 */ /* 0x000f280000300800 */
[----:B------:R0:W-:Y:S04]  /*1ade0*/  STL [R1+0x1760], R9 ;  /* 0x0017600901007387 */ /* 0x0001e80000100800 */
[----:B0-----:R-:W4:Y:S04]  /*1adf0*/  LDL.LU R9, [R1+0x7bc] ;  /* 0x0007bc0001097983 */ /* 0x001f280000300800 */
[----:B------:R-:W4:Y:S04]  /*1ae00*/  LDL.LU R10, [R1+0x7b8] ;  /* 0x0007b800010a7983 */ /* 0x000f280000300800 */
        /* <DEDUP_REMOVED lines=14> */
[----:B------:R-:W4:Y:S01]  /*1aef0*/  LDL.LU R16, [R1+0x114] ;  /* 0x0001140001107983 */ /* 0x000f220000300800 */
[----:B------:R-:W-:-:S03]  /*1af00*/  IMAD.MOV.U32 R29, RZ, RZ, R14 ;  /* 0x000000ffff1d7224 */ /* 0x000fc600078e000e */
[----:B------:R-:W4:Y:S04]  /*1af10*/  LDL.LU R15, [R1+0x118] ;  /* 0x00011800010f7983 */ /* 0x000f280000300800 */
[----:B------:R0:W-:Y:S04]  /*1af20*/  STL [R1+0x188c], R0 ;  /* 0x00188c0001007387 */ /* 0x0001e80000100800 */
[----:B0-----:R-:W4:Y:S04]  /*1af30*/  LDL.LU R0, [R1+0x7c8] ;  /* 0x0007c80001007983 */ /* 0x001f280000300800 */
[----:B------:R-:W4:Y:S04]  /*1af40*/  LDL.LU R6, [R1+0x7cc] ;  /* 0x0007cc0001067983 */ /* 0x000f280000300800 */
[----:B------:R-:W4:Y:S01]  /*1af50*/  LDL.LU R14, [R1+0x7d0] ;  /* 0x0007d000010e7983 */ /* 0x000f220000300800 */
[----:B------:R-:W-:-:S02]  /*1af60*/  @!P0 IMAD.MOV R28, RZ, RZ, -R28 ;  /* 0x000000ffff1c8224 */ /* 0x000fc400078e0a1c */
[----:B------:R-:W-:Y:S02]  /*1af70*/  @!P4 IMAD.MOV R5, RZ, RZ, -R5 ;  /* 0x000000ffff05c224 */ /* 0x000fe400078e0a05 */
[----:B------:R-:W-:Y:S02]  /*1af80*/  @!P5 IMAD.MOV R29, RZ, RZ, -R29 ;  /* 0x000000ffff1dd224 */ /* 0x000fe400078e0a1d */
[----:B------:R-:W-:Y:S01]  /*1af90*/  @!P3 IMAD.MOV R4, RZ, RZ, -R4 ;  /* 0x000000ffff04b224 */ /* 0x000fe200078e0a04 */
[----:B------:R-:W-:Y:S01]  /*1afa0*/  STL [R1+0x1890], R28 ;  /* 0x0018901c01007387 */ /* 0x000fe20000100800 */
[----:B------:R-:W-:-:S03]  /*1afb0*/  @!P6 IMAD.MOV R2, RZ, RZ, -R2 ;  /* 0x000000ffff02e224 */ /* 0x000fc600078e0a02 */
[----:B------:R-:W-:Y:S04]  /*1afc0*/  STL [R1+0x1894], R5 ;  /* 0x0018940501007387 */ /* 0x000fe80000100800 */
[----:B------:R-:W-:Y:S04]  /*1afd0*/  STL [R1+0x1898], R29 ;  /* 0x0018981d01007387 */ /* 0x000fe80000100800 */
[----:B------:R-:W-:Y:S04]  /*1afe0*/  STL [R1+0x189c], R4 ;  /* 0x00189c0401007387 */ /* 0x000fe80000100800 */
[----:B------:R3:W-:Y:S01]  /*1aff0*/  STL [R1+0x18a0], R2 ;  /* 0x0018a00201007387 */ /* 0x0007e20000100800 */
[----:B--2---:R-:W-:-:S02]  /*1b000*/  ISETP.NE.AND P1, PT, R7, RZ, PT ;  /* 0x000000ff0700720c */ /* 0x004fc40003f25270 */
[----:B------:R-:W-:-:S04]  /*1b010*/  LOP3.LUT R7, RZ, R7, RZ, 0x33, !PT ;  /* 0x00000007ff077212 */ /* 0x000fc800078e33ff */
[C---:B---3--:R-:W-:Y:S02]  /*1b020*/  SEL R2, R7.reuse, R3, !P1 ;  /* 0x0000000307027207 */ /* 0x048fe40004800000 */
[C---:B----4-:R-:W-:Y:S02]  /*1b030*/  SEL R3, R7.reuse, R9, !P1 ;  /* 0x0000000907037207 */ /* 0x050fe40004800000 */
[C---:B------:R-:W-:Y:S02]  /*1b040*/  SEL R4, R7.reuse, R0, !P1 ;  /* 0x0000000007047207 */ /* 0x040fe40004800000 */
[C---:B------:R-:W-:Y:S02]  /*1b050*/  SEL R6, R7.reuse, R6, !P1 ;  /* 0x0000000607067207 */ /* 0x040fe40004800000 */
[C---:B------:R-:W-:Y:S02]  /*1b060*/  SEL R14, R7.reuse, R14, !P1 ;  /* 0x0000000e070e7207 */ /* 0x040fe40004800000 */
[----:B------:R-:W-:-:S03]  /*1b070*/  SEL R0, R7, R8, !P1 ;  /* 0x0000000807007207 */ /* 0x000fc60004800000 */
[----:B------:R-:W-:Y:S04]  /*1b080*/  STL [R1+0x18a4], R14 ;  /* 0x0018a40e01007387 */ /* 0x000fe80000100800 */
[----:B------:R-:W-:Y:S04]  /*1b090*/  STL [R1+0x18a8], R6 ;  /* 0x0018a80601007387 */ /* 0x000fe80000100800 */
[----:B------:R-:W-:Y:S04]  /*1b0a0*/  STL [R1+0x4], R4 ;  /* 0x0000040401007387 */ /* 0x000fe80000100800 */
[----:B------:R0:W-:Y:S04]  /*1b0b0*/  STL [R1+0xc], R2 ;  /* 0x00000c0201007387 */ /* 0x0001e80000100800 */
[----:B------:R1:W-:Y:S04]  /*1b0c0*/  STL [R1+0x18], R0 ;  /* 0x0000180001007387 */ /* 0x0003e80000100800 */
[----:B------:R2:W-:Y:S01]  /*1b0d0*/  STL [R1+0x34], R3 ;  /* 0x0000340301007387 */ /* 0x0005e20000100800 */
[----:B0-----:R-:W-:-:S02]  /*1b0e0*/  SEL R2, R7, R10, !P1 ;  /* 0x0000000a07027207 */ /* 0x001fc40004800000 */
[----:B-1----:R-:W-:-:S03]  /*1b0f0*/  SEL R0, R7, R11, !P1 ;  /* 0x0000000b07007207 */ /* 0x002fc60004800000 */
[----:B------:R0:W-:Y:S01]  /*1b100*/  STL [R1+0x3c], R2 ;  /* 0x00003c0201007387 */ /* 0x0001e20000100800 */
[----:B--2---:R-:W-:-:S03]  /*1b110*/  SEL R3, R7, R12, !P1 ;  /* 0x0000000c07037207 */ /* 0x004fc60004800000 */
[----:B------:R1:W-:Y:S04]  /*1b120*/  STL [R1+0x54], R0 ;  /* 0x0000540001007387 */ /* 0x0003e80000100800 */
[----:B------:R2:W-:Y:S01]  /*1b130*/  STL [R1+0x68], R3 ;  /* 0x0000680301007387 */ /* 0x0005e20000100800 */
[C---:B0-----:R-:W-:Y:S02]  /*1b140*/  SEL R2, R7.reuse, R13, !P1 ;  /* 0x0000000d07027207 */ /* 0x041fe40004800000 */
        /* <DEDUP_REMOVED lines=22> */
[----:B------:R-:W-:Y:S04]  /*1b2b0*/  STL [R1+0x10c], R3 ;  /* 0x00010c0301007387 */ /* 0x000fe80000100800 */
[----:B------:R-:W2:Y:S01]  /*1b2c0*/  LDL.LU R6, [R1+0x12c] ;  /* 0x00012c0001067983 */ /* 0x000ea20000300800 */
[C---:B0-----:R-:W-:Y:S02]  /*1b2d0*/  SEL R2, R7.reuse, R16, !P1 ;  /* 0x0000001007027207 */ /* 0x041fe40004800000 */
[----:B-1----:R-:W-:-:S03]  /*1b2e0*/  SEL R0, R7, R15, !P1 ;  /* 0x0000000f07007207 */ /* 0x002fc60004800000 */
[----:B------:R-:W-:Y:S04]  /*1b2f0*/  STL [R1+0x114], R2 ;  /* 0x0001140201007387 */ /* 0x000fe80000100800 */
[----:B--2---:R0:W-:Y:S04]  /*1b300*/  STL [R1+0x1954], R6 ;  /* 0x0019540601007387 */ /* 0x0041e80000100800 */
[----:B------:R-:W-:Y:S04]  /*1b310*/  STL [R1+0x118], R0 ;  /* 0x0001180001007387 */ /* 0x000fe80000100800 */
[----:B0-----:R-:W2:Y:S04]  /*1b320*/  LDL.LU R6, [R1+0x128] ;  /* 0x0001280001067983 */ /* 0x001ea80000300800 */
[----:B--2---:R0:W-:Y:S04]  /*1b330*/  STL [R1+0x1958], R6 ;  /* 0x0019580601007387 */ /* 0x0041e80000100800 */
[----:B0-----:R-:W2:Y:S04]  /*1b340*/  LDL.LU R6, [R1+0x120] ;  /* 0x0001200001067983 */ /* 0x001ea80000300800 */
[----:B--2---:R0:W-:Y:S04]  /*1b350*/  STL [R1+0x195c], R6 ;  /* 0x00195c0601007387 */ /* 0x0041e80000100800 */
[----:B0-----:R-:W2:Y:S04]  /*1b360*/  LDL.LU R6, [R1+0x11c] ;  /* 0x00011c0001067983 */ /* 0x001ea80000300800 */
[----:B------:R-:W3:Y:S04]  /*1b370*/  LDL.LU R14, [R1+0x130] ;  /* 0x00013000010e7983 */ /* 0x000ee80000300800 */
        /* <DEDUP_REMOVED lines=26> */
[----:B--2---:R-:W-:-:S05]  /*1b520*/  SEL R6, R7, R6, !P1 ;  /* 0x0000000607067207 */ /* 0x004fca0004800000 */
[----:B------:R0:W-:Y:S04]  /*1b530*/  STL [R1+0x11c], R6 ;  /* 0x00011c0601007387 */ /* 0x0001e80000100800 */
[----:B0-----:R-:W2:Y:S02]  /*1b540*/  LDL.LU R6, [R1+0x195c] ;  /* 0x00195c0001067983 */ /* 0x001ea40000300800 */
[----:B--2---:R-:W-:-:S05]  /*1b550*/  SEL R6, R7, R6, !P1 ;  /* 0x0000000607067207 */ /* 0x004fca0004800000 */
[----:B------:R0:W-:Y:S04]  /*1b560*/  STL [R1+0x120], R6 ;  /* 0x0001200601007387 */ /* 0x0001e80000100800 */
[----:B0-----:R-:W2:Y:S02]  /*1b570*/  LDL.LU R6, [R1+0x1958] ;  /* 0x0019580001067983 */ /* 0x001ea40000300800 */
[----:B--2---:R-:W-:-:S05]  /*1b580*/  SEL R6, R7, R6, !P1 ;  /* 0x0000000607067207 */ /* 0x004fca0004800000 */
[----:B------:R0:W-:Y:S04]  /*1b590*/  STL [R1+0x128], R6 ;  /* 0x0001280601007387 */ /* 0x0001e80000100800 */
[----:B0-----:R-:W2:Y:S01]  /*1b5a0*/  LDL.LU R6, [R1+0x1954] ;  /* 0x0019540001067983 */ /* 0x001ea20000300800 */
[C---:B---3--:R-:W-:Y:S02]  /*1b5b0*/  SEL R14, R7.reuse, R14, !P1 ;  /* 0x0000000e070e7207 */ /* 0x048fe40004800000 */
[C---:B----4-:R-:W-:Y:S02]  /*1b5c0*/  SEL R2, R7.reuse, R2, !P1 ;  /* 0x0000000207027207 */ /* 0x050fe40004800000 */
[----:B--2---:R-:W-:-:S05]  /*1b5d0*/  SEL R6, R7, R6, !P1 ;  /* 0x0000000607067207 */ /* 0x004fca0004800000 */
[----:B------:R0:W-:Y:S04]  /*1b5e0*/  STL [R1+0x12c], R6 ;  /* 0x00012c0601007387 */ /* 0x0001e80000100800 */
[----:B------:R-:W-:Y:S04]  /*1b5f0*/  STL [R1+0x130], R14 ;  /* 0x0001300e01007387 */ /* 0x000fe80000100800 */
[----:B------:R1:W-:Y:S01]  /*1b600*/  STL [R1+0x134], R2 ;  /* 0x0001340201007387 */ /* 0x0003e20000100800 */
[C---:B0-----:R-:W-:Y:S02]  /*1b610*/  SEL R6, R7.reuse, R4, !P1 ;  /* 0x0000000407067207 */ /* 0x041fe40004800000 */
[----:B------:R-:W-:-:S03]  /*1b620*/  SEL R4, R7, R29, !P1 ;  /* 0x0000001d07047207 */ /* 0x000fc60004800000 */
[----:B------:R-:W-:Y:S01]  /*1b630*/  STL [R1+0x138], R6 ;  /* 0x0001380601007387 */ /* 0x000fe20000100800 */
[----:B-1----:R-:W-:-:S03]  /*1b640*/  SEL R2, R7, R5, !P1 ;  /* 0x0000000507027207 */ /* 0x002fc60004800000 */
[----:B------:R0:W-:Y:S01]  /*1b650*/  STL [R1+0x208], R4 ;  /* 0x0002080401007387 */ /* 0x0001e20000100800 */
[----:B------:R-:W-:-:S03]  /*1b660*/  SEL R5, R7, R28, !P1 ;  /* 0x0000001c07057207 */ /* 0x000fc60004800000 */
[----:B------:R1:W-:Y:S01]  /*1b670*/  STL [R1+0x20c], R2 ;  /* 0x00020c0201007387 */ /* 0x0003e20000100800 */
[C---:B0-----:R-:W-:Y:S02]  /*1b680*/  SEL R4, R7.reuse, R0, !P1 ;  /* 0x0000000007047207 */ /* 0x041fe40004800000 */
[C---:B------:R-:W-:Y:S02]  /*1b690*/  SEL R0, R7.reuse, R8, !P1 ;  /* 0x0000000807007207 */ /* 0x040fe40004800000 */
[C---:B-1----:R-:W-:Y:S01]  /*1b6a0*/  SEL R2, R7.reuse, R3, !P1 ;  /* 0x0000000307027207 */ /* 0x042fe20004800000 */
[----:B------:R-:W-:Y:S01]  /*1b6b0*/  STL [R1+0x224], R5 ;  /* 0x0002240501007387 */ /* 0x000fe20000100800 */
[----:B------:R-:W-:-:S03]  /*1b6c0*/  SEL R3, R7, R9, !P1 ;  /* 0x0000000907037207 */ /* 0x000fc60004800000 */
        /* <DEDUP_REMOVED lines=1370> */
[C---:B------:R-:W-:Y:S02]  /*20c70*/  SEL R4, R7.reuse, R4, !P1 ;  /* 0x0000000407047207 */ /* 0x040fe40004800000 */
[----:B------:R-:W-:-:S02]  /*20c80*/  SEL R29, R7, R29, !P1 ;  /* 0x0000001d071d7207 */ /* 0x000fc40004800000 */
[C---:B------:R-:W-:Y:S02]  /*20c90*/  SEL R5, R7.reuse, R5, !P1 ;  /* 0x0000000507057207 */ /* 0x040fe40004800000 */
[C---:B------:R-:W-:Y:S02]  /*20ca0*/  SEL R28, R7.reuse, R28, !P1 ;  /* 0x0000001c071c7207 */ /* 0x040fe40004800000 */
[C---:B------:R-:W-:Y:S02]  /*20cb0*/  SEL R0, R7.reuse, R0, !P1 ;  /* 0x0000000007007207 */ /* 0x040fe40004800000 */
[C---:B------:R-:W-:Y:S02]  /*20cc0*/  SEL R8, R7.reuse, R8, !P1 ;  /* 0x0000000807087207 */ /* 0x040fe40004800000 */
        /* <DEDUP_REMOVED lines=18> */
[----:B--2---:R-:W-:-:S05]  /*20df0*/  SEL R6, R7, R6, !P1 ;  /* 0x0000000607067207 */ /* 0x004fca0004800000 */
[----:B------:R0:W-:Y:S04]  /*20e00*/  STL [R1+0x13c], R6 ;  /* 0x00013c0601007387 */ /* 0x0001e80000100800 */
[----:B0-----:R-:W2:Y:S04]  /*20e10*/  LDL.LU R6, [R1+0x18a8] ;  /* 0x0018a80001067983 */ /* 0x001ea80000300800 */
[----:B------:R0:W-:Y:S04]  /*20e20*/  STL [R1+0x124], R14 ;  /* 0x0001240e01007387 */ /* 0x0001e80000100800 */
[----:B0-----:R-:W3:Y:S04]  /*20e30*/  LDL.LU R14, [R1+0x18a4] ;  /* 0x0018a400010e7983 */ /* 0x001ee80000300800 */
[----:B------:R0:W-:Y:S04]  /*20e40*/  STL [R1+0x110], R2 ;  /* 0x0001100201007387 */ /* 0x0001e80000100800 */
[----:B0-----:R-:W4:Y:S04]  /*20e50*/  LDL.LU R2, [R1+0x18a0] ;  /* 0x0018a00001027983 */ /* 0x001f280000300800 */
        /* <DEDUP_REMOVED lines=11> */
[----:B0-----:R-:W2:Y:S04]  /*20f10*/  LDL.LU R8, [R1+0x1888] ;  /* 0x0018880001087983 */ /* 0x001ea80000300800 */
[----:B------:R0:W-:Y:S04]  /*20f20*/  STL [R1+0xe4], R9 ;  /* 0x0000e40901007387 */ /* 0x0001e80000100800 */
[----:B0-----:R-:W3:Y:S04]  /*20f30*/  LDL.LU R9, [R1+0x1884] ;  /* 0x0018840001097983 */ /* 0x001ee80000300800 */
        /* <DEDUP_REMOVED lines=33> */
[----:B0-----:R-:W3:Y:S01]  /*21150*/  LDL.LU R15, [R1+0x1840] ;  /* 0x00184000010f7983 */ /* 0x001ee20000300800 */
[----:B------:R-:W-:-:S05]  /*21160*/  SEL R3, R7, R3, !P1 ;  /* 0x0000000307037207 */ /* 0x000fca0004800000 */
[----:B------:R0:W-:Y:S01]  /*21170*/  STL [R1+0x80], R3 ;  /* 0x0000800301007387 */ /* 0x0001e20000100800 */
[C---:B----4-:R-:W-:Y:S02]  /*21180*/  SEL R5, R7.reuse, R5, !P1 ;  /* 0x0000000507057207 */ /* 0x050fe40004800000 */
[C---:B--2---:R-:W-:Y:S02]  /*21190*/  SEL R8, R7.reuse, R8, !P1 ;  /* 0x0000000807087207 */ /* 0x044fe40004800000 */
[C---:B---3--:R-:W-:Y:S02]  /*211a0*/  SEL R9, R7.reuse, R9, !P1 ;  /* 0x0000000907097207 */ /* 0x048fe40004800000 */
[C---:B------:R-:W-:Y:S02]  /*211b0*/  SEL R11, R7.reuse, R11, !P1 ;  /* 0x0000000b070b7207 */ /* 0x040fe40004800000 */
[C---:B------:R-:W-:Y:S02]  /*211c0*/  SEL R12, R7.reuse, R12, !P1 ;  /* 0x0000000c070c7207 */ /* 0x040fe40004800000 */
[----:B0-----:R-:W-:-:S02]  /*211d0*/  SEL R3, R7, R16, !P1 ;  /* 0x0000001007037207 */ /* 0x001fc40004800000 */
[C---:B------:R-:W-:Y:S02]  /*211e0*/  SEL R16, R7.reuse, R18, !P1 ;  /* 0x0000001207107207 */ /* 0x040fe40004800000 */
[----:B------:R-:W-:-:S05]  /*211f0*/  SEL R15, R7, R15, !P1 ;  /* 0x0000000f070f7207 */ /* 0x000fca0004800000 */
[----:B------:R0:W-:Y:S04]  /*21200*/  STL [R1+0x7c], R15 ;  /* 0x00007c0f01007387 */ /* 0x0001e80000100800 */
[----:B------:R1:W-:Y:S01]  /*21210*/  STL [R1+0x74], R3 ;  /* 0x0000740301007387 */ /* 0x0003e20000100800 */
[C---:B0-----:R-:W-:Y:S02]  /*21220*/  SEL R15, R7.reuse, R17, !P1 ;  /* 0x00000011070f7207 */ /* 0x041fe40004800000 */
[----:B-1----:R-:W-:-:S03]  /*21230*/  SEL R3, R7, R19, !P1 ;  /* 0x0000001307037207 */ /* 0x002fc60004800000 */
[----:B------:R0:W-:Y:S01]  /*21240*/  STL [R1+0x6c], R15 ;  /* 0x00006c0f01007387 */ /* 0x0001e20000100800 */
[----:B------:R-:W-:-:S03]  /*21250*/  SEL R17, R7, R20, !P1 ;  /* 0x0000001407117207 */ /* 0x000fc60004800000 */
[----:B0-----:R-:W2:Y:S04]  /*21260*/  LDL R15, [R1+0x1760] ;  /* 0x00176000010f7983 */ /* 0x001ea80000100800 */
[----:B------:R0:W-:Y:S04]  /*21270*/  STL [R1+0x64], R16 ;  /* 0x0000641001007387 */ /* 0x0001e80000100800 */
[----:B------:R1:W-:Y:S01]  /*21280*/  STL [R1+0x60], R3 ;  /* 0x0000600301007387 */ /* 0x0003e20000100800 */
[----:B0-----:R-:W-:-:S03]  /*21290*/  SEL R16, R7, R21, !P1 ;  /* 0x0000001507107207 */ /* 0x001fc60004800000 */
[----:B------:R0:W-:Y:S01]  /*212a0*/  STL [R1+0x5c], R17 ;  /* 0x00005c1101007387 */ /* 0x0001e20000100800 */
[----:B-1----:R-:W-:-:S03]  /*212b0*/  SEL R3, R7, R22, !P1 ;  /* 0x0000001607037207 */ /* 0x002fc60004800000 */
[----:B------:R1:W-:Y:S04]  /*212c0*/  STL [R1+0x58], R16 ;  /* 0x0000581001007387 */ /* 0x0003e80000100800 */
[----:B------:R3:W-:Y:S01]  /*212d0*/  STL [R1+0x50], R3 ;  /* 0x0000500301007387 */ /* 0x0007e20000100800 */
[C---:B0-----:R-:W-:Y:S02]  /*212e0*/  SEL R17, R7.reuse, R23, !P1 ;  /* 0x0000001707117207 */ /* 0x041fe40004800000 */
[----:B-1----:R-:W-:-:S03]  /*212f0*/  SEL R16, R7, R24, !P1 ;  /* 0x0000001807107207 */ /* 0x002fc60004800000 */
[----:B------:R0:W-:Y:S01]  /*21300*/  STL [R1+0x4c], R17 ;  /* 0x00004c1101007387 */ /* 0x0001e20000100800 */
[----:B---3--:R-:W-:-:S03]  /*21310*/  SEL R3, R7, R25, !P1 ;  /* 0x0000001907037207 */ /* 0x008fc60004800000 */
[----:B------:R1:W-:Y:S04]  /*21320*/  STL [R1+0x48], R16 ;  /* 0x0000481001007387 */ /* 0x0003e80000100800 */
[----:B------:R3:W-:Y:S01]  /*21330*/  STL [R1+0x44], R3 ;  /* 0x0000440301007387 */ /* 0x0007e20000100800 */
[C---:B0-----:R-:W-:Y:S02]  /*21340*/  SEL R17, R7.reuse, R26, !P1 ;  /* 0x0000001a07117207 */ /* 0x041fe40004800000 */
[----:B-1----:R-:W-:-:S03]  /*21350*/  SEL R16, R7, R27, !P1 ;  /* 0x0000001b07107207 */ /* 0x002fc60004800000 */
[----:B------:R-:W-:Y:S01]  /*21360*/  STL [R1+0x40], R17 ;  /* 0x0000401101007387 */ /* 0x000fe20000100800 */
[----:B---3--:R-:W-:-:S03]  /*21370*/  SEL R3, R7, R13, !P1 ;  /* 0x0000000d07037207 */ /* 0x008fc60004800000 */
[----:B------:R-:W-:Y:S04]  /*21380*/  STL [R1+0x38], R16 ;  /* 0x0000381001007387 */ /* 0x000fe80000100800 */
[----:B------:R0:W-:Y:S04]  /*21390*/  STL [R1+0x30], R3 ;  /* 0x0000300301007387 */ /* 0x0001e80000100800 */
[----:B------:R-:W-:Y:S01]  /*213a0*/  STL [R1+0x2c], R12 ;  /* 0x00002c0c01007387 */ /* 0x000fe20000100800 */
[----:B0-----:R-:W-:-:S03]  /*213b0*/  SEL R3, R7, R10, !P1 ;  /* 0x0000000a07037207 */ /* 0x001fc60004800000 */
[----:B------:R-:W-:Y:S04]  /*213c0*/  STL [R1+0x28], R11 ;  /* 0x0000280b01007387 */ /* 0x000fe80000100800 */
[----:B------:R0:W-:Y:S04]  /*213d0*/  STL [R1+0x24], R3 ;  /* 0x0000240301007387 */ /* 0x0001e80000100800 */
[----:B------:R-:W-:Y:S01]  /*213e0*/  STL [R1+0x20], R9 ;  /* 0x0000200901007387 */ /* 0x000fe20000100800 */
[----:B0-----:R-:W-:-:S05]  /*213f0*/  SEL R3, R7, R28, !P1 ;  /* 0x0000001c07037207 */ /* 0x001fca0004800000 */
[----:B------:R0:W-:Y:S04]  /*21400*/  STL [R1+0x17d8], R3 ;  /* 0x0017d80301007387 */ /* 0x0001e80000100800 */
[----:B------:R-:W-:Y:S04]  /*21410*/  STL [R1+0x1c], R8 ;  /* 0x00001c0801007387 */ /* 0x000fe80000100800 */
[----:B------:R-:W3:Y:S01]  /*21420*/  LDL.LU R21, [R1+0x4] ;  /* 0x0000040001157983 */ /* 0x000ee20000300800 */
[----:B0-----:R-:W-:-:S03]  /*21430*/  SEL R3, R7, R29, !P1 ;  /* 0x0000001d07037207 */ /* 0x001fc60004800000 */
[----:B------:R0:W-:Y:S04]  /*21440*/  STL [R1+0x10], R5 ;  /* 0x0000100501007387 */ /* 0x0001e80000100800 */
[----:B------:R-:W4:Y:S04]  /*21450*/  LDL.LU R22, [R1+0xc] ;  /* 0x00000c0001167983 */ /* 0x000f280000300800 */
[----:B------:R-:W-:Y:S04]  /*21460*/  STL [R1+0x8], R3 ;  /* 0x0000080301007387 */ /* 0x000fe80000100800 */
[----:B------:R-:W4:Y:S01]  /*21470*/  LDL.LU R23, [R1+0x18] ;  /* 0x0000180001177983 */ /* 0x000f220000300800 */
[----:B------:R-:W1:Y:S01]  /*21480*/  S2R R16, SR_TID.X ;  /* 0x0000000000107919 */ /* 0x000e620000002100 */
[----:B------:R-:W-:-:S02]  /*21490*/  SEL R4, R7, R4, !P1 ;  /* 0x0000000407047207 */ /* 0x000fc40004800000 */
[----:B------:R-:W-:-:S03]  /*214a0*/  SEL R2, R7, R2, !P1 ;  /* 0x0000000207027207 */ /* 0x000fc60004800000 */
[----:B------:R-:W-:Y:S04]  /*214b0*/  STL [R1+0x17dc], R4 ;  /* 0x0017dc0401007387 */ /* 0x000fe80000100800 */
[----:B------:R2:W-:Y:S04]  /*214c0*/  STL [R1+0x17e0], R2 ;  /* 0x0017e00201007387 */ /* 0x0005e80000100800 */
[----:B------:R-:W4:Y:S04]  /*214d0*/  LDL.LU R24, [R1+0x34] ;  /* 0x0000340001187983 */ /* 0x000f280000300800 */
[----:B------:R-:W4:Y:S01]  /*214e0*/  LDL.LU R13, [R1+0x3c] ;  /* 0x00003c00010d7983 */ /* 0x000f220000300800 */
[----:B-1----:R-:W-:-:S05]  /*214f0*/  LOP3.LUT R16, R16, 0x3f, RZ, 0xc0, !PT ;  /* 0x0000003f10107812 */ /* 0x002fca00078ec0ff */
[----:B------:R-:W-:-:S05]  /*21500*/  IMAD R16, R16, UR7, RZ ;  /* 0x0000000710107c24 */ /* 0x000fca000f8e02ff */
[----:B0-----:R-:W-:-:S05]  /*21510*/  LEA.HI.X.SX32 R5, R16, UR9, 0x1, P2 ;  /* 0x0000000910057c11 */ /* 0x001fca00090f0eff */
[----:B------:R-:W-:Y:S04]  /*21520*/  STL [R1+0x17d0], R5 ;  /* 0x0017d00501007387 */ /* 0x000fe80000100800 */
[----:B------:R-:W4:Y:S04]  /*21530*/  LDL.LU R27, [R1+0x54] ;  /* 0x00005400011b7983 */ /* 0x000f280000300800 */
[----:B------:R-:W4:Y:S04]  /*21540*/  LDL.LU R26, [R1+0x68] ;  /* 0x00006800011a7983 */ /* 0x000f280000300800 */
[----:B------:R-:W4:Y:S01]  /*21550*/  LDL.LU R25, [R1+0x70] ;  /* 0x0000700001197983 */ /* 0x000f220000300800 */
[----:B------:R-:W-:-:S02]  /*21560*/  IMAD R6, R6, UR4, RZ ;  /* 0x0000000406067c24 */ /* 0x000fc4000f8e02ff */
[----:B--2---:R-:W-:-:S04]  /*21570*/  IMAD R2, R0, 0x4, R15 ;  /* 0x0000000400027824 */ /* 0x004fc800078e020f */
[----:B------:R-:W-:Y:S01]  /*21580*/  IMAD R0, R0, 0x4, R2 ;  /* 0x0000000400007824 */ /* 0x000fe200078e0202 */
[----:B------:R-:W-:Y:S04]  /*21590*/  STL [R1+0x72c], R2 ;  /* 0x00072c0201007387 */ /* 0x000fe80000100800 */
[----:B------:R-:W2:Y:S04]  /*215a0*/  LDL.LU R15, [R1+0x78] ;  /* 0x00007800010f7983 */ /* 0x000ea80000300800 */
[----:B------:R-:W2:Y:S04]  /*215b0*/  LDL.LU R16, [R1+0x84] ;  /* 0x0000840001107983 */ /* 0x000ea80000300800 */
[----:B------:R-:W2:Y:S04]  /*215c0*/  LDL.LU R17, [R1+0x8c] ;  /* 0x00008c0001117983 */ /* 0x000ea80000300800 */
[----:B------:R0:W-:Y:S04]  /*215d0*/  STL [R1+0x17c8], R0 ;  /* 0x0017c80001007387 */ /* 0x0001e80000100800 */
[----:B------:R-:W2:Y:S04]  /*215e0*/  LDL.LU R18, [R1+0x94] ;  /* 0x0000940001127983 */ /* 0x000ea80000300800 */
[----:B------:R-:W2:Y:S01]  /*215f0*/  LDL.LU R19, [R1+0xa0] ;  /* 0x0000a00001137983 */ /* 0x000ea20000300800 */
[----:B0-----:R-:W-:-:S05]  /*21600*/  IMAD R0, R14, UR4, RZ ;  /* 0x000000040e007c24 */ /* 0x001fca000f8e02ff */
[----:B------:R-:W-:Y:S04]  /*21610*/  STL [R1], R0 ;  /* 0x0000000001007387 */ /* 0x000fe80000100800 */
[----:B------:R-:W2:Y:S04]  /*21620*/  LDL.LU R20, [R1+0xa8] ;  /* 0x0000a80001147983 */ /* 0x000ea80000300800 */
[----:B------:R-:W-:Y:S01]  /*21630*/  STL [R1+0x17e4], R6 ;  /* 0x0017e40601007387 */ /* 0x000fe20000100800 */
[----:B---3--:R-:W-:-:S03]  /*21640*/  IMAD R7, R21, UR4, RZ ;  /* 0x0000000415077c24 */ /* 0x008fc6000f8e02ff */
[----:B------:R-:W3:Y:S04]  /*21650*/  LDL.LU R21, [R1+0xc4] ;  /* 0x0000c40001157983 */ /* 0x000ee80000300800 */
[----:B------:R-:W-:Y:S01]  /*21660*/  STL [R1+0x17e8], R7 ;  /* 0x0017e80701007387 */ /* 0x000fe20000100800 */
[----:B----4-:R-:W-:-:S03]  /*21670*/  IMAD R8, R22, UR4, RZ ;  /* 0x0000000416087c24 */ /* 0x010fc6000f8e02ff */
[----:B------:R-:W4:Y:S04]  /*21680*/  LDL.LU R22, [R1+0xfc] ;  /* 0x0000fc0001167983 */ /* 0x000f280000300800 */
[----:B------:R-:W-:Y:S01]  /*21690*/  STL [R1+0x17ec], R8 ;  /* 0x0017ec0801007387 */ /* 0x000fe20000100800 */
[----:B------:R-:W-:-:S03]  /*216a0*/  IMAD R9, R23, UR4, RZ ;  /* 0x0000000417097c24 */ /* 0x000fc6000f8e02ff */
[----:B------:R-:W4:Y:S04]  /*216b0*/  LDL.LU R23, [R1+0x104] ;  /* 0x0001040001177983 */ /* 0x000f280000300800 */
[----:B------:R-:W-:Y:S01]  /*216c0*/  STL [R1+0x17f0], R9 ;  /* 0x0017f00901007387 */ /* 0x000fe20000100800 */
[----:B------:R-:W-:-:S03]  /*216d0*/  IMAD R10, R24, UR4, RZ ;  /* 0x00000004180a7c24 */ /* 0x000fc6000f8e02ff */
[----:B------:R-:W4:Y:S01]  /*216e0*/  LDL.LU R24, [R1+0x108] ;  /* 0x0001080001187983 */ /* 0x000f220000300800 */
[----:B------:R-:W-:-:S03]  /*216f0*/  IMAD R11, R13, UR4, RZ ;  /* 0x000000040d0b7c24 */ /* 0x000fc6000f8e02ff */
[----:B------:R-:W-:Y:S04]  /*21700*/  STL [R1+0x17f4], R10 ;  /* 0x0017f40a01007387 */ /* 0x000fe80000100800 */
[----:B------:R-:W-:Y:S01]  /*21710*/  STL [R1+0x17f8], R11 ;  /* 0x0017f80b01007387 */ /* 0x000fe20000100800 */
[----:B------:R-:W-:Y:S02]  /*21720*/  IMAD R12, R27, UR4, RZ ;  /* 0x000000041b0c7c24 */ /* 0x000fe4000f8e02ff */
[----:B------:R-:W-:-:S03]  /*21730*/  IMAD R13, R26, UR4, RZ ;  /* 0x000000041a0d7c24 */ /* 0x000fc6000f8e02ff */
[----:B------:R-:W-:Y:S01]  /*21740*/  STL [R1+0x17fc], R12 ;  /* 0x0017fc0c01007387 */ /* 0x000fe20000100800 */
[----:B------:R-:W-:-:S03]  /*21750*/  IMAD R14, R25, UR4, RZ ;  /* 0x00000004190e7c24 */ /* 0x000fc6000f8e02ff */
[----:B------:R-:W-:Y:S04]  /*21760*/  STL [R1+0x17cc], R13 ;  /* 0x0017cc0d01007387 */ /* 0x000fe80000100800 */
[----:B------:R-:W-:Y:S01]  /*21770*/  STL [R1+0x1800], R14 ;  /* 0x0018000e01007387 */ /* 0x000fe20000100800 */
[----:B--2---:R-:W-:Y:S02]  /*21780*/  IMAD R15, R15, UR4, RZ ;  /* 0x000000040f0f7c24 */ /* 0x004fe4000f8e02ff */
[----:B------:R-:W-:-:S03]  /*21790*/  IMAD R16, R16, UR4, RZ ;  /* 0x0000000410107c24 */ /* 0x000fc6000f8e02ff */
[----:B------:R-:W-:Y:S01]  /*217a0*/  STL [R1+0x1804], R15 ;  /* 0x0018040f01007387 */ /* 0x000fe20000100800 */
[----:B------:R-:W-:-:S03]  /*217b0*/  IMAD R17, R17, UR4, RZ ;  /* 0x0000000411117c24 */ /* 0x000fc6000f8e02ff */
[----:B------:R-:W-:Y:S01]  /*217c0*/  STL [R1+0x1808], R16 ;  /* 0x0018081001007387 */ /* 0x000fe20000100800 */
[----:B------:R-:W-:-:S03]  /*217d0*/  IMAD R18, R18, UR4, RZ ;  /* 0x0000000412127c24 */ /* 0x000fc6000f8e02ff */
[----:B------:R-:W-:Y:S01]  /*217e0*/  STL [R1+0x180c], R17 ;  /* 0x00180c1101007387 */ /* 0x000fe20000100800 */
[----:B------:R-:W-:-:S03]  /*217f0*/  IMAD R19, R19, UR4, RZ ;  /* 0x0000000413137c24 */ /* 0x000fc6000f8e02ff */
[----:B------:R-:W-:Y:S04]  /*21800*/  STL [R1+0x1810], R18 ;  /* 0x0018101201007387 */ /* 0x000fe80000100800 */
[----:B------:R-:W-:Y:S04]  /*21810*/  STL [R1+0x1814], R19 ;  /* 0x0018141301007387 */ /* 0x000fe80000100800 */
[----:B------:R-:W2:Y:S01]  /*21820*/  LDL.LU R25, [R1+0x10c] ;  /* 0x00010c0001197983 */ /* 0x000ea20000300800 */
[----:B------:R-:W-:-:S05]  /*21830*/  IMAD R20, R20, UR4, RZ ;  /* 0x0000000414147c24 */ /* 0x000fca000f8e02ff */
[----:B------:R-:W-:Y:S01]  /*21840*/  STL [R1+0x1818], R20 ;  /* 0x0018181401007387 */ /* 0x000fe20000100800 */
[----:B---3--:R-:W-:-:S05]  /*21850*/  IMAD R21, R21, UR4, RZ ;  /* 0x0000000415157c24 */ /* 0x008fca000f8e02ff */
[----:B------:R0:W-:Y:S01]  /*21860*/  STL [R1+0x181c], R21 ;  /* 0x00181c1501007387 */ /* 0x0001e20000100800 */
[----:B----4-:R-:W-:-:S03]  /*21870*/  IMAD R22, R22, UR4, RZ ;  /* 0x0000000416167c24 */ /* 0x010fc6000f8e02ff */
[----:B------:R-:W3:Y:S04]  /*21880*/  LDL.LU R26, [R1+0x114] ;  /* 0x00011400011a7983 */ /* 0x000ee80000300800 */
[----:B------:R1:W-:Y:S01]  /*21890*/  STL [R1+0x1820], R22 ;  /* 0x0018201601007387 */ /* 0x0003e20000100800 */
[----:B------:R-:W-:-:S03]  /*218a0*/  IMAD R23, R23, UR4, RZ ;  /* 0x0000000417177c24 */ /* 0x000fc6000f8e02ff */
[----:B------:R-:W4:Y:S04]  /*218b0*/  LDL.LU R27, [R1+0x118] ;  /* 0x00011800011b7983 */ /* 0x000f280000300800 */
[----:B------:R-:W4:Y:S04]  /*218c0*/  LDL.LU R28, [R1+0x11c] ;  /* 0x00011c00011c7983 */ /* 0x000f280000300800 */
[----:B------:R-:W-:Y:S04]  /*218d0*/  STL [R1+0x1824], R23 ;  /* 0x0018241701007387 */ /* 0x000fe80000100800 */
[----:B------:R-:W4:Y:S04]  /*218e0*/  LDL.LU R29, [R1+0x120] ;  /* 0x00012000011d7983 */ /* 0x000f280000300800 */
[----:B0-----:R-:W1:Y:S04]  /*218f0*/  LDL.LU R21, [R1+0x128] ;  /* 0x0001280001157983 */ /* 0x001e680000300800 */
        /* <DEDUP_REMOVED lines=17> */
[----:B------:R-:W-:-:S05]  /*21a10*/  IMAD R24, R24, UR4, RZ ;  /* 0x0000000418187c24 */ /* 0x000fca000f8e02ff */
[----:B------:R-:W-:Y:S04]  /*21a20*/  STL [R1+0x1828], R24 ;  /* 0x0018281801007387 */ /* 0x000fe80000100800 */
[----:B------:R-:W4:Y:S04]  /*21a30*/  LDL.LU R5, [R1+0x25c] ;  /* 0x00025c0001057983 */ /* 0x000f280000300800 */
[----:B------:R-:W4:Y:S01]  /*21a40*/  LDL.LU R2, [R1+0x260] ;  /* 0x0002600001027983 */ /* 0x000f220000300800 */
[----:B--2---:R-:W-:-:S05]  /*21a50*/  IMAD R25, R25, UR4, RZ ;  /* 0x0000000419197c24 */ /* 0x004fca000f8e02ff */
[----:B------:R-:W-:Y:S04]  /*21a60*/  STL [R1+0x182c], R25 ;  /* 0x00182c1901007387 */ /* 0x000fe80000100800 */
[----:B------:R-:W2:Y:S01]  /*21a70*/  LDL.LU R4, [R1+0x264] ;  /* 0x0002640001047983 */ /* 0x000ea20000300800 */
[----:B---3--:R-:W-:Y:S02]  /*21a80*/  IMAD R26, R26, UR4, RZ ;  /* 0x000000041a1a7c24 */ /* 0x008fe4000f8e02ff */
[----:B----4-:R-:W-:-:S03]  /*21a90*/  IMAD R27, R27, UR4, RZ ;  /* 0x000000041b1b7c24 */ /* 0x010fc6000f8e02ff */
[----:B------:R-:W-:Y:S01]  /*21aa0*/  STL [R1+0x1830], R26 ;  /* 0x0018301a01007387 */ /* 0x000fe20000100800 */
[----:B------:R-:W-:-:S03]  /*21ab0*/  IMAD R28, R28, UR4, RZ ;  /* 0x000000041c1c7c24 */ /* 0x000fc6000f8e02ff */
[----:B------:R-:W-:Y:S01]  /*21ac0*/  STL [R1+0x1834], R27 ;  /* 0x0018341b01007387 */ /* 0x000fe20000100800 */
[----:B------:R-:W-:-:S03]  /*21ad0*/  IMAD R29, R29, UR4, RZ ;  /* 0x000000041d1d7c24 */ /* 0x000fc6000f8e02ff */
[----:B------:R-:W-:Y:S01]  /*21ae0*/  STL [R1+0x1838], R28 ;  /* 0x0018381c01007387 */ /* 0x000fe20000100800 */
[----:B-1----:R-:W-:-:S03]  /*21af0*/  IMAD R22, R21, UR4, RZ ;  /* 0x0000000415167c24 */ /* 0x002fc6000f8e02ff */
[----:B------:R0:W-:Y:S01]  /*21b00*/  STL [R1+0x183c], R29 ;  /* 0x00183c1d01007387 */ /* 0x0001e20000100800 */
[----:B------:R-:W-:-:S03]  /*21b10*/  IMAD R21, R20, UR4, RZ ;  /* 0x0000000414157c24 */ /* 0x000fc6000f8e02ff */
[----:B------:R-:W-:Y:S01]  /*21b20*/  STL [R1+0x4], R22 ;  /* 0x0000041601007387 */ /* 0x000fe20000100800 */
        /* <DEDUP_REMOVED lines=31> */
[----:B------:R-:W3:Y:S04]  /*21d20*/  LDL.LU R3, [R1+0x268] ;  /* 0x0002680001037983 */ /* 0x000ee80000300800 */
[----:B------:R-:W-:Y:S04]  /*21d30*/  STL [R1+0x104], R6 ;  /* 0x0001040601007387 */ /* 0x000fe80000100800 */
[----:B------:R1:W-:Y:S01]  /*21d40*/  STL [R1+0x108], R0 ;  /* 0x0001080001007387 */ /* 0x0003e20000100800 */
[----:B------:R-:W-:-:S03]  /*21d50*/  IMAD R5, R5, UR4, RZ ;  /* 0x0000000405057c24 */ /* 0x000fc6000f8e02ff */
[----:B0-----:R-:W4:Y:S04]  /*21d60*/  LDL.LU R29, [R1+0x280] ;  /* 0x00028000011d7983 */ /* 0x001f280000300800 */
[----:B------:R-:W-:Y:S01]  /*21d70*/  STL [R1+0x10c], R5 ;  /* 0x00010c0501007387 */ /* 0x000fe20000100800 */
[----:B-1----:R-:W-:-:S03]  /*21d80*/  IMAD R0, R2, UR4, RZ ;  /* 0x0000000402007c24 */ /* 0x002fc6000f8e02ff */
[----:B------:R-:W4:Y:S04]  /*21d90*/  LDL.LU R2, [R1+0x290] ;  /* 0x0002900001027983 */ /* 0x000f280000300800 */
[----:B------:R2:W-:Y:S04]  /*21da0*/  STL [R1+0x114], R0 ;  /* 0x0001140001007387 */ /* 0x0005e80000100800 */
[----:B------:R-:W4:Y:S04]  /*21db0*/  LDL.LU R28, [R1+0x29c] ;  /* 0x00029c00011c7983 */ /* 0x000f280000300800 */
[----:B------:R-:W4:Y:S01]  /*21dc0*/  LDL.LU R27, [R1+0x2a0] ;  /* 0x0002a000011b7983 */ /* 0x000f220000300800 */
[----:B--2---:R-:W-:-:S05]  /*21dd0*/  IMAD R0, R4, UR4, RZ ;  /* 0x0000000404007c24 */ /* 0x004fca000f8e02ff */
[----:B------:R0:W-:Y:S04]  /*21de0*/  STL [R1+0x118], R0 ;  /* 0x0001180001007387 */ /* 0x0001e80000100800 */
[----:B------:R-:W2:Y:S04]  /*21df0*/  LDL.LU R26, [R1+0x2a4] ;  /* 0x0002a400011a7983 */ /* 0x000ea80000300800 */
        /* <DEDUP_REMOVED lines=20> */
[----:B0-----:R-:W2:Y:S04]  /*21f40*/  LDL.LU R0, [R1+0x308] ;  /* 0x0003080001007983 */ /* 0x001ea80000300800 */
[----:B------:R-:W2:Y:S04]  /*21f50*/  LDL.LU R4, [R1+0x30c] ;  /* 0x00030c0001047983 */ /* 0x000ea80000300800 */
[----:B------:R-:W2:Y:S01]  /*21f60*/  LDL.LU R5, [R1+0x310] ;  /* 0x0003100001057983 */ /* 0x000ea20000300800 */
[----:B---3--:R-:W-:-:S05]  /*21f70*/  IMAD R3, R3, UR4, RZ ;  /* 0x0000000403037c24 */ /* 0x008fca000f8e02ff */
[----:B------:R0:W-:Y:S04]  /*21f80*/  STL [R1+0x11c], R3 ;  /* 0x00011c0301007387 */ /* 0x0001e80000100800 */
[----:B0-----:R-:W3:Y:S01]  /*21f90*/  LDL.LU R3, [R1+0x314] ;  /* 0x0003140001037983 */ /* 0x001ee20000300800 */
[----:B----4-:R-:W-:-:S05]  /*21fa0*/  IMAD R29, R29, UR4, RZ ;  /* 0x000000041d1d7c24 */ /* 0x010fca000f8e02ff */
[----:B------:R0:W-:Y:S02]  /*21fb0*/  STL [R1+0x120], R29 ;  /* 0x0001201d01007387 */ /* 0x0001e40000100800 */
[----:B0-----:R-:W-:Y:S02]  /*21fc0*/  IMAD R29, R2, UR4, RZ ;  /* 0x00000004021d7c24 */ /* 0x001fe4000f8e02ff */
[----:B------:R-:W4:Y:S04]  /*21fd0*/  LDL.LU R2, [R1+0x318] ;  /* 0x0003180001027983 */ /* 0x000f280000300800 */
[----:B------:R0:W-:Y:S02]  /*21fe0*/  STL [R1+0x128], R29 ;  /* 0x0001281d01007387 */ /* 0x0001e40000100800 */
[----:B0-----:R-:W-:-:S02]  /*21ff0*/  IMAD R29, R28, UR4, RZ ;  /* 0x000000041c1d7c24 */ /* 0x001fc4000f8e02ff */
[----:B------:R-:W-:-:S03]  /*22000*/  IMAD R28, R27, UR4, RZ ;  /* 0x000000041b1c7c24 */ /* 0x000fc6000f8e02ff */
[----:B------:R0:W-:Y:S04]  /*22010*/  STL [R1+0x12c], R29 ;  /* 0x00012c1d01007387 */ /* 0x0001e80000100800 */
        /* <DEDUP_REMOVED lines=45> */
[----:B------:R-:W2:Y:S01]  /*222f0*/  LDL.LU R4, [R1+0x320] ;  /* 0x0003200001047983 */ /* 0x000ea20000300800 */
[----:B------:R-:W-:-:S03]  /*22300*/  IMAD R5, R5, UR4, RZ ;  /* 0x0000000405057c24 */ /* 0x000fc6000f8e02ff */
[----:B------:R-:W-:Y:S04]  /*22310*/  STL [R1+0x29c], R6 ;  /* 0x00029c0601007387 */ /* 0x000fe80000100800 */
[----:B------:R3:W-:Y:S04]  /*22320*/  STL [R1+0x2a0], R0 ;  /* 0x0002a00001007387 */ /* 0x0007e80000100800 */
[----:B0-----:R-:W2:Y:S04]  /*22330*/  LDL.LU R29, [R1+0x324] ;  /* 0x00032400011d7983 */ /* 0x001ea80000300800 */
[----:B------:R-:W-:Y:S01]  /*22340*/  STL [R1+0x2a4], R5 ;  /* 0x0002a40501007387 */ /* 0x000fe20000100800 */
[----:B---3--:R-:W-:-:S03]  /*22350*/  IMAD R0, R3, UR4, RZ ;  /* 0x0000000403007c24 */ /* 0x008fc6000f8e02ff */
[----:B------:R-:W3:Y:S04]  /*22360*/  LDL.LU R3, [R1+0x328] ;  /* 0x0003280001037983 */ /* 0x000ee80000300800 */
[----:B------:R4:W-:Y:S04]  /*22370*/  STL [R1+0x2a8], R0 ;  /* 0x0002a80001007387 */ /* 0x0009e80000100800 */
[----:B------:R-:W3:Y:S04]  /*22380*/  LDL.LU R28, [R1+0x32c] ;  /* 0x00032c00011c7983 */ /* 0x000ee80000300800 */
[----:B------:R-:W3:Y:S01]  /*22390*/  LDL.LU R27, [R1+0x330] ;  /* 0x00033000011b7983 */ /* 0x000ee20000300800 */
[----:B----4-:R-:W-:-:S05]  /*223a0*/  IMAD R0, R2, UR4, RZ ;  /* 0x0000000402007c24 */ /* 0x010fca000f8e02ff */
[----:B------:R0:W-:Y:S04]  /*223b0*/  STL [R1+0x2b0], R0 ;  /* 0x0002b00001007387 */ /* 0x0001e80000100800 */
        /* <DEDUP_REMOVED lines=21> */
[----:B0-----:R-:W4:Y:S04]  /*22510*/  LDL.LU R0, [R1+0x3e4] ;  /* 0x0003e40001007983 */ /* 0x001f280000300800 */
[----:B------:R-:W4:Y:S04]  /*22520*/  LDL.LU R2, [R1+0x3e8] ;  /* 0x0003e80001027983 */ /* 0x000f280000300800 */
[----:B------:R-:W4:Y:S01]  /*22530*/  LDL.LU R5, [R1+0x3ec] ;  /* 0x0003ec0001057983 */ /* 0x000f220000300800 */
[----:B--2---:R-:W-:-:S05]  /*22540*/  IMAD R4, R4, UR4, RZ ;  /* 0x0000000404047c24 */ /* 0x004fca000f8e02ff */
[----:B------:R0:W-:Y:S01]  /*22550*/  STL [R1+0x2b8], R4 ;  /* 0x0002b80401007387 */ /* 0x0001e20000100800 */
[----:B------:R-:W-:-:S03]  /*22560*/  IMAD R29, R29, UR4, RZ ;  /* 0x000000041d1d7c24 */ /* 0x000fc6000f8e02ff */
[----:B0-----:R-:W2:Y:S04]  /*22570*/  LDL.LU R4, [R1+0x3f4] ;  /* 0x0003f40001047983 */ /* 0x001ea80000300800 */
[----:B------:R3:W-:Y:S02]  /*22580*/  STL [R1+0x2c0], R29 ;  /* 0x0002c01d01007387 */ /* 0x0007e40000100800 */
[----:B---3--:R-:W-:Y:S02]  /*22590*/  IMAD R29, R3, UR4, RZ ;  /* 0x00000004031d7c24 */ /* 0x008fe4000f8e02ff */
[----:B------:R-:W3:Y:S04]  /*225a0*/  LDL.LU R3, [R1+0x3f8] ;  /* 0x0003f80001037983 */ /* 0x000ee80000300800 */
[----:B------:R0:W-:Y:S02]  /*225b0*/  STL [R1+0x2c4], R29 ;  /* 0x0002c41d01007387 */ /* 0x0001e40000100800 */
[----:B0-----:R-:W-:-:S02]  /*225c0*/  IMAD R29, R28, UR4, RZ ;  /* 0x000000041c1d7c24 */ /* 0x001fc4000f8e02ff */
[----:B------:R-:W-:-:S03]  /*225d0*/  IMAD R28, R27, UR4, RZ ;  /* 0x000000041b1c7c24 */ /* 0x000fc6000f8e02ff */
[----:B------:R0:W-:Y:S01]  /*225e0*/  STL [R1+0x2cc], R29 ;  /* 0x0002cc1d01007387 */ /* 0x0001e20000100800 */
[----:B----4-:R-:W-:-:S03]  /*225f0*/  IMAD R27, R26, UR4, RZ ;  /* 0x000000041a1b7c24 */ /* 0x010fc6000f8e02ff */
        /* <DEDUP_REMOVED lines=44> */
[----:B------:R-:W4:Y:S01]  /*228c0*/  LDL.LU R2, [R1+0x3fc] ;  /* 0x0003fc0001027983 */ /* 0x000f220000300800 */
[----:B------:R-:W-:-:S03]  /*228d0*/  IMAD R5, R5, UR4, RZ ;  /* 0x0000000405057c24 */ /* 0x000fc6000f8e02ff */
[----:B------:R-:W-:Y:S04]  /*228e0*/  STL [R1+0x32c], R6 ;  /* 0x00032c0601007387 */ /* 0x000fe80000100800 */
[----:B------:R2:W-:Y:S04]  /*228f0*/  STL [R1+0x330], R0 ;  /* 0x0003300001007387 */ /* 0x0005e80000100800 */
[----:B0-----:R-:W4:Y:S04]  /*22900*/  LDL.LU R29, [R1+0x400] ;  /* 0x00040000011d7983 */ /* 0x001f280000300800 */
[----:B------:R-:W-:Y:S01]  /*22910*/  STL [R1+0x334], R5 ;  /* 0x0003340501007387 */ /* 0x000fe20000100800 */
[----:B--2---:R-:W-:-:S03]  /*22920*/  IMAD R0, R4, UR4, RZ ;  /* 0x0000000404007c24 */ /* 0x004fc6000f8e02ff */
[----:B------:R-:W2:Y:S04]  /*22930*/  LDL.LU R4, [R1+0x404] ;  /* 0x0004040001047983 */ /* 0x000ea80000300800 */
[----:B------:R3:W-:Y:S04]  /*22940*/  STL [R1+0x338], R0 ;  /* 0x0003380001007387 */ /* 0x0007e80000100800 */
[----:B------:R-:W2:Y:S04]  /*22950*/  LDL.LU R28, [R1+0x408] ;  /* 0x00040800011c7983 */ /* 0x000ea80000300800 */
[----:B------:R-:W2:Y:S01]  /*22960*/  LDL.LU R27, [R1+0x40c] ;  /* 0x00040c00011b7983 */ /* 0x000ea20000300800 */
[----:B---3--:R-:W-:-:S05]  /*22970*/  IMAD R0, R3, UR4, RZ ;  /* 0x0000000403007c24 */ /* 0x008fca000f8e02ff */
[----:B------:R0:W-:Y:S04]  /*22980*/  STL [R1+0x34c], R0 ;  /* 0x00034c0001007387 */ /* 0x0001e80000100800 */
[----:B------:R-:W3:Y:S04]  /*22990*/  LDL.LU R26, [R1+0x410] ;  /* 0x00041000011a7983 */ /* 0x000ee80000300800 */
        /* <DEDUP_REMOVED lines=20> */
[----:B0-----:R-:W3:Y:S04]  /*22ae0*/  LDL.LU R0, [R1+0x54c] ;  /* 0x00054c0001007983 */ /* 0x001ee80000300800 */
[----:B------:R-:W3:Y:S04]  /*22af0*/  LDL.LU R3, [R1+0x548] ;  /* 0x0005480001037983 */ /* 0x000ee80000300800 */
[----:B------:R-:W3:Y:S01]  /*22b00*/  LDL.LU R5, [R1+0x570] ;  /* 0x0005700001057983 */ /* 0x000ee20000300800 */
[----:B----4-:R-:W-:-:S05]  /*22b10*/  IMAD R2, R2, UR4, RZ ;  /* 0x0000000402027c24 */ /* 0x010fca000f8e02ff */
[----:B------:R0:W-:Y:S01]  /*22b20*/  STL [R1+0x374], R2 ;  /* 0x0003740201007387 */ /* 0x0001e20000100800 */
[----:B------:R-:W-:-:S03]  /*22b30*/  IMAD R29, R29, UR4, RZ ;  /* 0x000000041d1d7c24 */ /* 0x000fc6000f8e02ff */
[----:B0-----:R-:W4:Y:S04]  /*22b40*/  LDL.LU R2, [R1+0x56c] ;  /* 0x00056c0001027983 */ /* 0x001f280000300800 */
[----:B------:R2:W-:Y:S02]  /*22b50*/  STL [R1+0x390], R29 ;  /* 0x0003901d01007387 */ /* 0x0005e40000100800 */
[----:B--2---:R-:W-:Y:S02]  /*22b60*/  IMAD R29, R4, UR4, RZ ;  /* 0x00000004041d7c24 */ /* 0x004fe4000f8e02ff */
[----:B------:R-:W2:Y:S04]  /*22b70*/  LDL.LU R4, [R1+0x578] ;  /* 0x0005780001047983 */ /* 0x000ea80000300800 */
[----:B------:R0:W-:Y:S02]  /*22b80*/  STL [R1+0x394], R29 ;  /* 0x0003941d01007387 */ /* 0x0001e40000100800 */
[----:B0-----:R-:W-:-:S02]  /*22b90*/  IMAD R29, R28, UR4, RZ ;  /* 0x000000041c1d7c24 */ /* 0x001fc4000f8e02ff */
[----:B------:R-:W-:-:S03]  /*22ba0*/  IMAD R28, R27, UR4, RZ ;  /* 0x000000041b1c7c24 */ /* 0x000fc6000f8e02ff */
[----:B------:R0:W-:Y:S04]  /*22bb0*/  STL [R1+0x398], R29 ;  /* 0x0003981d01007387 */ /* 0x0001e80000100800 */
[----:B------:R-:W-:Y:S01]  /*22bc0*/  STL [R1+0x39c], R28 ;  /* 0x00039c1c01007387 */ /* 0x000fe20000100800 */
[----:B---3--:R-:W-:Y:S02]  /*22bd0*/  IMAD R27, R26, UR4, RZ ;  /* 0x000000041a1b7c24 */ /* 0x008fe4000f8e02ff */
        /* <DEDUP_REMOVED lines=43> */
[----:B------:R-:W3:Y:S01]  /*22e90*/  LDL.LU R3, [R1+0x574] ;  /* 0x0005740001037983 */ /* 0x000ee20000300800 */
[----:B------:R-:W-:-:S03]  /*22ea0*/  IMAD R5, R5, UR4, RZ ;  /* 0x0000000405057c24 */ /* 0x000fc6000f8e02ff */
[----:B------:R-:W-:Y:S04]  /*22eb0*/  STL [R1+0x408], R6 ;  /* 0x0004080601007387 */ /* 0x000fe80000100800 */
[----:B------:R4:W-:Y:S04]  /*22ec0*/  STL [R1+0x40c], R0 ;  /* 0x00040c0001007387 */ /* 0x0009e80000100800 */
[----:B0-----:R-:W3:Y:S04]  /*22ed0*/  LDL.LU R29, [R1+0x568] ;  /* 0x00056800011d7983 */ /* 0x001ee80000300800 */
[----:B------:R-:W-:Y:S01]  /*22ee0*/  STL [R1+0x410], R5 ;  /* 0x0004100501007387 */ /* 0x000fe20000100800 */
[----:B----4-:R-:W-:-:S03]  /*22ef0*/  IMAD R0, R2, UR4, RZ ;  /* 0x0000000402007c24 */ /* 0x010fc6000f8e02ff */
        /* <DEDUP_REMOVED lines=33> */
[----:B------:R-:W-:-:S05]  /*23110*/  IMAD R29, R29, UR4, RZ ;  /* 0x000000041d1d7c24 */ /* 0x000fca000f8e02ff */
[----:B------:R4:W-:Y:S02]  /*23120*/  STL [R1+0x420], R29 ;  /* 0x0004201d01007387 */ /* 0x0009e40000100800 */
[----:B----4-:R-:W-:Y:S02]  /*23130*/  IMAD R29, R2, UR4, RZ ;  /* 0x00000004021d7c24 */ /* 0x010fe4000f8e02ff */
        /* <DEDUP_REMOVED lines=985> */
[----:B------:R-:W-:Y:S04]  /*26ed0*/  STL [R1+0xc0], R2 ;  /* 0x0000c00201007387 */ /* 0x000fe80000100800 */
[----:B-1----:R-:W4:Y:S01]  /*26ee0*/  LDL.LU R13, [R1+0xac] ;  /* 0x0000ac00010d7983 */ /* 0x002f220000300800 */
[----:B--2---:R-:W-:-:S05]  /*26ef0*/  IMAD R0, R4, UR4, RZ ;  /* 0x0000000404007c24 */ /* 0x004fca000f8e02ff */
        /* <DEDUP_REMOVED lines=28> */
[----:B0-----:R-:W3:Y:S01]  /*270c0*/  LDL.LU R0, [R1+0x10] ;  /* 0x0000100001007983 */ /* 0x001ee20000300800 */
[----:B----4-:R-:W-:-:S05]  /*270d0*/  IMAD R5, R5, UR4, RZ ;  /* 0x0000000405057c24 */ /* 0x010fca000f8e02ff */
[----:B------:R0:W-:Y:S01]  /*270e0*/  STL [R1+0xb8], R5 ;  /* 0x0000b80501007387 */ /* 0x0001e20000100800 */
[----:B------:R-:W-:-:S03]  /*270f0*/  IMAD R29, R29, UR8, RZ ;  /* 0x000000081d1d7c24 */ /* 0x000fc6000f8e02ff */
[----:B0-----:R-:W4:Y:S01]  /*27100*/  LDL.LU R5, [R1+0x8] ;  /* 0x0000080001057983 */ /* 0x001f220000300800 */
[----:B------:R-:W-:-:S03]  /*27110*/  IMAD R13, R13, UR4, RZ ;  /* 0x000000040d0d7c24 */ /* 0x000fc6000f8e02ff */
[----:B------:R0:W-:Y:S04]  /*27120*/  STL [R1+0xb0], R29 ;  /* 0x0000b01d01007387 */ /* 0x0001e80000100800 */
[----:B0-----:R-:W4:Y:S04]  /*27130*/  LDL.LU R29, [R1+0x183c] ;  /* 0x00183c00011d7983 */ /* 0x001f280000300800 */
[----:B------:R0:W-:Y:S04]  /*27140*/  STL [R1+0xac], R13 ;  /* 0x0000ac0d01007387 */ /* 0x0001e80000100800 */
[----:B0-----:R-:W4:Y:S01]  /*27150*/  LDL.LU R13, [R1] ;  /* 0x00000000010d7983 */ /* 0x001f220000300800 */
[----:B--2---:R-:W-:-:S02]  /*27160*/  IMAD R28, R28, UR4, RZ ;  /* 0x000000041c1c7c24 */ /* 0x004fc4000f8e02ff */
[----:B------:R-:W-:-:S03]  /*27170*/  IMAD R27, R27, UR4, RZ ;  /* 0x000000041b1b7c24 */ /* 0x000fc6000f8e02ff */
[----:B------:R0:W-:Y:S04]  /*27180*/  STL [R1+0xa4], R28 ;  /* 0x0000a41c01007387 */ /* 0x0001e80000100800 */
[----:B0-----:R-:W2:Y:S04]  /*27190*/  LDL.LU R28, [R1+0x1838] ;  /* 0x00183800011c7983 */ /* 0x001ea80000300800 */
[----:B------:R0:W-:Y:S04]  /*271a0*/  STL [R1+0x9c], R27 ;  /* 0x00009c1b01007387 */ /* 0x0001e80000100800 */
[----:B0-----:R-:W2:Y:S01]  /*271b0*/  LDL.LU R27, [R1+0x1834] ;  /* 0x00183400011b7983 */ /* 0x001ea20000300800 */
[----:B---3--:R-:W-:-:S02]  /*271c0*/  IMAD R26, R26, UR4, RZ ;  /* 0x000000041a1a7c24 */ /* 0x008fc4000f8e02ff */
[----:B------:R-:W-:-:S03]  /*271d0*/  IMAD R25, R25, UR4, RZ ;  /* 0x0000000419197c24 */ /* 0x000fc6000f8e02ff */
[----:B------:R0:W-:Y:S01]  /*271e0*/  STL [R1+0x98], R26 ;  /* 0x0000981a01007387 */ /* 0x0001e20000100800 */
[----:B------:R-:W-:Y:S02]  /*271f0*/  IMAD R24, R24, UR4, RZ ;  /* 0x0000000418187c24 */ /* 0x000fe4000f8e02ff */
[----:B------:R-:W-:Y:S01]  /*27200*/  IMAD R23, R23, UR4, RZ ;  /* 0x0000000417177c24 */ /* 0x000fe2000f8e02ff */
[----:B0-----:R-:W3:Y:S01]  /*27210*/  LDL.LU R26, [R1+0x1830] ;  /* 0x00183000011a7983 */ /* 0x001ee20000300800 */
[----:B------:R-:W-:-:S03]  /*27220*/  IMAD R22, R22, UR4, RZ ;  /* 0x0000000416167c24 */ /* 0x000fc6000f8e02ff */
[----:B------:R0:W-:Y:S01]  /*27230*/  STL [R1+0x90], R25 ;  /* 0x0000901901007387 */ /* 0x0001e20000100800 */
[----:B------:R-:W-:Y:S02]  /*27240*/  IMAD R21, R21, UR4, RZ ;  /* 0x0000000415157c24 */ /* 0x000fe4000f8e02ff */
[----:B------:R-:W-:Y:S01]  /*27250*/  IMAD R20, R20, UR4, RZ ;  /* 0x0000000414147c24 */ /* 0x000fe2000f8e02ff */
[----:B0-----:R-:W2:Y:S04]  /*27260*/  LDL.LU R25, [R1+0x182c] ;  /* 0x00182c0001197983 */ /* 0x001ea80000300800 */
[----:B------:R0:W-:Y:S01]  /*27270*/  STL [R1+0x88], R24 ;  /* 0x0000881801007387 */ /* 0x0001e20000100800 */
[----:B------:R-:W-:Y:S02]  /*27280*/  IMAD R19, R19, UR4, RZ ;  /* 0x0000000413137c24 */ /* 0x000fe4000f8e02ff */
[----:B------:R-:W-:Y:S01]  /*27290*/  IMAD R18, R18, UR4, RZ ;  /* 0x0000000412127c24 */ /* 0x000fe2000f8e02ff */
[----:B0-----:R-:W3:Y:S04]  /*272a0*/  LDL.LU R24, [R1+0x1828] ;  /* 0x0018280001187983 */ /* 0x001ee80000300800 */
[----:B------:R0:W-:Y:S01]  /*272b0*/  STL [R1+0x80], R23 ;  /* 0x0000801701007387 */ /* 0x0001e20000100800 */
[----:B------:R-:W-:-:S03]  /*272c0*/  IMAD R17, R17, UR4, RZ ;  /* 0x0000000411117c24 */ /* 0x000fc6000f8e02ff */
[----:B0-----:R-:W2:Y:S04]  /*272d0*/  LDL.LU R23, [R1+0x1824] ;  /* 0x0018240001177983 */ /* 0x001ea80000300800 */
[----:B------:R0:W-:Y:S01]  /*272e0*/  STL [R1+0x7c], R22 ;  /* 0x00007c1601007387 */ /* 0x0001e20000100800 */
[----:B------:R-:W-:-:S03]  /*272f0*/  IMAD R16, R16, UR4, RZ ;  /* 0x0000000410107c24 */ /* 0x000fc6000f8e02ff */
        /* <DEDUP_REMOVED lines=48> */
[----:B0-----:R-:W4:Y:S01]  /*27600*/  LDL.LU R3, [R1+0x17d8] ;  /* 0x0017d80001037983 */ /* 0x001f220000300800 */
[----:B------:R-:W-:-:S02]  /*27610*/  IMAD R0, R0, UR4, RZ ;  /* 0x0000000400007c24 */ /* 0x000fc4000f8e02ff */
[----:B----4-:R-:W-:-:S05]  /*27620*/  IMAD R3, R3, UR4, RZ ;  /* 0x0000000403037c24 */ /* 0x010fca000f8e02ff */
[----:B------:R0:W-:Y:S04]  /*27630*/  STL [R1+0x14], R3 ;  /* 0x0000140301007387 */ /* 0x0001e80000100800 */
[----:B0-----:R-:W4:Y:S04]  /*27640*/  LDL.LU R3, [R1+0x17d4] ;  /* 0x0017d40001037983 */ /* 0x001f280000300800 */
[----:B------:R0:W-:Y:S02]  /*27650*/  STL [R1+0x10], R0 ;  /* 0x0000100001007387 */ /* 0x0001e40000100800 */
[----:B0-----:R-:W-:Y:S01]  /*27660*/  IMAD R0, R5, UR4, RZ ;  /* 0x0000000405007c24 */ /* 0x001fe2000f8e02ff */
[----:B----4-:R-:W-:-:S05]  /*27670*/  LEA R5, P6, R13, R3, 0x1 ;  /* 0x000000030d057211 */ /* 0x010fca00078c08ff */
[----:B------:R2:W-:Y:S02]  /*27680*/  STL [R1+0x172c], R5 ;  /* 0x00172c0501007387 */ /* 0x0005e40000100800 */
[----:B--2---:R-:W-:-:S05]  /*27690*/  LEA R5, P0, R6, R3, 0x1 ;  /* 0x0000000306057211 */ /* 0x004fca00078008ff */
[----:B------:R3:W-:Y:S02]  /*276a0*/  STL [R1+0x1730], R5 ;  /* 0x0017300501007387 */ /* 0x0007e40000100800 */
[----:B---3--:R-:W-:-:S05]  /*276b0*/  LEA R5, P1, R7, R3, 0x1 ;  /* 0x0000000307057211 */ /* 0x008fca00078208ff */
[----:B------:R0:W-:Y:S02]  /*276c0*/  STL [R1+0x1734], R5 ;  /* 0x0017340501007387 */ /* 0x0001e40000100800 */
[----:B0-----:R-:W-:-:S05]  /*276d0*/  LEA R5, P2, R8, R3, 0x1 ;  /* 0x0000000308057211 */ /* 0x001fca00078408ff */
[----:B------:R0:W-:Y:S02]  /*276e0*/  STL [R1+0x1738], R5 ;  /* 0x0017380501007387 */ /* 0x0001e40000100800 */
[----:B0-----:R-:W-:-:S05]  /*276f0*/  LEA R5, P3, R9, R3, 0x1 ;  /* 0x0000000309057211 */ /* 0x001fca00078608ff */
[----:B------:R0:W-:Y:S02]  /*27700*/  STL [R1+0x173c], R5 ;  /* 0x00173c0501007387 */ /* 0x0001e40000100800 */
[----:B0-----:R-:W-:-:S05]  /*27710*/  LEA R5, P4, R10, R3, 0x1 ;  /* 0x000000030a057211 */ /* 0x001fca00078808ff */
[----:B------:R0:W-:Y:S02]  /*27720*/  STL [R1+0x1740], R5 ;  /* 0x0017400501007387 */ /* 0x0001e40000100800 */
[----:B0-----:R-:W-:-:S05]  /*27730*/  LEA R5, P5, R11, R3, 0x1 ;  /* 0x000000030b057211 */ /* 0x001fca00078a08ff */
[----:B------:R0:W-:Y:S04]  /*27740*/  STL [R1+0x1744], R5 ;  /* 0x0017440501007387 */ /* 0x0001e80000100800 */
[----:B0-----:R-:W2:Y:S02]  /*27750*/  LDL.LU R5, [R1+0x17d0] ;  /* 0x0017d00001057983 */ /* 0x001ea40000300800 */
[----:B--2---:R-:W-:-:S05]  /*27760*/  LEA.HI.X.SX32 R13, R13, R5, 0x1, P6 ;  /* 0x000000050d0d7211 */ /* 0x004fca00030f0eff */
[----:B------:R0:W-:Y:S02]  /*27770*/  STL [R1+0x1724], R13 ;  /* 0x0017240d01007387 */ /* 0x0001e40000100800 */
[----:B0-----:R-:W-:-:S05]  /*27780*/  LEA R13, P6, R12, R3, 0x1 ;  /* 0x000000030c0d7211 */ /* 0x001fca00078c08ff */
[----:B------:R0:W-:Y:S04]  /*27790*/  STL [R1+0x1728], R13 ;  /* 0x0017280d01007387 */ /* 0x0001e80000100800 */
[----:B0-----:R-:W2:Y:S01]  /*277a0*/  LDL.LU R13, [R1+0x17cc] ;  /* 0x0017cc00010d7983 */ /* 0x001ea20000300800 */
[----:B------:R-:W-:-:S05]  /*277b0*/  LEA.HI.X.SX32 R6, R6, R5, 0x1, P0 ;  /* 0x0000000506067211 */ /* 0x000fca00000f0eff */
[----:B------:R2:W-:Y:S01]  /*277c0*/  STL [R1+0x171c], R6 ;  /* 0x00171c0601007387 */ /* 0x0005e20000100800 */
[-C--:B------:R-:W-:Y:S02]  /*277d0*/  LEA.HI.X.SX32 R7, R7, R5.reuse, 0x1, P1 ;  /* 0x0000000507077211 */ /* 0x080fe400008f0eff */
[----:B------:R-:W-:Y:S02]  /*277e0*/  LEA.HI.X.SX32 R8, R8, R5, 0x1, P2 ;  /* 0x0000000508087211 */ /* 0x000fe400010f0eff */
[----:B--2---:R-:W-:-:S05]  /*277f0*/  LEA R6, P0, R13, R3, 0x1 ;  /* 0x000000030d067211 */ /* 0x004fca00078008ff */
[----:B------:R0:W-:Y:S04]  /*27800*/  STL [R1+0x1720], R6 ;  /* 0x0017200601007387 */ /* 0x0001e80000100800 */
[----:B------:R1:W-:Y:S01]  /*27810*/  STL [R1+0x1714], R7 ;  /* 0x0017140701007387 */ /* 0x0003e20000100800 */
[-C--:B0-----:R-:W-:Y:S02]  /*27820*/  LEA R6, P1, R14, R3.reuse, 0x1 ;  /* 0x000000030e067211 */ /* 0x081fe400078208ff */
[----:B-1----:R-:W-:-:S03]  /*27830*/  LEA R7, P2, R15, R3, 0x1 ;  /* 0x000000030f077211 */ /* 0x002fc600078408ff */
[----:B------:R0:W-:Y:S04]  /*27840*/  STL [R1+0x1718], R6 ;  /* 0x0017180601007387 */ /* 0x0001e80000100800 */
[----:B------:R1:W-:Y:S01]  /*27850*/  STL [R1+0x170c], R8 ;  /* 0x00170c0801007387 */ /* 0x0003e20000100800 */
[----:B0-----:R-:W-:-:S03]  /*27860*/  LEA.HI.X.SX32 R6, R9, R5, 0x1, P3 ;  /* 0x0000000509067211 */ /* 0x001fc600018f0eff */
[----:B------:R0:W-:Y:S01]  /*27870*/  STL [R1+0x1710], R7 ;  /* 0x0017100701007387 */ /* 0x0001e20000100800 */
[----:B-1----:R-:W-:-:S03]  /*27880*/  LEA R8, P3, R16, R3, 0x1 ;  /* 0x0000000310087211 */ /* 0x002fc600078608ff */
        /* <DEDUP_REMOVED lines=14> */
[----:B-1----:R-:W2:Y:S04]  /*27970*/  LDL.LU R6, [R1+0x4] ;  /* 0x0000040001067983 */ /* 0x002ea80000300800 */
[----:B------:R0:W-:Y:S04]  /*27980*/  STL [R1+0x16f0], R8 ;  /* 0x0016f00801007387 */ /* 0x0001e80000100800 */
[----:B------:R1:W-:Y:S01]  /*27990*/  STL [R1+0x16e4], R7 ;  /* 0x0016e40701007387 */ /* 0x0003e20000100800 */
[----:B0-----:R-:W-:Y:S02]  /*279a0*/  LEA R8, P0, R20, R3, 0x1 ;  /* 0x0000000314087211 */ /* 0x001fe400078008ff */
[----:B-1----:R-:W-:-:S03]  /*279b0*/  LEA.HI.X.SX32 R7, R14, R5, 0x1, P1 ;  /* 0x000000050e077211 */ /* 0x002fc600008f0eff */
[----:B------:R0:W-:Y:S01]  /*279c0*/  STL [R1+0x16e8], R8 ;  /* 0x0016e80801007387 */ /* 0x0001e20000100800 */
[----:B------:R-:W-:-:S03]  /*279d0*/  LEA R9, P1, R21, R3, 0x1 ;  /* 0x0000000315097211 */ /* 0x000fc600078208ff */
        /* <DEDUP_REMOVED lines=8> */
[----:B------:R-:W-:Y:S01]  /*27a60*/  STL [R1+0x16cc], R9 ;  /* 0x0016cc0901007387 */ /* 0x000fe20000100800 */
[----:B0-----:R-:W-:-:S03]  /*27a70*/  LEA.HI.X.SX32 R7, R17, R5, 0x1, P4 ;  /* 0x0000000511077211 */ /* 0x001fc600020f0eff */
[----:B------:R-:W3:Y:S04]  /*27a80*/  LDL.LU R17, [R1+0x3c] ;  /* 0x00003c0001117983 */ /* 0x000ee80000300800 */
[----:B------:R0:W-:Y:S04]  /*27a90*/  STL [R1+0x16d0], R8 ;  /* 0x0016d00801007387 */ /* 0x0001e80000100800 */
[----:B------:R1:W-:Y:S01]  /*27aa0*/  STL [R1+0x16c4], R7 ;  /* 0x0016c40701007387 */ /* 0x0003e20000100800 */
[----:B0-----:R-:W-:Y:S02]  /*27ab0*/  LEA R8, P4, R24, R3, 0x1 ;  /* 0x0000000318087211 */ /* 0x001fe400078808ff */
[----:B-1----:R-:W-:-:S02]  /*27ac0*/  LEA.HI.X.SX32 R7, R18, R5, 0x1, P5 ;  /* 0x0000000512077211 */ /* 0x002fc400028f0eff */
[----:B------:R-:W4:Y:S04]  /*27ad0*/  LDL.LU R18, [R1+0xc] ;  /* 0x00000c0001127983 */ /* 0x000f280000300800 */
[----:B------:R0:W-:Y:S04]  /*27ae0*/  STL [R1+0x16c8], R8 ;  /* 0x0016c80801007387 */ /* 0x0001e80000100800 */
[----:B------:R-:W3:Y:S04]  /*27af0*/  LDL.LU R16, [R1+0x54] ;  /* 0x0000540001107983 */ /* 0x000ee80000300800 */
[----:B------:R1:W-:Y:S01]  /*27b00*/  STL [R1+0x16bc], R7 ;  /* 0x0016bc0701007387 */ /* 0x0003e20000100800 */
[----:B0-----:R-:W-:-:S02]  /*27b10*/  LEA R8, P5, R25, R3, 0x1 ;  /* 0x0000000319087211 */ /* 0x001fc400078a08ff */
[-C--:B-1----:R-:W-:Y:S02]  /*27b20*/  LEA.HI.X.SX32 R7, R19, R5.reuse, 0x1, P6 ;  /* 0x0000000513077211 */ /* 0x082fe400030f0eff */
[----:B------:R-:W3:Y:S04]  /*27b30*/  LDL.LU R19, [R1+0x34] ;  /* 0x0000340001137983 */ /* 0x000ee80000300800 */
[----:B------:R-:W-:Y:S04]  /*27b40*/  STL [R1+0x16c0], R8 ;  /* 0x0016c00801007387 */ /* 0x000fe80000100800 */
[----:B------:R-:W3:Y:S04]  /*27b50*/  LDL.LU R15, [R1+0x68] ;  /* 0x00006800010f7983 */ /* 0x000ee80000300800 */
[----:B------:R0:W-:Y:S02]  /*27b60*/  STL [R1+0x16b4], R7 ;  /* 0x0016b40701007387 */ /* 0x0001e40000100800 */
[----:B0-----:R-:W-:-:S02]  /*27b70*/  LEA.HI.X.SX32 R7, R20, R5, 0x1, P0 ;  /* 0x0000000514077211 */ /* 0x001fc400000f0eff */
[----:B------:R-:W3:Y:S01]  /*27b80*/  LDL.LU R20, [R1+0x18] ;  /* 0x0000180001147983 */ /* 0x000ee20000300800 */
[----:B------:R-:W-:-:S05]  /*27b90*/  LEA R8, P6, R26, R3, 0x1 ;  /* 0x000000031a087211 */ /* 0x000fca00078c08ff */
[----:B------:R0:W-:Y:S04]  /*27ba0*/  STL [R1+0x16b8], R8 ;  /* 0x0016b80801007387 */ /* 0x0001e80000100800 */
[----:B------:R-:W3:Y:S04]  /*27bb0*/  LDL.LU R14, [R1+0x70] ;  /* 0x00007000010e7983 */ /* 0x000ee80000300800 */
[----:B------:R1:W-:Y:S01]  /*27bc0*/  STL [R1+0x16ac], R7 ;  /* 0x0016ac0701007387 */ /* 0x0003e20000100800 */
[----:B0-----:R-:W-:-:S03]  /*27bd0*/  LEA R8, P0, R27, R3, 0x1 ;  /* 0x000000031b087211 */ /* 0x001fc600078008ff */
[----:B------:R-:W3:Y:S01]  /*27be0*/  LDL.LU R13, [R1+0x78] ;  /* 0x00007800010d7983 */ /* 0x000ee20000300800 */
[----:B-1----:R-:W-:-:S03]  /*27bf0*/  LEA.HI.X.SX32 R7, R21, R5, 0x1, P1 ;  /* 0x0000000515077211 */ /* 0x002fc600008f0eff */
[----:B------:R0:W-:Y:S04]  /*27c00*/  STL [R1+0x16b0], R8 ;  /* 0x0016b00801007387 */ /* 0x0001e80000100800 */
[----:B------:R1:W-:Y:S01]  /*27c10*/  STL [R1+0x16a4], R7 ;  /* 0x0016a40701007387 */ /* 0x0003e20000100800 */
[----:B0-----:R-:W-:Y:S02]  /*27c20*/  LEA R8, P1, R28, R3, 0x1 ;  /* 0x000000031c087211 */ /* 0x001fe400078208ff */
[----:B-1----:R-:W-:Y:S02]  /*27c30*/  LEA.HI.X.SX32 R7, R22, R5, 0x1, P2 ;  /* 0x0000000516077211 */ /* 0x002fe400010f0eff */
[----:B------:R-:W3:Y:S04]  /*27c40*/  LDL.LU R22, [R1+0x84] ;  /* 0x0000840001167983 */ /* 0x000ee80000300800 */
[----:B------:R0:W-:Y:S04]  /*27c50*/  STL [R1+0x16a8], R8 ;  /* 0x0016a80801007387 */ /* 0x0001e80000100800 */
[----:B------:R1:W-:Y:S04]  /*27c60*/  STL [R1+0x169c], R7 ;  /* 0x00169c0701007387 */ /* 0x0003e80000100800 */
[----:B------:R-:W3:Y:S01]  /*27c70*/  LDL.LU R12, [R1+0x8c] ;  /* 0x00008c00010c7983 */ /* 0x000ee20000300800 */
[----:B0-----:R-:W-:-:S02]  /*27c80*/  LEA R8, P2, R29, R3, 0x1 ;  /* 0x000000031d087211 */ /* 0x001fc400078408ff */
[----:B-1----:R-:W-:-:S03]  /*27c90*/  LEA.HI.X.SX32 R7, R23, R5, 0x1, P3 ;  /* 0x0000000517077211 */ /* 0x002fc600018f0eff */
[----:B------:R-:W-:Y:S04]  /*27ca0*/  STL [R1+0x16a0], R8 ;  /* 0x0016a00801007387 */ /* 0x000fe80000100800 */
[----:B------:R0:W-:Y:S04]  /*27cb0*/  STL [R1+0x1694], R7 ;  /* 0x0016940701007387 */ /* 0x0001e80000100800 */
[----:B------:R-:W3:Y:S01]  /*27cc0*/  LDL.LU R11, [R1+0x94] ;  /* 0x00009400010b7983 */ /* 0x000ee20000300800 */
[----:B0-----:R-:W-:Y:S02]  /*27cd0*/  LEA.HI.X.SX32 R7, R24, R5, 0x1, P4 ;  /* 0x0000000518077211 */ /* 0x001fe400020f0eff */
[----:B--2---:R-:W-:-:S05]  /*27ce0*/  LEA R8, P3, R6, R3, 0x1 ;  /* 0x0000000306087211 */ /* 0x004fca00078608ff */
[----:B------:R-:W-:Y:S04]  /*27cf0*/  STL [R1+0x1698], R8 ;  /* 0x0016980801007387 */ /* 0x000fe80000100800 */
[----:B------:R0:W-:Y:S04]  /*27d00*/  STL [R1+0x168c], R7 ;  /* 0x00168c0701007387 */ /* 0x0001e80000100800 */
[----:B------:R-:W2:Y:S01]  /*27d10*/  LDL.LU R10, [R1+0xa0] ;  /* 0x0000a000010a7983 */ /* 0x000ea20000300800 */
[----:B0-----:R-:W-:Y:S02]  /*27d20*/  LEA.HI.X.SX32 R7, R25, R5, 0x1, P5 ;  /* 0x0000000519077211 */ /* 0x001fe400028f0eff */
[----:B----4-:R-:W-:-:S05]  /*27d30*/  LEA R8, P4, R18, R3, 0x1 ;  /* 0x0000000312087211 */ /* 0x010fca00078808ff */
[----:B------:R-:W-:Y:S04]  /*27d40*/  STL [R1+0x1690], R8 ;  /* 0x0016900801007387 */ /* 0x000fe80000100800 */
[----:B------:R0:W-:Y:S04]  /*27d50*/  STL [R1+0x1684], R7 ;  /* 0x0016840701007387 */ /* 0x0001e80000100800 */
[----:B------:R-:W4:Y:S01]  /*27d60*/  LDL.LU R21, [R1+0xa8] ;  /* 0x0000a80001157983 */ /* 0x000f220000300800 */
[----:B0-----:R-:W-:Y:S02]  /*27d70*/  LEA.HI.X.SX32 R7, R26, R5, 0x1, P6 ;  /* 0x000000051a077211 */ /* 0x001fe400030f0eff */
[----:B---3--:R-:W-:-:S05]  /*27d80*/  LEA R8, P5, R20, R3, 0x1 ;  /* 0x0000000314087211 */ /* 0x008fca00078a08ff */
[----:B------:R0:W-:Y:S04]  /*27d90*/  STL [R1+0x1688], R8 ;  /* 0x0016880801007387 */ /* 0x0001e80000100800 */
[----:B------:R1:W-:Y:S04]  /*27da0*/  STL [R1+0x167c], R7 ;  /* 0x00167c0701007387 */ /* 0x0003e80000100800 */
[----:B------:R-:W3:Y:S01]  /*27db0*/  LDL.LU R9, [R1+0xc4] ;  /* 0x0000c40001097983 */ /* 0x000ee20000300800 */
[----:B0-----:R-:W-:Y:S02]  /*27dc0*/  LEA R8, P6, R19, R3, 0x1 ;  /* 0x0000000313087211 */ /* 0x001fe400078c08ff */
[----:B-1----:R-:W-:-:S03]  /*27dd0*/  LEA.HI.X.SX32 R7, R27, R5, 0x1, P0 ;  /* 0x000000051b077211 */ /* 0x002fc600000f0eff */
[----:B------:R0:W-:Y:S04]  /*27de0*/  STL [R1+0x1680], R8 ;  /* 0x0016800801007387 */ /* 0x0001e80000100800 */
[----:B------:R1:W-:Y:S04]  /*27df0*/  STL [R1+0x1674], R7 ;  /* 0x0016740701007387 */ /* 0x0003e80000100800 */
[----:B0-----:R-:W3:Y:S01]  /*27e00*/  LDL.LU R8, [R1+0xfc] ;  /* 0x0000fc0001087983 */ /* 0x001ee20000300800 */
[----:B------:R-:W-:Y:S02]  /*27e10*/  LEA R23, P0, R17, R3, 0x1 ;  /* 0x0000000311177211 */ /* 0x000fe400078008ff */
[----:B-1----:R-:W-:-:S03]  /*27e20*/  LEA.HI.X.SX32 R7, R28, R5, 0x1, P1 ;  /* 0x000000051c077211 */ /* 0x002fc600008f0eff */
[----:B------:R0:W-:Y:S01]  /*27e30*/  STL [R1+0x1678], R23 ;  /* 0x0016781701007387 */ /* 0x0001e20000100800 */
[----:B------:R-:W-:-:S03]  /*27e40*/  LEA R24, P1, R16, R3, 0x1 ;  /* 0x0000000310187211 */ /* 0x000fc600078208ff */
[----:B------:R1:W-:Y:S01]  /*27e50*/  STL [R1+0x166c], R7 ;  /* 0x00166c0701007387 */ /* 0x0003e20000100800 */
[----:B0-----:R-:W-:-:S03]  /*27e60*/  LEA.HI.X.SX32 R23, R29, R5, 0x1, P2 ;  /* 0x000000051d177211 */ /* 0x001fc600010f0eff */
[----:B-1----:R-:W3:Y:S04]  /*27e70*/  LDL.LU R7, [R1+0x104] ;  /* 0x0001040001077983 */ /* 0x002ee80000300800 */
[----:B------:R0:W-:Y:S04]  /*27e80*/  STL [R1+0x1670], R24 ;  /* 0x0016701801007387 */ /* 0x0001e80000100800 */
[----:B------:R1:W-:Y:S01]  /*27e90*/  STL [R1+0x768], R23 ;  /* 0x0007681701007387 */ /* 0x0003e20000100800 */
[----:B0-----:R-:W-:Y:S02]  /*27ea0*/  LEA R24, P2, R15, R3, 0x1 ;  /* 0x000000030f187211 */ /* 0x001fe400078408ff */
[----:B-1----:R-:W-:-:S02]  /*27eb0*/  LEA.HI.X.SX32 R23, R6, R5, 0x1, P3 ;  /* 0x0000000506177211 */ /* 0x002fc400018f0eff */
[----:B------:R-:W3:Y:S04]  /*27ec0*/  LDL.LU R6, [R1+0x108] ;  /* 0x0001080001067983 */ /* 0x000ee80000300800 */
        /* <DEDUP_REMOVED lines=25> */
[----:B------:R-:W-:Y:S04]  /*28060*/  STL [R1+0x7b0], R24 ;  /* 0x0007b01801007387 */ /* 0x000fe80000100800 */
[----:B------:R0:W-:Y:S02]  /*28070*/  STL [R1+0x780], R23 ;  /* 0x0007801701007387 */ /* 0x0001e40000100800 */
[----:B0-----:R-:W-:-:S02]  /*28080*/  LEA.HI.X.SX32 R23, R15, R5, 0x1, P2 ;  /* 0x000000050f177211 */ /* 0x001fc400010f0eff */
[----:B------:R-:W3:Y:S01]  /*28090*/  LDL.LU R15, [R1+0x128] ;  /* 0x00012800010f7983 */ /* 0x000ee20000300800 */
[----:B--2---:R-:W-:-:S05]  /*280a0*/  LEA R24, P1, R10, R3, 0x1 ;  /* 0x000000030a187211 */ /* 0x004fca00078208ff */
[----:B------:R-:W-:Y:S04]  /*280b0*/  STL [R1+0x7b8], R24 ;  /* 0x0007b81801007387 */ /* 0x000fe80000100800 */
[----:B------:R0:W-:Y:S02]  /*280c0*/  STL [R1+0x784], R23 ;  /* 0x0007841701007387 */ /* 0x0001e40000100800 */
[----:B0-----:R-:W-:Y:S02]  /*280d0*/  LEA.HI.X.SX32 R23, R14, R5, 0x1, P3 ;  /* 0x000000050e177211 */ /* 0x001fe400018f0eff */
[----:B------:R-:W2:Y:S01]  /*280e0*/  LDL.LU R14, [R1+0x12c] ;  /* 0x00012c00010e7983 */ /* 0x000ea20000300800 */
[----:B----4-:R-:W-:-:S05]  /*280f0*/  LEA R24, P2, R21, R3, 0x1 ;  /* 0x0000000315187211 */ /* 0x010fca00078408ff */
[----:B------:R-:W-:Y:S04]  /*28100*/  STL [R1+0x7c0], R24 ;  /* 0x0007c01801007387 */ /* 0x000fe80000100800 */
[----:B------:R0:W-:Y:S02]  /*28110*/  STL [R1+0x78c], R23 ;  /* 0x00078c1701007387 */ /* 0x0001e40000100800 */
[----:B0-----:R-:W-:Y:S02]  /*28120*/  LEA.HI.X.SX32 R23, R13, R5, 0x1, P4 ;  /* 0x000000050d177211 */ /* 0x001fe400020f0eff */
[----:B------:R-:W4:Y:S01]  /*28130*/  LDL.LU R13, [R1+0x130] ;  /* 0x00013000010d7983 */ /* 0x000f220000300800 */
[----:B---3--:R-:W-:-:S05]  /*28140*/  LEA R24, P3, R9, R3, 0x1 ;  /* 0x0000000309187211 */ /* 0x008fca00078608ff */
[----:B------:R-:W-:Y:S04]  /*28150*/  STL [R1+0x7c8], R24 ;  /* 0x0007c81801007387 */ /* 0x000fe80000100800 */
[----:B------:R0:W-:Y:S02]  /*28160*/  STL [R1+0x794], R23 ;  /* 0x0007941701007387 */ /* 0x0001e40000100800 */
[----:B0-----:R-:W-:Y:S02]  /*28170*/  LEA.HI.X.SX32 R23, R22, R5, 0x1, P5 ;  /* 0x0000000516177211 */ /* 0x001fe400028f0eff */
[----:B------:R-:W3:Y:S01]  /*28180*/  LDL.LU R22, [R1+0x134] ;  /* 0x0001340001167983 */ /* 0x000ee20000300800 */
[----:B------:R-:W-:-:S05]  /*28190*/  LEA R24, P4, R8, R3, 0x1 ;  /* 0x0000000308187211 */ /* 0x000fca00078808ff */
[----:B------:R-:W-:Y:S04]  /*281a0*/  STL [R1+0x7d0], R24 ;  /* 0x0007d01801007387 */ /* 0x000fe80000100800 */
[----:B------:R0:W-:Y:S02]  /*281b0*/  STL [R1+0x79c], R23 ;  /* 0x00079c1701007387 */ /* 0x0001e40000100800 */
[----:B0-----:R-:W-:Y:S02]  /*281c0*/  LEA.HI.X.SX32 R23, R12, R5, 0x1, P6 ;  /* 0x000000050c177211 */ /* 0x001fe400030f0eff */
[----:B------:R-:W3:Y:S01]  /*281d0*/  LDL.LU R12, [R1+0x138] ;  /* 0x00013800010c7983 */ /* 0x000ee20000300800 */
[----:B------:R-:W-:-:S05]  /*281e0*/  LEA R24, P5, R7, R3, 0x1 ;  /* 0x0000000307187211 */ /* 0x000fca00078a08ff */
[----:B------:R0:W-:Y:S04]  /*281f0*/  STL [R1+0x7d8], R24 ;  /* 0x0007d81801007387 */ /* 0x0001e80000100800 */
[----:B------:R1:W-:Y:S01]  /*28200*/  STL [R1+0x7a4], R23 ;  /* 0x0007a41701007387 */ /* 0x0003e20000100800 */
[----:B0-----:R-:W-:Y:S02]  /*28210*/  LEA R24, P6, R6, R3, 0x1 ;  /* 0x0000000306187211 */ /* 0x001fe400078c08ff */
[----:B-1----:R-:W-:Y:S02]  /*28220*/  LEA.HI.X.SX32 R23, R11, R5, 0x1, P0 ;  /* 0x000000050b177211 */ /* 0x002fe400000f0eff */
[----:B------:R-:W3:Y:S04]  /*28230*/  LDL.LU R11, [R1+0x208] ;  /* 0x00020800010b7983 */ /* 0x000ee80000300800 */
[----:B------:R0:W-:Y:S04]  /*28240*/  STL [R1+0x7e0], R24 ;  /* 0x0007e01801007387 */ /* 0x0001e80000100800 */
[----:B------:R1:W-:Y:S01]  /*28250*/  STL [R1+0x7ac], R23 ;  /* 0x0007ac1701007387 */ /* 0x0003e20000100800 */
[----:B0-----:R-:W-:-:S02]  /*28260*/  LEA R24, P0, R18, R3, 0x1 ;  /* 0x0000000312187211 */ /* 0x001fc400078008ff */
        /* <DEDUP_REMOVED lines=29> */
[----:B--2---:R-:W-:-:S02]  /*28440*/  LEA R24, P6, R14, R3, 0x1 ;  /* 0x000000030e187211 */ /* 0x004fc400078c08ff */
[-C--:B0-----:R-:W-:Y:S02]  /*28450*/  LEA.HI.X.SX32 R23, R18, R5.reuse, 0x1, P0 ;  /* 0x0000000512177211 */ /* 0x081fe400000f0eff */
[----:B------:R-:W2:Y:S04]  /*28460*/  LDL.LU R18, [R1+0x240] ;  /* 0x0002400001127983 */ /* 0x000ea80000300800 */
[----:B------:R-:W-:Y:S04]  /*28470*/  STL [R1+0x818], R24 ;  /* 0x0008181801007387 */ /* 0x000fe80000100800 */
[----:B------:R0:W-:Y:S02]  /*28480*/  STL [R1+0x7e4], R23 ;  /* 0x0007e41701007387 */ /* 0x0001e40000100800 */
[----:B0-----:R-:W-:-:S02]  /*28490*/  LEA.HI.X.SX32 R23, R20, R5, 0x1, P1 ;  /* 0x0000000514177211 */ /* 0x001fc400008f0eff */
        /* <DEDUP_REMOVED lines=20> */
[-C--:B------:R-:W-:Y:S01]  /*285e0*/  LEA R24, P4, R10, R3.reuse, 0x1 ;  /* 0x000000030a187211 */ /* 0x080fe200078808ff */
        /* <DEDUP_REMOVED lines=29> */
[----:B0-----:R-:W-:Y:S02]  /*287c0*/  LEA.HI.X.SX32 R23, R10, R5, 0x1, P4 ;  /* 0x000000050a177211 */ /* 0x001fe400020f0eff */
[----:B------:R-:W2:Y:S04]  /*287d0*/  LDL.LU R10, [R1+0x290] ;  /* 0x00029000010a7983 */ /* 0x000ea80000300800 */
[----:B------:R0:W-:Y:S04]  /*287e0*/  STL [R1+0x870], R24 ;  /* 0x0008701801007387 */ /* 0x0001e80000100800 */
[----:B------:R1:W-:Y:S01]  /*287f0*/  STL [R1+0x83c], R23 ;  /* 0x00083c1701007387 */ /* 0x0003e20000100800 */
[----:B0-----:R-:W-:-:S02]  /*28800*/  LEA R24, P4, R20, R3, 0x1 ;  /* 0x0000000314187211 */ /* 0x001fc400078808ff */
[-C--:B-1----:R-:W-:Y:S02]  /*28810*/  LEA.HI.X.SX32 R23, R21, R5.reuse, 0x1, P5 ;  /* 0x0000000515177211 */ /* 0x082fe400028f0eff */
        /* <DEDUP_REMOVED lines=54> */
[----:B-1----:R-:W-:Y:S02]  /*28b80*/  LEA.HI.X.SX32 R23, R14, R5, 0x1, P2 ;  /* 0x000000050e177211 */ /* 0x002fe400010f0eff */
        /* <DEDUP_REMOVED lines=104> */
[-C--:B--2---:R-:W-:Y:S01]  /*29210*/  LEA R24, P1, R6, R3.reuse, 0x1 ;  /* 0x0000000306187211 */ /* 0x084fe200078208ff */
        /* <DEDUP_REMOVED lines=55> */
[----:B--2---:R-:W-:-:S05]  /*29590*/  LEA R24, P5, R11, R3, 0x1 ;  /* 0x000000030b187211 */ /* 0x004fca00078a08ff */
[----:B------:R-:W-:Y:S04]  /*295a0*/  STL [R1+0x9d0], R24 ;  /* 0x0009d01801007387 */ /* 0x000fe80000100800 */
[----:B------:R0:W-:Y:S02]  /*295b0*/  STL [R1+0x99c], R23 ;  /* 0x00099c1701007387 */ /* 0x0001e40000100800 */
[----:B0-----:R-:W-:Y:S02]  /*295c0*/  LEA.HI.X.SX32 R23, R15, R5, 0x1, P0 ;  /* 0x000000050f177211 */ /* 0x001fe400000f0eff */
[----:B------:R-:W2:Y:S01]  /*295d0*/  LDL.LU R15, [R1+0x3ac] ;  /* 0x0003ac00010f7983 */ /* 0x000ea20000300800 */
[----:B------:R-:W-:-:S05]  /*295e0*/  LEA R24, P6, R10, R3, 0x1 ;  /* 0x000000030a187211 */ /* 0x000fca00078c08ff */
[----:B------:R-:W-:Y:S04]  /*295f0*/  STL [R1+0x9d8], R24 ;  /* 0x0009d81801007387 */ /* 0x000fe80000100800 */
[----:B------:R0:W-:Y:S02]  /*29600*/  STL [R1+0x9a4], R23 ;  /* 0x0009a41701007387 */ /* 0x0001e40000100800 */
[----:B0-----:R-:W-:Y:S02]  /*29610*/  LEA.HI.X.SX32 R23, R14, R5, 0x1, P1 ;  /* 0x000000050e177211 */ /* 0x001fe400008f0eff */
[-C--:B------:R-:W-:Y:S01]  /*29620*/  LEA R24, P0, R21, R3.reuse, 0x1 ;  /* 0x0000000315187211 */ /* 0x080fe200078008ff */
        /* <DEDUP_REMOVED lines=194> */
[----:B------:R-:W-:Y:S01]  /*2a250*/  LEA R24, P4, R18, R3, 0x1 ;  /* 0x0000000312187211 */ /* 0x000fe200078808ff */
        /* <DEDUP_REMOVED lines=1422> */
[----:B------:R0:W-:Y:S01]  /*2fb40*/  STL [R1+0x13c4], R23 ;  /* 0x0013c41701007387 */ /* 0x0001e20000100800 */
[-C--:B------:R-:W-:Y:S02]  /*2fb50*/  LEA.HI.X.SX32 R22, R22, R5.reuse, 0x1, P4 ;  /* 0x0000000516167211 */ /* 0x080fe400020f0eff */
[----:B0-----:R-:W-:Y:S02]  /*2fb60*/  LEA.HI.X.SX32 R23, R13, R5, 0x1, P3 ;  /* 0x000000050d177211 */ /* 0x001fe400018f0eff */
[----:B------:R-:W2:Y:S01]  /*2fb70*/  LDL.LU R13, [R1+0x18c] ;  /* 0x00018c00010d7983 */ /* 0x000ea20000300800 */
[----:B------:R-:W-:-:S05]  /*2fb80*/  LEA R24, P2, R9, R3, 0x1 ;  /* 0x0000000309187211 */ /* 0x000fca00078408ff */
[----:B------:R-:W-:Y:S04]  /*2fb90*/  STL [R1+0x1400], R24 ;  /* 0x0014001801007387 */ /* 0x000fe80000100800 */
[----:B------:R0:W-:Y:S04]  /*2fba0*/  STL [R1+0x13cc], R23 ;  /* 0x0013cc1701007387 */ /* 0x0001e80000100800 */
[----:B0-----:R-:W2:Y:S01]  /*2fbb0*/  LDL.LU R23, [R1+0x188] ;  /* 0x0001880001177983 */ /* 0x001ea20000300800 */
[----:B------:R-:W-:-:S05]  /*2fbc0*/  LEA R24, P3, R8, R3, 0x1 ;  /* 0x0000000308187211 */ /* 0x000fca00078608ff */
[----:B------:R-:W-:Y:S04]  /*2fbd0*/  STL [R1+0x1408], R24 ;  /* 0x0014081801007387 */ /* 0x000fe80000100800 */
[----:B------:R0:W-:Y:S02]  /*2fbe0*/  STL [R1+0x13d4], R22 ;  /* 0x0013d41601007387 */ /* 0x0001e40000100800 */
[-C--:B0-----:R-:W-:Y:S02]  /*2fbf0*/  LEA.HI.X.SX32 R22, R12, R5.reuse, 0x1, P5 ;  /* 0x000000050c167211 */ /* 0x081fe400028f0eff */
[----:B------:R-:W2:Y:S01]  /*2fc00*/  LDL.LU R12, [R1+0x184] ;  /* 0x00018400010c7983 */ /* 0x000ea20000300800 */
[----:B------:R-:W-:Y:S02]  /*2fc10*/  LEA.HI.X.SX32 R21, R21, R5, 0x1, P1 ;  /* 0x0000000515157211 */ /* 0x000fe400008f0eff */
        /* <DEDUP_REMOVED lines=12> */
[----:B------:R0:W-:Y:S04]  /*2fce0*/  STL [R1+0x13ec], R22 ;  /* 0x0013ec1601007387 */ /* 0x0001e80000100800 */
[----:B0-----:R-:W4:Y:S01]  /*2fcf0*/  LDL.LU R22, [R1+0x178] ;  /* 0x0001780001167983 */ /* 0x001f220000300800 */
        /* <DEDUP_REMOVED lines=22> */
[----:B------:R0:W-:Y:S01]  /*2fe60*/  STL [R1+0x1414], R21 ;  /* 0x0014141501007387 */ /* 0x0001e20000100800 */
[-C--:B------:R-:W-:Y:S02]  /*2fe70*/  LEA.HI.X.SX32 R20, R20, R5.reuse, 0x1, P0 ;  /* 0x0000000514147211 */ /* 0x080fe400000f0eff */
[----:B0-----:R-:W-:Y:S02]  /*2fe80*/  LEA.HI.X.SX32 R21, R18, R5, 0x1, P6 ;  /* 0x0000000512157211 */ /* 0x001fe400030f0eff */
[----:B------:R-:W3:Y:S01]  /*2fe90*/  LDL.LU R18, [R1+0x164] ;  /* 0x0001640001127983 */ /* 0x000ee20000300800 */
[----:B--2---:R-:W-:-:S05]  /*2fea0*/  LEA R24, P5, R14, R3, 0x1 ;  /* 0x000000030e187211 */ /* 0x004fca00078a08ff */
[----:B------:R-:W-:Y:S04]  /*2feb0*/  STL [R1+0x1450], R24 ;  /* 0x0014501801007387 */ /* 0x000fe80000100800 */
[----:B------:R0:W-:Y:S01]  /*2fec0*/  STL [R1+0x141c], R21 ;  /* 0x00141c1501007387 */ /* 0x0001e20000100800 */
[----:B------:R-:W-:-:S03]  /*2fed0*/  LEA.HI.X.SX32 R19, R19, R5, 0x1, P1 ;  /* 0x0000000513137211 */ /* 0x000fc600008f0eff */
[----:B0-----:R-:W2:Y:S01]  /*2fee0*/  LDL.LU R21, [R1+0x160] ;  /* 0x0001600001157983 */ /* 0x001ea20000300800 */
[----:B------:R-:W-:-:S05]  /*2fef0*/  LEA R24, P6, R13, R3, 0x1 ;  /* 0x000000030d187211 */ /* 0x000fca00078c08ff */
        /* <DEDUP_REMOVED lines=14> */
[-C--:B------:R-:W-:Y:S02]  /*2ffe0*/  LEA.HI.X.SX32 R14, R14, R5.reuse, 0x1, P5 ;  /* 0x000000050e0e7211 */ /* 0x080fe400028f0eff */
[----:B------:R-:W-:Y:S02]  /*2fff0*/  LEA.HI.X.SX32 R13, R13, R5, 0x1, P6 ;  /* 0x000000050d0d7211 */ /* 0x000fe400030f0eff */
[----:B------:R-:W-:-:S05]  /*30000*/  LEA R24, P2, R11, R3, 0x1 ;  /* 0x000000030b187211 */ /* 0x000fca00078408ff */
[----:B------:R-:W-:Y:S04]  /*30010*/  STL [R1+0x1470], R24 ;  /* 0x0014701801007387 */ /* 0x000fe80000100800 */
[----:B------:R0:W-:Y:S04]  /*30020*/  STL [R1+0x143c], R16 ;  /* 0x00143c1001007387 */ /* 0x0001e80000100800 */
[----:B0-----:R-:W2:Y:S01]  /*30030*/  LDL.LU R16, [R1+0x150] ;  /* 0x0001500001107983 */ /* 0x001ea20000300800 */
[----:B------:R-:W-:-:S05]  /*30040*/  LEA R24, P3, R10, R3, 0x1 ;  /* 0x000000030a187211 */ /* 0x000fca00078608ff */
[----:B------:R-:W-:Y:S04]  /*30050*/  STL [R1+0x1478], R24 ;  /* 0x0014781801007387 */ /* 0x000fe80000100800 */
[----:B------:R0:W-:Y:S04]  /*30060*/  STL [R1+0x1444], R15 ;  /* 0x0014440f01007387 */ /* 0x0001e80000100800 */
[----:B0-----:R-:W2:Y:S01]  /*30070*/  LDL.LU R15, [R1+0x14c] ;  /* 0x00014c00010f7983 */ /* 0x001ea20000300800 */
[----:B----4-:R-:W-:-:S05]  /*30080*/  LEA R24, P4, R22, R3, 0x1 ;  /* 0x0000000316187211 */ /* 0x010fca00078808ff */
[----:B------:R-:W-:Y:S04]  /*30090*/  STL [R1+0x1480], R24 ;  /* 0x0014801801007387 */ /* 0x000fe80000100800 */
[----:B------:R0:W-:Y:S01]  /*300a0*/  STL [R1+0x144c], R14 ;  /* 0x00144c0e01007387 */ /* 0x0001e20000100800 */
[----:B------:R-:W-:-:S03]  /*300b0*/  LEA.HI.X.SX32 R25, R23, R5, 0x1, P0 ;  /* 0x0000000517197211 */ /* 0x000fc600000f0eff */
[----:B0-----:R-:W4:Y:S01]  /*300c0*/  LDL.LU R14, [R1+0x148] ;  /* 0x00014800010e7983 */ /* 0x001f220000300800 */
[----:B------:R-:W-:Y:S02]  /*300d0*/  LEA.HI.X.SX32 R23, R12, R5, 0x1, P1 ;  /* 0x000000050c177211 */ /* 0x000fe400008f0eff */
[----:B---3--:R-:W-:-:S05]  /*300e0*/  LEA R24, P5, R9, R3, 0x1 ;  /* 0x0000000309187211 */ /* 0x008fca00078a08ff */
[----:B------:R-:W-:Y:S04]  /*300f0*/  STL [R1+0x1488], R24 ;  /* 0x0014881801007387 */ /* 0x000fe80000100800 */
[----:B------:R0:W-:Y:S04]  /*30100*/  STL [R1+0x1454], R13 ;  /* 0x0014540d01007387 */ /* 0x0001e80000100800 */
[----:B0-----:R-:W3:Y:S01]  /*30110*/  LDL.LU R13, [R1+0x144] ;  /* 0x00014400010d7983 */ /* 0x001ee20000300800 */
[----:B------:R-:W-:-:S05]  /*30120*/  LEA R24, P6, R8, R3, 0x1 ;  /* 0x0000000308187211 */ /* 0x000fca00078c08ff */
[----:B------:R0:W-:Y:S04]  /*30130*/  STL [R1+0x1490], R24 ;  /* 0x0014901801007387 */ /* 0x0001e80000100800 */
[----:B------:R-:W-:Y:S04]  /*30140*/  STL [R1+0x145c], R25 ;  /* 0x00145c1901007387 */ /* 0x000fe80000100800 */
[----:B------:R-:W3:Y:S01]  /*30150*/  LDL.LU R12, [R1+0x140] ;  /* 0x00014000010c7983 */ /* 0x000ee20000300800 */
[----:B0-----:R-:W-:-:S05]  /*30160*/  LEA R24, P0, R7, R3, 0x1 ;  /* 0x0000000307187211 */ /* 0x001fca00078008ff */
        /* <DEDUP_REMOVED lines=12> */
[----:B0-----:R-:W-:-:S03]  /*30230*/  LEA.HI.X.SX32 R24, R22, R5, 0x1, P4 ;  /* 0x0000000516187211 */ /* 0x001fc600020f0eff */
[----:B-1----:R-:W3:Y:S01]  /*30240*/  LDL.LU R23, [R1+0x110] ;  /* 0x0001100001177983 */ /* 0x002ee20000300800 */
        /* <DEDUP_REMOVED lines=15> */
[----:B------:R-:W-:-:S05]  /*30340*/  LEA R22, P6, R17, R3, 0x1 ;  /* 0x0000000311167211 */ /* 0x000fca00078c08ff */
[----:B------:R-:W-:Y:S04]  /*30350*/  STL [R1+0x14c8], R22 ;  /* 0x0014c81601007387 */ /* 0x000fe80000100800 */
[----:B------:R0:W-:Y:S02]  /*30360*/  STL [R1+0x1494], R24 ;  /* 0x0014941801007387 */ /* 0x0001e40000100800 */
[-C--:B0-----:R-:W-:Y:S02]  /*30370*/  LEA.HI.X.SX32 R24, R6, R5.reuse, 0x1, P1 ;  /* 0x0000000506187211 */ /* 0x081fe400008f0eff */
[----:B------:R-:W2:Y:S01]  /*30380*/  LDL.LU R6, [R1+0xf0] ;  /* 0x0000f00001067983 */ /* 0x000ea20000300800 */
[----:B------:R-:W-:Y:S02]  /*30390*/  LEA.HI.X.SX32 R20, R20, R5, 0x1, P4 ;  /* 0x0000000514147211 */ /* 0x000fe400020f0eff */
[----:B------:R-:W-:-:S05]  /*303a0*/  LEA R22, P0, R16, R3, 0x1 ;  /* 0x0000000310167211 */ /* 0x000fca00078008ff */
[----:B------:R0:W-:Y:S04]  /*303b0*/  STL [R1+0x14d0], R22 ;  /* 0x0014d01601007387 */ /* 0x0001e80000100800 */
[----:B------:R1:W-:Y:S01]  /*303c0*/  STL [R1+0x149c], R24 ;  /* 0x00149c1801007387 */ /* 0x0003e20000100800 */
[----:B0-----:R-:W-:Y:S02]  /*303d0*/  LEA R22, P1, R15, R3, 0x1 ;  /* 0x000000030f167211 */ /* 0x001fe400078208ff */
[----:B-1----:R-:W-:Y:S02]  /*303e0*/  LEA.HI.X.SX32 R24, R18, R5, 0x1, P2 ;  /* 0x0000000512187211 */ /* 0x002fe400010f0eff */
[----:B------:R-:W2:Y:S04]  /*303f0*/  LDL.LU R18, [R1+0xec] ;  /* 0x0000ec0001127983 */ /* 0x000ea80000300800 */
[----:B------:R4:W-:Y:S04]  /*30400*/  STL [R1+0x14d8], R22 ;  /* 0x0014d81601007387 */ /* 0x0009e80000100800 */
[----:B------:R0:W-:Y:S01]  /*30410*/  STL [R1+0x14a4], R24 ;  /* 0x0014a41801007387 */ /* 0x0001e20000100800 */
[----:B----4-:R-:W-:-:S02]  /*30420*/  LEA R22, P2, R14, R3, 0x1 ;  /* 0x000000030e167211 */ /* 0x010fc400078408ff */
[----:B0-----:R-:W-:-:S03]  /*30430*/  LEA.HI.X.SX32 R24, R21, R5, 0x1, P3 ;  /* 0x0000000515187211 */ /* 0x001fc600018f0eff */
[----:B------:R0:W-:Y:S04]  /*30440*/  STL [R1+0x14e0], R22 ;  /* 0x0014e01601007387 */ /* 0x0001e80000100800 */
[----:B0-----:R-:W4:Y:S04]  /*30450*/  LDL.LU R22, [R1+0xe8] ;  /* 0x0000e80001167983 */ /* 0x001f280000300800 */
[----:B------:R-:W-:Y:S01]  /*30460*/  STL [R1+0x14ac], R24 ;  /* 0x0014ac1801007387 */ /* 0x000fe20000100800 */
[----:B------:R-:W-:Y:S02]  /*30470*/  LEA.HI.X.SX32 R25, R19, R5, 0x1, P5 ;  /* 0x0000000513197211 */ /* 0x000fe400028f0eff */
[----:B---3--:R-:W-:-:S05]  /*30480*/  LEA R21, P3, R13, R3, 0x1 ;  /* 0x000000030d157211 */ /* 0x008fca00078608ff */
[----:B------:R0:W-:Y:S04]  /*30490*/  STL [R1+0x14e8], R21 ;  /* 0x0014e81501007387 */ /* 0x0001e80000100800 */
[----:B0-----:R-:W3:Y:S01]  /*304a0*/  LDL.LU R21, [R1+0xe4] ;  /* 0x0000e40001157983 */ /* 0x001ee20000300800 */
[----:B------:R-:W-:-:S03]  /*304b0*/  LEA R24, P4, R12, R3, 0x1 ;  /* 0x000000030c187211 */ /* 0x000fc600078808ff */
[----:B------:R0:W-:Y:S04]  /*304c0*/  STL [R1+0x14b4], R20 ;  /* 0x0014b41401007387 */ /* 0x0001e80000100800 */
[----:B0-----:R-:W3:Y:S04]  /*304d0*/  LDL.LU R20, [R1+0xe0] ;  /* 0x0000e00001147983 */ /* 0x001ee80000300800 */
[----:B------:R0:W-:Y:S04]  /*304e0*/  STL [R1+0x14f0], R24 ;  /* 0x0014f01801007387 */ /* 0x0001e80000100800 */
[----:B------:R-:W3:Y:S01]  /*304f0*/  LDL.LU R19, [R1+0xdc] ;  /* 0x0000dc0001137983 */ /* 0x000ee20000300800 */
[----:B------:R-:W-:-:S03]  /*30500*/  LEA.HI.X.SX32 R17, R17, R5, 0x1, P6 ;  /* 0x0000000511117211 */ /* 0x000fc600030f0eff */
[----:B------:R-:W-:Y:S01]  /*30510*/  STL [R1+0x14bc], R25 ;  /* 0x0014bc1901007387 */ /* 0x000fe20000100800 */
[----:B0-----:R-:W-:-:S05]  /*30520*/  LEA R24, P5, R11, R3, 0x1 ;  /* 0x000000030b187211 */ /* 0x001fca00078a08ff */
[----:B------:R-:W-:Y:S01]  /*30530*/  STL [R1+0x14f8], R24 ;  /* 0x0014f81801007387 */ /* 0x000fe20000100800 */
[----:B------:R-:W-:-:S03]  /*30540*/  LEA.HI.X.SX32 R16, R16, R5, 0x1, P0 ;  /* 0x0000000510107211 */ /* 0x000fc600000f0eff */
[----:B------:R0:W-:Y:S01]  /*30550*/  STL [R1+0x14c4], R17 ;  /* 0x0014c41101007387 */ /* 0x0001e20000100800 */
[----:B------:R-:W-:-:S03]  /*30560*/  LEA.HI.X.SX32 R15, R15, R5, 0x1, P1 ;  /* 0x000000050f0f7211 */ /* 0x000fc600008f0eff */
[----:B0-----:R-:W3:Y:S01]  /*30570*/  LDL.LU R17, [R1+0xd8] ;  /* 0x0000d80001117983 */ /* 0x001ee20000300800 */
[----:B------:R-:W-:-:S05]  /*30580*/  LEA R24, P6, R10, R3, 0x1 ;  /* 0x000000030a187211 */ /* 0x000fca00078c08ff */
[----:B------:R-:W-:Y:S04]  /*30590*/  STL [R1+0x1500], R24 ;  /* 0x0015001801007387 */ /* 0x000fe80000100800 */
[----:B------:R0:W-:Y:S04]  /*305a0*/  STL [R1+0x14cc], R16 ;  /* 0x0014cc1001007387 */ /* 0x0001e80000100800 */
[----:B0-----:R-:W3:Y:S01]  /*305b0*/  LDL.LU R16, [R1+0xd4] ;  /* 0x0000d40001107983 */ /* 0x001ee20000300800 */
[----:B------:R-:W-:-:S05]  /*305c0*/  LEA R24, P0, R23, R3, 0x1 ;  /* 0x0000000317187211 */ /* 0x000fca00078008ff */
[----:B------:R0:W-:Y:S04]  /*305d0*/  STL [R1+0x1508], R24 ;  /* 0x0015081801007387 */ /* 0x0001e80000100800 */
[----:B------:R1:W-:Y:S01]  /*305e0*/  STL [R1+0x14d4], R15 ;  /* 0x0014d40f01007387 */ /* 0x0003e20000100800 */
[----:B0-----:R-:W-:-:S03]  /*305f0*/  LEA.HI.X.SX32 R24, R14, R5, 0x1, P2 ;  /* 0x000000050e187211 */ /* 0x001fc600010f0eff */
[----:B-1----:R-:W3:Y:S01]  /*30600*/  LDL.LU R15, [R1+0xd0] ;  /* 0x0000d000010f7983 */ /* 0x002ee20000300800 */
[----:B--2---:R-:W-:-:S05]  /*30610*/  LEA R25, P1, R9, R3, 0x1 ;  /* 0x0000000309197211 */ /* 0x004fca00078208ff */
[----:B------:R0:W-:Y:S04]  /*30620*/  STL [R1+0x1510], R25 ;  /* 0x0015101901007387 */ /* 0x0001e80000100800 */
[----:B------:R-:W2:Y:S04]  /*30630*/  LDL.LU R14, [R1+0xcc] ;  /* 0x0000cc00010e7983 */ /* 0x000ea80000300800 */
[----:B------:R1:W-:Y:S01]  /*30640*/  STL [R1+0x14dc], R24 ;  /* 0x0014dc1801007387 */ /* 0x0003e20000100800 */
[----:B0-----:R-:W-:Y:S02]  /*30650*/  LEA R25, P2, R8, R3, 0x1 ;  /* 0x0000000308197211 */ /* 0x001fe400078408ff */
[----:B-1----:R-:W-:-:S03]  /*30660*/  LEA.HI.X.SX32 R24, R13, R5, 0x1, P3 ;  /* 0x000000050d187211 */ /* 0x002fc600018f0eff */
        /* <DEDUP_REMOVED lines=10> */
[----:B------:R-:W-:Y:S04]  /*30710*/  STL [R1+0x1528], R25 ;  /* 0x0015281901007387 */ /* 0x000fe80000100800 */
[----:B------:R-:W2:Y:S04]  /*30720*/  LDL.LU R11, [R1+0x1584] ;  /* 0x00158400010b7983 */ /* 0x000ea80000300800 */
[----:B------:R0:W-:Y:S02]  /*30730*/  STL [R1+0x14f4], R24 ;  /* 0x0014f41801007387 */ /* 0x0001e40000100800 */
[----:B0-----:R-:W-:-:S02]  /*30740*/  LEA.HI.X.SX32 R24, R10, R5, 0x1, P6 ;  /* 0x000000050a187211 */ /* 0x001fc400030f0eff */
[----:B------:R-:W-:-:S05]  /*30750*/  LEA R25, P5, R18, R3, 0x1 ;  /* 0x0000000312197211 */ /* 0x000fca00078a08ff */
[----:B------:R-:W-:Y:S04]  /*30760*/  STL [R1+0x1530], R25 ;  /* 0x0015301901007387 */ /* 0x000fe80000100800 */
[----:B------:R-:W2:Y:S04]  /*30770*/  LDL.LU R10, [R1+0xb8] ;  /* 0x0000b800010a7983 */ /* 0x000ea80000300800 */
[----:B------:R0:W-:Y:S02]  /*30780*/  STL [R1+0x14fc], R24 ;  /* 0x0014fc1801007387 */ /* 0x0001e40000100800 */
[----:B0-----:R-:W-:-:S02]  /*30790*/  LEA.HI.X.SX32 R24, R23, R5, 0x1, P0 ;  /* 0x0000000517187211 */ /* 0x001fc400000f0eff */
[----:B------:R-:W-:Y:S02]  /*307a0*/  LEA.HI.X.SX32 R23, R9, R5, 0x1, P1 ;  /* 0x0000000509177211 */ /* 0x000fe400008f0eff */
[----:B----4-:R-:W-:-:S05]  /*307b0*/  LEA R26, P6, R22, R3, 0x1 ;  /* 0x00000003161a7211 */ /* 0x010fca00078c08ff */
[----:B------:R-:W-:Y:S04]  /*307c0*/  STL [R1+0x1538], R26 ;  /* 0x0015381a01007387 */ /* 0x000fe80000100800 */
[----:B------:R0:W-:Y:S01]  /*307d0*/  STL [R1+0x1504], R24 ;  /* 0x0015041801007387 */ /* 0x0001e20000100800 */
[----:B---3--:R-:W-:-:S05]  /*307e0*/  LEA R25, P0, R21, R3, 0x1 ;  /* 0x0000000315197211 */ /* 0x008fca00078008ff */
[----:B------:R-:W-:Y:S04]  /*307f0*/  STL [R1+0x1540], R25 ;  /* 0x0015401901007387 */ /* 0x000fe80000100800 */
[----:B------:R-:W3:Y:S01]  /*30800*/  LDL.LU R9, [R1+0xac] ;  /* 0x0000ac0001097983 */ /* 0x000ee20000300800 */
[----:B0-----:R-:W-:-:S03]  /*30810*/  LEA R24, P1, R20, R3, 0x1 ;  /* 0x0000000314187211 */ /* 0x001fc600078208ff */
[----:B------:R0:W-:Y:S04]  /*30820*/  STL [R1+0x150c], R23 ;  /* 0x00150c1701007387 */ /* 0x0001e80000100800 */
[----:B------:R1:W-:Y:S01]  /*30830*/  STL [R1+0x1548], R24 ;  /* 0x0015481801007387 */ /* 0x0003e20000100800 */
[----:B0-----:R-:W-:-:S03]  /*30840*/  LEA.HI.X.SX32 R23, R8, R5, 0x1, P2 ;  /* 0x0000000508177211 */ /* 0x001fc600010f0eff */
[----:B------:R-:W4:Y:S01]  /*30850*/  LDL.LU R8, [R1+0xa4] ;  /* 0x0000a40001087983 */ /* 0x000f220000300800 */
[----:B-1----:R-:W-:-:S03]  /*30860*/  LEA R24, P2, R19, R3, 0x1 ;  /* 0x0000000313187211 */ /* 0x002fc600078408ff */
[----:B------:R0:W-:Y:S04]  /*30870*/  STL [R1+0x1514], R23 ;  /* 0x0015141701007387 */ /* 0x0001e80000100800 */
[----:B------:R-:W-:Y:S01]  /*30880*/  STL [R1+0x1550], R24 ;  /* 0x0015501801007387 */ /* 0x000fe20000100800 */
[----:B0-----:R-:W-:-:S03]  /*30890*/  LEA.HI.X.SX32 R23, R7, R5, 0x1, P3 ;  /* 0x0000000507177211 */ /* 0x001fc600018f0eff */
[----:B------:R-:W4:Y:S04]  /*308a0*/  LDL.LU R7, [R1+0x9c] ;  /* 0x00009c0001077983 */ /* 0x000f280000300800 */
[----:B------:R0:W-:Y:S02]  /*308b0*/  STL [R1+0x151c], R23 ;  /* 0x00151c1701007387 */ /* 0x0001e40000100800 */
[----:B0-----:R-:W-:Y:S02]  /*308c0*/  LEA.HI.X.SX32 R23, R6, R5, 0x1, P4 ;  /* 0x0000000506177211 */ /* 0x001fe400020f0eff */
[----:B------:R-:W4:Y:S01]  /*308d0*/  LDL.LU R6, [R1+0x98] ;  /* 0x0000980001067983 */ /* 0x000f220000300800 */
[----:B------:R-:W-:-:S05]  /*308e0*/  LEA R24, P3, R17, R3, 0x1 ;  /* 0x0000000311187211 */ /* 0x000fca00078608ff */
[----:B------:R0:W-:Y:S04]  /*308f0*/  STL [R1+0x1558], R24 ;  /* 0x0015581801007387 */ /* 0x0001e80000100800 */
[----:B------:R1:W-:Y:S01]  /*30900*/  STL [R1+0x1524], R23 ;  /* 0x0015241701007387 */ /* 0x0003e20000100800 */
[----:B------:R-:W-:Y:S02]  /*30910*/  LEA R25, P4, R16, R3, 0x1 ;  /* 0x0000000310197211 */ /* 0x000fe400078808ff */
[----:B0-----:R-:W-:-:S03]  /*30920*/  LEA.HI.X.SX32 R24, R18, R5, 0x1, P5 ;  /* 0x0000000512187211 */ /* 0x001fc600028f0eff */
[----:B------:R-:W-:Y:S01]  /*30930*/  STL [R1+0x1560], R25 ;  /* 0x0015601901007387 */ /* 0x000fe20000100800 */
[----:B------:R-:W-:-:S03]  /*30940*/  LEA.HI.X.SX32 R22, R22, R5, 0x1, P6 ;  /* 0x0000000516167211 */ /* 0x000fc600030f0eff */
[----:B------:R-:W4:Y:S04]  /*30950*/  LDL.LU R18, [R1+0x90] ;  /* 0x0000900001127983 */ /* 0x000f280000300800 */
[----:B------:R-:W-:Y:S01]  /*30960*/  STL [R1+0x152c], R24 ;  /* 0x00152c1801007387 */ /* 0x000fe20000100800 */
[----:B-1----:R-:W-:-:S05]  /*30970*/  LEA R23, P5, R15, R3, 0x1 ;  /* 0x000000030f177211 */ /* 0x002fca00078a08ff */
[----:B------:R2:W-:Y:S04]  /*30980*/  STL [R1+0x1568], R23 ;  /* 0x0015681701007387 */ /* 0x0005e80000100800 */
[----:B------:R-:W4:Y:S01]  /*30990*/  LDL.LU R26, [R1+0x88] ;  /* 0x00008800011a7983 */ /* 0x000f220000300800 */
[----:B--2---:R-:W-:-:S03]  /*309a0*/  LEA R23, P6, R14, R3, 0x1 ;  /* 0x000000030e177211 */ /* 0x004fc600078c08ff */
[----:B------:R0:W-:Y:S04]  /*309b0*/  STL [R1+0x1534], R22 ;  /* 0x0015341601007387 */ /* 0x0001e80000100800 */
[----:B------:R-:W-:Y:S01]  /*309c0*/  STL [R1+0x1570], R23 ;  /* 0x0015701701007387 */ /* 0x000fe20000100800 */
[----:B------:R-:W-:-:S03]  /*309d0*/  LEA.HI.X.SX32 R20, R20, R5, 0x1, P1 ;  /* 0x0000000514147211 */ /* 0x000fc600008f0eff */
[----:B------:R-:W2:Y:S01]  /*309e0*/  LDL.LU R25, [R1+0x80] ;  /* 0x0000800001197983 */ /* 0x000ea20000300800 */
[----:B0-----:R-:W-:-:S05]  /*309f0*/  LEA.HI.X.SX32 R22, R21, R5, 0x1, P0 ;  /* 0x0000000515167211 */ /* 0x001fca00000f0eff */
[----:B------:R-:W-:Y:S01]  /*30a00*/  STL [R1+0x153c], R22 ;  /* 0x00153c1601007387 */ /* 0x000fe20000100800 */
[----:B------:R-:W-:-:S05]  /*30a10*/  LEA R21, P0, R13, R3, 0x1 ;  /* 0x000000030d157211 */ /* 0x000fca00078008ff */
[----:B------:R0:W-:Y:S04]  /*30a20*/  STL [R1+0x1578], R21 ;  /* 0x0015781501007387 */ /* 0x0001e80000100800 */
[----:B------:R1:W-:Y:S01]  /*30a30*/  STL [R1+0x1544], R20 ;  /* 0x0015441401007387 */ /* 0x0003e20000100800 */
[----:B0-----:R-:W-:-:S03]  /*30a40*/  LEA.HI.X.SX32 R21, R19, R5, 0x1, P2 ;  /* 0x0000000513157211 */ /* 0x001fc600010f0eff */
[----:B-1----:R-:W2:Y:S01]  /*30a50*/  LDL.LU R20, [R1+0x7c] ;  /* 0x00007c0001147983 */ /* 0x002ea20000300800 */
[----:B------:R-:W-:-:S05]  /*30a60*/  LEA R22, P1, R12, R3, 0x1 ;  /* 0x000000030c167211 */ /* 0x000fca00078208ff */
[----:B------:R-:W-:Y:S04]  /*30a70*/  STL [R1+0x1580], R22 ;  /* 0x0015801601007387 */ /* 0x000fe80000100800 */
[----:B------:R0:W-:Y:S01]  /*30a80*/  STL [R1+0x154c], R21 ;  /* 0x00154c1501007387 */ /* 0x0001e20000100800 */
[----:B------:R-:W-:Y:S01]  /*30a90*/  IMAD R2, R2, UR4, RZ ;  /* 0x0000000402027c24 */ /* 0x000fe2000f8e02ff */
[-C--:B------:R-:W-:Y:S02]  /*30aa0*/  LEA.HI.X.SX32 R16, R16, R5.reuse, 0x1, P4 ;  /* 0x0000000510107211 */ /* 0x080fe400020f0eff */
[----:B0-----:R-:W-:Y:S02]  /*30ab0*/  LEA.HI.X.SX32 R21, R17, R5, 0x1, P3 ;  /* 0x0000000511157211 */ /* 0x001fe400018f0eff */
[----:B------:R-:W-:-:S05]  /*30ac0*/  LEA R19, P2, R11, R3, 0x1 ;  /* 0x000000030b137211 */ /* 0x000fca00078408ff */
[----:B------:R0:W-:Y:S04]  /*30ad0*/  STL [R1+0x1588], R19 ;  /* 0x0015881301007387 */ /* 0x0001e80000100800 */
[----:B0-----:R-:W2:Y:S04]  /*30ae0*/  LDL.LU R19, [R1+0x74] ;  /* 0x0000740001137983 */ /* 0x001ea80000300800 */
[----:B------:R-:W-:Y:S01]  /*30af0*/  STL [R1+0x1554], R21 ;  /* 0x0015541501007387 */ /* 0x000fe20000100800 */
[-C--:B------:R-:W-:Y:S02]  /*30b00*/  LEA.HI.X.SX32 R14, R14, R5.reuse, 0x1, P6 ;  /* 0x000000050e0e7211 */ /* 0x080fe400030f0eff */
[----:B------:R-:W-:-:S02]  /*30b10*/  LEA.HI.X.SX32 R12, R12, R5, 0x1, P1 ;  /* 0x000000050c0c7211 */ /* 0x000fc400008f0eff */
[----:B------:R-:W-:-:S05]  /*30b20*/  LEA R17, P3, R10, R3, 0x1 ;  /* 0x000000030a117211 */ /* 0x000fca00078608ff */
[----:B------:R0:W-:Y:S04]  /*30b30*/  STL [R1+0x1668], R17 ;  /* 0x0016681101007387 */ /* 0x0001e80000100800 */
[----:B------:R-:W2:Y:S04]  /*30b40*/  LDL.LU R24, [R1+0x6c] ;  /* 0x00006c0001187983 */ /* 0x000ea80000300800 */
[----:B------:R1:W-:Y:S01]  /*30b50*/  STL [R1+0x155c], R16 ;  /* 0x00155c1001007387 */ /* 0x0003e20000100800 */
[----:B0-----:R-:W-:Y:S02]  /*30b60*/  LEA R17, P4, R2, R3, 0x1 ;  /* 0x0000000302117211 */ /* 0x001fe400078808ff */
[----:B-1----:R-:W-:-:S03]  /*30b70*/  LEA.HI.X.SX32 R16, R15, R5, 0x1, P5 ;  /* 0x000000050f107211 */ /* 0x002fc600028f0eff */
[----:B------:R-:W-:Y:S04]  /*30b80*/  STL [R1+0x1590], R17 ;  /* 0x0015901101007387 */ /* 0x000fe80000100800 */
[----:B------:R-:W-:Y:S04]  /*30b90*/  STL [R1+0x1564], R16 ;  /* 0x0015641001007387 */ /* 0x000fe80000100800 */
[----:B------:R-:W2:Y:S01]  /*30ba0*/  LDL.LU R23, [R1+0x64] ;  /* 0x0000640001177983 */ /* 0x000ea20000300800 */
[----:B---3--:R-:W-:-:S05]  /*30bb0*/  LEA R15, P5, R9, R3, 0x1 ;  /* 0x00000003090f7211 */ /* 0x008fca00078a08ff */
[----:B------:R4:W-:Y:S04]  /*30bc0*/  STL [R1+0x1598], R15 ;  /* 0x0015980f01007387 */ /* 0x0009e80000100800 */
[----:B------:R0:W-:Y:S01]  /*30bd0*/  STL [R1+0x156c], R14 ;  /* 0x00156c0e01007387 */ /* 0x0001e20000100800 */
[----:B----4-:R-:W-:Y:S02]  /*30be0*/  LEA R15, P6, R8, R3, 0x1 ;  /* 0x00000003080f7211 */ /* 0x010fe400078c08ff */
[----:B0-----:R-:W-:-:S03]  /*30bf0*/  LEA.HI.X.SX32 R14, R13, R5, 0x1, P0 ;  /* 0x000000050d0e7211 */ /* 0x001fc600000f0eff */
[----:B------:R-:W-:Y:S04]  /*30c00*/  STL [R1+0x15a0], R15 ;  /* 0x0015a00f01007387 */ /* 0x000fe80000100800 */
[----:B------:R-:W3:Y:S01]  /*30c10*/  LDL.LU R17, [R1+0x60] ;  /* 0x0000600001117983 */ /* 0x000ee20000300800 */
[----:B------:R-:W-:-:S03]  /*30c20*/  LEA R13, P0, R7, R3, 0x1 ;  /* 0x00000003070d7211 */ /* 0x000fc600078008ff */
[----:B------:R-:W-:Y:S04]  /*30c30*/  STL [R1+0x1574], R14 ;  /* 0x0015740e01007387 */ /* 0x000fe80000100800 */
[----:B------:R0:W-:Y:S04]  /*30c40*/  STL [R1+0x15a8], R13 ;  /* 0x0015a80d01007387 */ /* 0x0001e80000100800 */
[----:B------:R-:W4:Y:S04]  /*30c50*/  LDL.LU R16, [R1+0x5c] ;  /* 0x00005c0001107983 */ /* 0x000f280000300800 */
[----:B------:R1:W-:Y:S01]  /*30c60*/  STL [R1+0x157c], R12 ;  /* 0x00157c0c01007387 */ /* 0x0003e20000100800 */
[----:B0-----:R-:W-:-:S02]  /*30c70*/  LEA R13, P1, R6, R3, 0x1 ;  /* 0x00000003060d7211 */ /* 0x001fc400078208ff */
[----:B-1----:R-:W-:-:S03]  /*30c80*/  LEA.HI.X.SX32 R12, R11, R5, 0x1, P2 ;  /* 0x000000050b0c7211 */ /* 0x002fc600010f0eff */
[----:B------:R0:W-:Y:S04]  /*30c90*/  STL [R1+0x15b0], R13 ;  /* 0x0015b00d01007387 */ /* 0x0001e80000100800 */
[----:B------:R-:W4:Y:S04]  /*30ca0*/  LDL.LU R15, [R1+0x58] ;  /* 0x00005800010f7983 */ /* 0x000f280000300800 */
[----:B------:R-:W-:Y:S04]  /*30cb0*/  STL [R1+0x1584], R12 ;  /* 0x0015840c01007387 */ /* 0x000fe80000100800 */
[----:B------:R-:W4:Y:S01]  /*30cc0*/  LDL.LU R14, [R1+0x50] ;  /* 0x00005000010e7983 */ /* 0x000f220000300800 */
[----:B------:R-:W-:-:S02]  /*30cd0*/  LEA.HI.X.SX32 R10, R10, R5, 0x1, P3 ;  /* 0x000000050a0a7211 */ /* 0x000fc400018f0eff */
[----:B------:R-:W-:-:S05]  /*30ce0*/  LEA R11, P2, R18, R3, 0x1 ;  /* 0x00000003120b7211 */ /* 0x000fca00078408ff */
[----:B------:R-:W-:Y:S04]  /*30cf0*/  STL [R1+0x15b8], R11 ;  /* 0x0015b80b01007387 */ /* 0x000fe80000100800 */
[----:B------:R1:W-:Y:S04]  /*30d00*/  STL [R1+0x1664], R10 ;  /* 0x0016640a01007387 */ /* 0x0003e80000100800 */
[----:B0-----:R-:W4:Y:S01]  /*30d10*/  LDL.LU R13, [R1+0x4c] ;  /* 0x00004c00010d7983 */ /* 0x001f220000300800 */
[----:B-1----:R-:W-:Y:S02]  /*30d20*/  LEA.HI.X.SX32 R10, R2, R5, 0x1, P4 ;  /* 0x00000005020a7211 */ /* 0x002fe400020f0eff */
[----:B------:R-:W-:-:S02]  /*30d30*/  LEA R11, P3, R26, R3, 0x1 ;  /* 0x000000031a0b7211 */ /* 0x000fc400078608ff */
[----:B------:R-:W-:-:S03]  /*30d40*/  LEA.HI.X.SX32 R9, R9, R5, 0x1, P5 ;  /* 0x0000000509097211 */ /* 0x000fc600028f0eff */
[----:B------:R0:W-:Y:S04]  /*30d50*/  STL [R1+0x15c0], R11 ;  /* 0x0015c00b01007387 */ /* 0x0001e80000100800 */
[----:B------:R-:W4:Y:S01]  /*30d60*/  LDL.LU R12, [R1+0x48] ;  /* 0x00004800010c7983 */ /* 0x000f220000300800 */
[----:B--2---:R-:W-:-:S03]  /*30d70*/  LEA R2, P4, R25, R3, 0x1 ;  /* 0x0000000319027211 */ /* 0x004fc600078808ff */
[----:B------:R1:W-:Y:S04]  /*30d80*/  STL [R1+0x158c], R10 ;  /* 0x00158c0a01007387 */ /* 0x0003e80000100800 */
[----:B------:R2:W-:Y:S04]  /*30d90*/  STL [R1+0x15c8], R2 ;  /* 0x0015c80201007387 */ /* 0x0005e80000100800 */
[----:B0-----:R-:W4:Y:S01]  /*30da0*/  LDL.LU R11, [R1+0x44] ;  /* 0x00004400010b7983 */ /* 0x001f220000300800 */
[----:B------:R-:W-:-:S03]  /*30db0*/  LEA.HI.X.SX32 R8, R8, R5, 0x1, P6 ;  /* 0x0000000508087211 */ /* 0x000fc600030f0eff */
[----:B------:R0:W-:Y:S04]  /*30dc0*/  STL [R1+0x1594], R9 ;  /* 0x0015940901007387 */ /* 0x0001e80000100800 */
[----:B-1----:R-:W4:Y:S01]  /*30dd0*/  LDL.LU R10, [R1+0x40] ;  /* 0x00004000010a7983 */ /* 0x002f220000300800 */
[----:B------:R-:W-:Y:S02]  /*30de0*/  LEA.HI.X.SX32 R21, R7, R5, 0x1, P0 ;  /* 0x0000000507157211 */ /* 0x000fe400000f0eff */
[----:B--2---:R-:W-:-:S05]  /*30df0*/  LEA R2, P5, R20, R3, 0x1 ;  /* 0x0000000314027211 */ /* 0x004fca00078a08ff */
[----:B------:R-:W-:Y:S04]  /*30e00*/  STL [R1+0x15d0], R2 ;  /* 0x0015d00201007387 */ /* 0x000fe80000100800 */
[----:B0-----:R-:W2:Y:S04]  /*30e10*/  LDL.LU R9, [R1+0x38] ;  /* 0x0000380001097983 */ /* 0x001ea80000300800 */
[----:B------:R0:W-:Y:S04]  /*30e20*/  STL [R1+0x159c], R8 ;  /* 0x00159c0801007387 */ /* 0x0001e80000100800 */
[----:B0-----:R-:W2:Y:S01]  /*30e30*/  LDL.LU R8, [R1+0x30] ;  /* 0x0000300001087983 */ /* 0x001ea20000300800 */
[----:B------:R-:W-:-:S05]  /*30e40*/  LEA R2, P6, R19, R3, 0x1 ;  /* 0x0000000313027211 */ /* 0x000fca00078c08ff */
[----:B------:R-:W-:Y:S04]  /*30e50*/  STL [R1+0x15d8], R2 ;  /* 0x0015d80201007387 */ /* 0x000fe80000100800 */
[----:B------:R-:W2:Y:S04]  /*30e60*/  LDL.LU R7, [R1+0x2c] ;  /* 0x00002c0001077983 */ /* 0x000ea80000300800 */
[----:B------:R0:W-:Y:S02]  /*30e70*/  STL [R1+0x15a4], R21 ;  /* 0x0015a41501007387 */ /* 0x0001e40000100800 */
[----:B0-----:R-:W-:-:S02]  /*30e80*/  LEA.HI.X.SX32 R21, R6, R5, 0x1, P1 ;  /* 0x0000000506157211 */ /* 0x001fc400008f0eff */
[----:B------:R-:W-:Y:S02]  /*30e90*/  LEA.HI.X.SX32 R27, R26, R5, 0x1, P3 ;  /* 0x000000051a1b7211 */ /* 0x000fe400018f0eff */
[----:B------:R-:W-:-:S05]  /*30ea0*/  LEA R2, P0, R24, R3, 0x1 ;  /* 0x0000000318027211 */ /* 0x000fca00078008ff */
[----:B------:R0:W-:Y:S04]  /*30eb0*/  STL [R1+0x15e0], R2 ;  /* 0x0015e00201007387 */ /* 0x0001e80000100800 */
[----:B------:R-:W2:Y:S04]  /*30ec0*/  LDL.LU R6, [R1+0x28] ;  /* 0x0000280001067983 */ /* 0x000ea80000300800 */
[----:B------:R1:W-:Y:S04]  /*30ed0*/  STL [R1+0x15ac], R21 ;  /* 0x0015ac1501007387 */ /* 0x0003e80000100800 */
[----:B------:R-:W2:Y:S01]  /*30ee0*/  LDL.LU R22, [R1+0x24] ;  /* 0x0000240001167983 */ /* 0x000ea20000300800 */
[----:B0-----:R-:W-:-:S02]  /*30ef0*/  LEA R2, P1, R23, R3, 0x1 ;  /* 0x0000000317027211 */ /* 0x001fc400078208ff */
[----:B-1----:R-:W-:-:S03]  /*30f00*/  LEA.HI.X.SX32 R21, R18, R5, 0x1, P2 ;  /* 0x0000000512157211 */ /* 0x002fc600010f0eff */
[----:B------:R-:W-:Y:S04]  /*30f10*/  STL [R1+0x15e8], R2 ;  /* 0x0015e80201007387 */ /* 0x000fe80000100800 */
[----:B------:R-:W2:Y:S04]  /*30f20*/  LDL.LU R18, [R1+0x20] ;  /* 0x0000200001127983 */ /* 0x000ea80000300800 */
[----:B------:R0:W-:Y:S01]  /*30f30*/  STL [R1+0x15b4], R21 ;  /* 0x0015b41501007387 */ /* 0x0001e20000100800 */
[----:B------:R-:W-:-:S03]  /*30f40*/  LEA.HI.X.SX32 R26, R25, R5, 0x1, P4 ;  /* 0x00000005191a7211 */ /* 0x000fc600020f0eff */
[----:B0-----:R-:W2:Y:S01]  /*30f50*/  LDL.LU R21, [R1+0x1c] ;  /* 0x00001c0001157983 */ /* 0x001ea20000300800 */
[----:B---3--:R-:W-:-:S05]  /*30f60*/  LEA R2, P2, R17, R3, 0x1 ;  /* 0x0000000311027211 */ /* 0x008fca00078408ff */
[----:B------:R4:W-:Y:S04]  /*30f70*/  STL [R1+0x15f0], R2 ;  /* 0x0015f00201007387 */ /* 0x0009e80000100800 */
[----:B------:R-:W-:Y:S01]  /*30f80*/  STL [R1+0x15bc], R27 ;  /* 0x0015bc1b01007387 */ /* 0x000fe20000100800 */
[----:B----4-:R-:W-:-:S05]  /*30f90*/  LEA R2, P3, R16, R3, 0x1 ;  /* 0x0000000310027211 */ /* 0x010fca00078608ff */
[----:B------:R0:W-:Y:S04]  /*30fa0*/  STL [R1+0x15f8], R2 ;  /* 0x0015f80201007387 */ /* 0x0001e80000100800 */
[----:B------:R1:W-:Y:S01]  /*30fb0*/  STL [R1+0x15c4], R26 ;  /* 0x0015c41a01007387 */ /* 0x0003e20000100800 */
[----:B0-----:R-:W-:-:S03]  /*30fc0*/  LEA.HI.X.SX32 R2, R20, R5, 0x1, P5 ;  /* 0x0000000514027211 */ /* 0x001fc600028f0eff */
[----:B------:R-:W3:Y:S01]  /*30fd0*/  LDL.LU R20, [R1+0x14] ;  /* 0x0000140001147983 */ /* 0x000ee20000300800 */
[----:B------:R-:W-:-:S05]  /*30fe0*/  LEA R25, P4, R15, R3, 0x1 ;  /* 0x000000030f197211 */ /* 0x000fca00078808ff */
[----:B------:R-:W-:Y:S01]  /*30ff0*/  STL [R1+0x1600], R25 ;  /* 0x0016001901007387 */ /* 0x000fe20000100800 */
[----:B-1----:R-:W-:-:S03]  /*31000*/  LEA R26, P5, R14, R3, 0x1 ;  /* 0x000000030e1a7211 */ /* 0x002fc600078a08ff */
[----:B------:R0:W-:Y:S04]  /*31010*/  STL [R1+0x15cc], R2 ;  /* 0x0015cc0201007387 */ /* 0x0001e80000100800 */
[----:B------:R-:W-:Y:S01]  /*31020*/  STL [R1+0x1608], R26 ;  /* 0x0016081a01007387 */ /* 0x000fe20000100800 */
[----:B0-----:R-:W-:-:S03]  /*31030*/  LEA.HI.X.SX32 R2, R19, R5, 0x1, P6 ;  /* 0x0000000513027211 */ /* 0x001fc600030f0eff */
[----:B------:R-:W4:Y:S01]  /*31040*/  LDL.LU R19, [R1+0x10] ;  /* 0x0000100001137983 */ /* 0x000f220000300800 */
[----:B------:R-:W-:-:S03]  /*31050*/  LEA R25, P6, R13, R3, 0x1 ;  /* 0x000000030d197211 */ /* 0x000fc600078c08ff */
[----:B------:R0:W-:Y:S04]  /*31060*/  STL [R1+0x15d4], R2 ;  /* 0x0015d40201007387 */ /* 0x0001e80000100800 */
[----:B------:R1:W-:Y:S01]  /*31070*/  STL [R1+0x1610], R25 ;  /* 0x0016101901007387 */ /* 0x0003e20000100800 */
[-C--:B0-----:R-:W-:Y:S02]  /*31080*/  LEA.HI.X.SX32 R2, R24, R5.reuse, 0x1, P0 ;  /* 0x0000000518027211 */ /* 0x081fe400000f0eff */
[----:B------:R-:W-:-:S03]  /*31090*/  LEA.HI.X.SX32 R24, R23, R5, 0x1, P1 ;  /* 0x0000000517187211 */ /* 0x000fc600008f0eff */
[----:B------:R0:W-:Y:S01]  /*310a0*/  STL [R1+0x15dc], R2 ;  /* 0x0015dc0201007387 */ /* 0x0001e20000100800 */
[----:B-1----:R-:W-:Y:S02]  /*310b0*/  LEA R25, P0, R12, R3, 0x1 ;  /* 0x000000030c197211 */ /* 0x002fe400078008ff */
[----:B------:R-:W-:-:S03]  /*310c0*/  LEA.HI.X.SX32 R23, R17, R5, 0x1, P2 ;  /* 0x0000000511177211 */ /* 0x000fc600010f0eff */
[----:B------:R-:W-:Y:S04]  /*310d0*/  STL [R1+0x1618], R25 ;  /* 0x0016181901007387 */ /* 0x000fe80000100800 */
[----:B------:R-:W-:Y:S01]  /*310e0*/  STL [R1+0x15e4], R24 ;  /* 0x0015e41801007387 */ /* 0x000fe20000100800 */
[----:B0-----:R-:W-:-:S05]  /*310f0*/  LEA R2, P1, R11, R3, 0x1 ;  /* 0x000000030b027211 */ /* 0x001fca00078208ff */
[----:B------:R0:W-:Y:S01]  /*31100*/  STL [R1+0x1620], R2 ;  /* 0x0016200201007387 */ /* 0x0001e20000100800 */
[----:B------:R-:W-:-:S03]  /*31110*/  LEA R17, P2, R10, R3, 0x1 ;  /* 0x000000030a117211 */ /* 0x000fc600078408ff */
[----:B------:R-:W-:Y:S01]  /*31120*/  STL [R1+0x15ec], R23 ;  /* 0x0015ec1701007387 */ /* 0x000fe20000100800 */
[-C--:B------:R-:W-:Y:S02]  /*31130*/  LEA.HI.X.SX32 R15, R15, R5.reuse, 0x1, P4 ;  /* 0x000000050f0f7211 */ /* 0x080fe400020f0eff */
[-C--:B0-----:R-:W-:Y:S01]  /*31140*/  LEA.HI.X.SX32 R2, R16, R5.reuse, 0x1, P3 ;  /* 0x0000000510027211 */ /* 0x081fe200018f0eff */
[----:B------:R0:W-:Y:S04]  /*31150*/  STL [R1+0x1628], R17 ;  /* 0x0016281101007387 */ /* 0x0001e80000100800 */
[----:B------:R1:W-:Y:S01]  /*31160*/  STL [R1+0x15f4], R2 ;  /* 0x0015f40201007387 */ /* 0x0003e20000100800 */
[----:B------:R-:W-:Y:S02]  /*31170*/  LEA.HI.X.SX32 R14, R14, R5, 0x1, P5 ;  /* 0x000000050e0e7211 */ /* 0x000fe400028f0eff */
[----:B--2---:R-:W-:-:S05]  /*31180*/  LEA R16, P3, R9, R3, 0x1 ;  /* 0x0000000309107211 */ /* 0x004fca00078608ff */
[----:B------:R-:W-:Y:S04]  /*31190*/  STL [R1+0x1630], R16 ;  /* 0x0016301001007387 */ /* 0x000fe80000100800 */
[----:B0-----:R-:W2:Y:S01]  /*311a0*/  LDL.LU R17, [R1+0xb0] ;  /* 0x0000b00001117983 */ /* 0x001ea20000300800 */
[----:B-1----:R-:W-:-:S03]  /*311b0*/  LEA R2, P4, R8, R3, 0x1 ;  /* 0x0000000308027211 */ /* 0x002fc600078808ff */
[----:B------:R-:W-:Y:S04]  /*311c0*/  STL [R1+0x15fc], R15 ;  /* 0x0015fc0f01007387 */ /* 0x000fe80000100800 */
[----:B------:R0:W-:Y:S01]  /*311d0*/  STL [R1+0x1638], R2 ;  /* 0x0016380201007387 */ /* 0x0001e20000100800 */
[----:B------:R-:W-:-:S03]  /*311e0*/  LEA.HI.X.SX32 R13, R13, R5, 0x1, P6 ;  /* 0x000000050d0d7211 */ /* 0x000fc600030f0eff */
[----:B------:R-:W-:Y:S01]  /*311f0*/  STL [R1+0x1604], R14 ;  /* 0x0016040e01007387 */ /* 0x000fe20000100800 */
[----:B0-----:R-:W-:-:S05]  /*31200*/  LEA R2, P5, R7, R3, 0x1 ;  /* 0x0000000307027211 */ /* 0x001fca00078a08ff */
[----:B------:R0:W-:Y:S04]  /*31210*/  STL [R1+0x1640], R2 ;  /* 0x0016400201007387 */ /* 0x0001e80000100800 */
[----:B------:R1:W-:Y:S01]  /*31220*/  STL [R1+0x160c], R13 ;  /* 0x00160c0d01007387 */ /* 0x0003e20000100800 */
[-C--:B0-----:R-:W-:Y:S02]  /*31230*/  LEA.HI.X.SX32 R2, R12, R5.reuse, 0x1, P0 ;  /* 0x000000050c027211 */ /* 0x081fe400000f0eff */
[-C--:B------:R-:W-:Y:S02]  /*31240*/  LEA.HI.X.SX32 R12, R11, R5.reuse, 0x1, P1 ;  /* 0x000000050b0c7211 */ /* 0x080fe400008f0eff */
[-C--:B------:R-:W-:Y:S02]  /*31250*/  LEA.HI.X.SX32 R11, R10, R5.reuse, 0x1, P2 ;  /* 0x000000050a0b7211 */ /* 0x080fe400010f0eff */
[----:B------:R-:W-:-:S02]  /*31260*/  LEA.HI.X.SX32 R8, R8, R5, 0x1, P4 ;  /* 0x0000000508087211 */ /* 0x000fc400020f0eff */
[----:B------:R-:W-:-:S05]  /*31270*/  LEA R14, P6, R6, R3, 0x1 ;  /* 0x00000003060e7211 */ /* 0x000fca00078c08ff */
[----:B------:R-:W-:Y:S01]  /*31280*/  STL [R1+0x1648], R14 ;  /* 0x0016480e01007387 */ /* 0x000fe20000100800 */
[----:B-1----:R-:W-:-:S03]  /*31290*/  LEA R13, P0, R22, R3, 0x1 ;  /* 0x00000003160d7211 */ /* 0x002fc600078008ff */
[----:B------:R0:W-:Y:S04]  /*312a0*/  STL [R1+0x1614], R2 ;  /* 0x0016140201007387 */ /* 0x0001e80000100800 */
[----:B------:R-:W-:Y:S04]  /*312b0*/  STL [R1+0x164c], R13 ;  /* 0x00164c0d01007387 */ /* 0x000fe80000100800 */
[----:B------:R-:W-:Y:S01]  /*312c0*/  STL [R1+0x161c], R12 ;  /* 0x00161c0c01007387 */ /* 0x000fe20000100800 */
[----:B0-----:R-:W-:-:S05]  /*312d0*/  LEA R2, P1, R18, R3, 0x1 ;  /* 0x0000000312027211 */ /* 0x001fca00078208ff */
[----:B------:R0:W-:Y:S04]  /*312e0*/  STL [R1+0x1650], R2 ;  /* 0x0016500201007387 */ /* 0x0001e80000100800 */
[----:B------:R-:W-:Y:S04]  /*312f0*/  STL [R1+0x1624], R11 ;  /* 0x0016240b01007387 */ /* 0x000fe80000100800 */
[----:B------:R-:W2:Y:S01]  /*31300*/  LDL.LU R16, [R1+0x1768] ;  /* 0x0017680001107983 */ /* 0x000ea20000300800 */
[----:B------:R-:W-:Y:S02]  /*31310*/  LEA R10, P2, R21, R3, 0x1 ;  /* 0x00000003150a7211 */ /* 0x000fe400078408ff */
[----:B0-----:R-:W-:-:S03]  /*31320*/  LEA.HI.X.SX32 R2, R9, R5, 0x1, P3 ;  /* 0x0000000509027211 */ /* 0x001fc600018f0eff */
[----:B------:R-:W-:Y:S04]  /*31330*/  STL [R1+0x1654], R10 ;  /* 0x0016540a01007387 */ /* 0x000fe80000100800 */
[----:B------:R-:W2:Y:S04]  /*31340*/  LDL.LU R15, [R1+0x17a4] ;  /* 0x0017a400010f7983 */ /* 0x000ea80000300800 */
[----:B------:R3:W-:Y:S04]  /*31350*/  STL [R1+0x162c], R2 ;  /* 0x00162c0201007387 */ /* 0x0007e80000100800 */
[----:B------:R-:W2:Y:S04]  /*31360*/  LDL.LU R14, [R1+0x1748] ;  /* 0x00174800010e7983 */ /* 0x000ea80000300800 */
[----:B------:R-:W2:Y:S04]  /*31370*/  LDL.LU R13, [R1+0x174c] ;  /* 0x00174c00010d7983 */ /* 0x000ea80000300800 */
[----:B------:R-:W2:Y:S01]  /*31380*/  LDL.LU R12, [R1+0x1750] ;  /* 0x00175000010c7983 */ /* 0x000ea20000300800 */
[-C--:B------:R-:W-:Y:S01]  /*31390*/  LEA.HI.X.SX32 R7, R7, R5.reuse, 0x1, P5 ;  /* 0x0000000507077211 */ /* 0x080fe200028f0eff */
[----:B------:R-:W-:Y:S01]  /*313a0*/  IMAD R4, R4, UR4, RZ ;  /* 0x0000000404047c24 */ /* 0x000fe2000f8e02ff */
[----:B------:R-:W-:-:S02]  /*313b0*/  LEA.HI.X.SX32 R6, R6, R5, 0x1, P6 ;  /* 0x0000000506067211 */ /* 0x000fc400030f0eff */
[----:B------:R-:W-:Y:S02]  /*313c0*/  LEA.HI.X.SX32 R22, R22, R5, 0x1, P0 ;  /* 0x0000000516167211 */ /* 0x000fe400000f0eff */
[----:B---3--:R-:W-:-:S05]  /*313d0*/  LEA R2, P3, R20, R3, 0x1 ;  /* 0x0000000314027211 */ /* 0x008fca00078608ff */
[----:B------:R4:W-:Y:S04]  /*313e0*/  STL [R1+0x1658], R2 ;  /* 0x0016580201007387 */ /* 0x0009e80000100800 */
[----:B------:R-:W3:Y:S04]  /*313f0*/  LDL.LU R11, [R1+0x175c] ;  /* 0x00175c00010b7983 */ /* 0x000ee80000300800 */
[----:B------:R-:W-:Y:S04]  /*31400*/  STL [R1+0x1634], R8 ;  /* 0x0016340801007387 */ /* 0x000fe80000100800 */
[----:B------:R-:W3:Y:S01]  /*31410*/  LDL.LU R10, [R1+0x1758] ;  /* 0x00175800010a7983 */ /* 0x000ee20000300800 */
[----:B----4-:R-:W-:-:S05]  /*31420*/  LEA R2, P4, R19, R3, 0x1 ;  /* 0x0000000313027211 */ /* 0x010fca00078808ff */
[----:B------:R0:W-:Y:S04]  /*31430*/  STL [R1+0x165c], R2 ;  /* 0x00165c0201007387 */ /* 0x0001e80000100800 */
[----:B------:R-:W4:Y:S01]  /*31440*/  LDL.LU R9, [R1+0x1754] ;  /* 0x0017540001097983 */ /* 0x000f220000300800 */
[----:B0-----:R-:W-:-:S03]  /*31450*/  LEA R2, P5, R0, R3, 0x1 ;  /* 0x0000000300027211 */ /* 0x001fc600078a08ff */
[----:B------:R0:W-:Y:S04]  /*31460*/  STL [R1+0x163c], R7 ;  /* 0x00163c0701007387 */ /* 0x0001e80000100800 */
[----:B------:R-:W4:Y:S04]  /*31470*/  LDL.LU R8, [R1+0x1764] ;  /* 0x0017640001087983 */ /* 0x000f280000300800 */
[----:B------:R1:W-:Y:S04]  /*31480*/  STL [R1+0x1660], R2 ;  /* 0x0016600201007387 */ /* 0x0003e80000100800 */
[----:B0-----:R-:W4:Y:S01]  /*31490*/  LDL.LU R7, [R1+0x1760] ;  /* 0x0017600001077983 */ /* 0x001f220000300800 */
[----:B-1----:R-:W-:-:S03]  /*314a0*/  LEA R2, P6, R4, R3, 0x1 ;  /* 0x0000000304027211 */ /* 0x002fc600078c08ff */
[----:B------:R0:W-:Y:S04]  /*314b0*/  STL [R1+0x1644], R6 ;  /* 0x0016440601007387 */ /* 0x0001e80000100800 */
[----:B0-----:R-:W4:Y:S04]  /*314c0*/  LDL.LU R6, [R1+0x72c] ;  /* 0x00072c0001067983 */ /* 0x001f280000300800 */
[----:B------:R0:W-:Y:S04]  /*314d0*/  STL [R1+0x764], R2 ;  /* 0x0007640201007387 */ /* 0x0001e80000100800 */
[----:B------:R1:W-:Y:S01]  /*314e0*/  STL [R1+0x74c], R22 ;  /* 0x00074c1601007387 */ /* 0x0003e20000100800 */
[----:B0-----:R-:W-:-:S02]  /*314f0*/  LEA.HI.X.SX32 R2, R18, R5, 0x1, P1 ;  /* 0x0000000512027211 */ /* 0x001fc400008f0eff */
[----:B-1----:R-:W-:-:S03]  /*31500*/  LEA.HI.X.SX32 R22, R21, R5, 0x1, P2 ;  /* 0x0000000515167211 */ /* 0x002fc600010f0eff */
[----:B------:R0:W-:Y:S01]  /*31510*/  STL [R1+0x750], R2 ;  /* 0x0007500201007387 */ /* 0x0001e20000100800 */
[----:B------:R-:W-:-:S03]  /*31520*/  LEA.HI.X.SX32 R21, R20, R5, 0x1, P3 ;  /* 0x0000000514157211 */ /* 0x000fc600018f0eff */
[----:B------:R-:W-:Y:S01]  /*31530*/  STL [R1+0x754], R22 ;  /* 0x0007541601007387 */ /* 0x000fe20000100800 */
[----:B0-----:R-:W-:-:S03]  /*31540*/  LEA.HI.X.SX32 R2, R19, R5, 0x1, P4 ;  /* 0x0000000513027211 */ /* 0x001fc600020f0eff */
[----:B------:R-:W-:Y:S01]  /*31550*/  STL [R1+0x758], R21 ;  /* 0x0007581501007387 */ /* 0x000fe20000100800 */
[----:B------:R-:W-:-:S03]  /*31560*/  LEA.HI.X.SX32 R19, R0, R5, 0x1, P5 ;  /* 0x0000000500137211 */ /* 0x000fc600028f0eff */
[----:B------:R0:W-:Y:S04]  /*31570*/  STL [R1+0x75c], R2 ;  /* 0x00075c0201007387 */ /* 0x0001e80000100800 */
[----:B------:R-:W3:Y:S01]  /*31580*/  LDL.LU R0, [R1+0x17c8] ;  /* 0x0017c80001007983 */ /* 0x000ee20000300800 */
[----:B------:R-:W1:Y:S01]  /*31590*/  S2R R18, SR_TID.X ;  /* 0x0000000000127919 */ /* 0x000e620000002100 */
[----:B0-----:R-:W-:Y:S02]  /*315a0*/  LEA.HI.X.SX32 R2, R4, R5, 0x1, P6 ;  /* 0x0000000504027211 */ /* 0x001fe400030f0eff */
[C---:B--2---:R-:W-:Y:S01]  /*315b0*/  LEA R3, P0, R17.reuse, UR12, 0x1 ;  /* 0x0000000c11037c11 */ /* 0x044fe2000f8008ff */
[----:B------:R-:W-:Y:S04]  /*315c0*/  STL [R1+0x760], R19 ;  /* 0x0007601301007387 */ /* 0x000fe80000100800 */
[----:B------:R0:W-:Y:S02]  /*315d0*/  STL [R1+0x6c8], R2 ;  /* 0x0006c80201007387 */ /* 0x0001e40000100800 */
[----:B0-----:R-:W-:-:S02]  /*315e0*/  LEA.HI.X.SX32 R2, R17, UR13, 0x1, P0 ;  /* 0x0000000d11027c11 */ /* 0x001fc400080f0eff */
[--C-:B-1----:R-:W-:Y:S02]  /*315f0*/  SHF.R.U32.HI R20, RZ, 0x4, R18.reuse ;  /* 0x00000004ff147819 */ /* 0x102fe40000011612 */
[----:B------:R-:W-:Y:S02]  /*31600*/  SHF.R.U32.HI R18, RZ, 0x4, R18 ;  /* 0x00000004ff127819 */ /* 0x000fe40000011612 */
[----:B------:R-:W-:-:S03]  /*31610*/  SGXT.U32 R20, R20, 0x2 ;  /* 0x000000021414781a */ /* 0x000fc60000000000 */
[----:B------:R-:W-:Y:S01]  /*31620*/  VIADD R18, R18, 0x3c ;  /* 0x0000003c12127836 */ /* 0x000fe20000000000 */
[----:B------:R-:W-:Y:S01]  /*31630*/  LOP3.LUT R17, R20, 0x38, RZ, 0xfc, !PT ;  /* 0x0000003814117812 */ /* 0x000fe200078efcff */
[----:B------:R-:W-:Y:S02]  /*31640*/  IMAD R19, RZ, RZ, -UR6 ;  /* 0x80000006ff137e24 */ /* 0x000fe4000f8e02ff */
[----:B------:R-:W-:Y:S02]  /*31650*/  IMAD R18, R18, UR6, RZ ;  /* 0x0000000612127c24 */ /* 0x000fe4000f8e02ff */
[----:B------:R-:W-:Y:S02]  /*31660*/  IMAD R17, R17, UR6, RZ ;  /* 0x0000000611117c24 */ /* 0x000fe4000f8e02ff */
[----:B------:R-:W-:Y:S01]  /*31670*/  IMAD R5, R20, UR6, RZ ;  /* 0x0000000614057c24 */ /* 0x000fe2000f8e02ff */
[-C--:B------:R-:W-:Y:S02]  /*31680*/  LEA R21, P2, R18, R3.reuse, 0x1 ;  /* 0x0000000312157211 */ /* 0x080fe400078408ff */
[----:B------:R-:W-:-:S03]  /*31690*/  LEA R20, P6, R17, R3, 0x1 ;  /* 0x0000000311147211 */ /* 0x000fc600078c08ff */
[----:B------:R0:W-:Y:S01]  /*316a0*/  STL [R1+0x6d0], R21 ;  /* 0x0006d01501007387 */ /* 0x0001e20000100800 */
[----:B------:R-:W-:-:S03]  /*316b0*/  LEA.HI.X.SX32 R18, R18, R2, 0x1, P2 ;  /* 0x0000000212127211 */ /* 0x000fc600010f0eff */
[----:B------:R1:W-:Y:S01]  /*316c0*/  STL [R1+0x6d8], R20 ;  /* 0x0006d81401007387 */ /* 0x0003e20000100800 */
[CC--:B0-----:R-:W-:Y:S02]  /*316d0*/  LEA R21, P0, R15.reuse, R3.reuse, 0x1 ;  /* 0x000000030f157211 */ /* 0x0c1fe400078008ff */
[----:B-1----:R-:W-:Y:S02]  /*316e0*/  LEA R20, P5, R14, R3, 0x1 ;  /* 0x000000030e147211 */ /* 0x002fe400078a08ff */
[----:B------:R-:W-:Y:S01]  /*316f0*/  LEA.HI.X.SX32 R15, R15, R2, 0x1, P0 ;  /* 0x000000020f0f7211 */ /* 0x000fe200000f0eff */
[----:B------:R-:W-:Y:S02]  /*31700*/  USHF.L.U32 UR6, UR6, 0x6, URZ ;  /* 0x0000000606067899 */ /* 0x000fe4000800063f */
[----:B------:R-:W-:Y:S01]  /*31710*/  USHF.L.U32 UR7, UR7, 0x6, URZ ;  /* 0x0000000607077899 */ /* 0x000fe2000800063f */
[----:B------:R-:W-:Y:S01]  /*31720*/  UMOV UR4, URZ ;  /* 0x0000003f00047c82 */ /* 0x000fe20008000000 */
[----:B------:R-:W-:-:S02]  /*31730*/  USHF.R.S32.HI UR8, URZ, 0x1f, UR6 ;  /* 0x0000001f3f087899 */ /* 0x000fc40008011406 */
[----:B------:R-:W-:Y:S01]  /*31740*/  USHF.R.S32.HI UR9, URZ, 0x1f, UR7 ;  /* 0x0000001f3f097899 */ /* 0x000fe20008011407 */
[----:B---3--:R-:W-:Y:S01]  /*31750*/  IMAD R4, R19, 0x4, R0 ;  /* 0x0000000413047824 */ /* 0x008fe200078e0200 */
[----:B------:R-:W-:-:S05]  /*31760*/  LEA R19, P1, R16, R3, 0x1 ;  /* 0x0000000310137211 */ /* 0x000fca00078208ff */
[----:B------:R0:W-:Y:S04]  /*31770*/  STL [R1+0x6e0], R19 ;  /* 0x0006e01301007387 */ /* 0x0001e80000100800 */
[----:B------:R-:W-:Y:S01]  /*31780*/  STL [R1+0x6e8], R21 ;  /* 0x0006e81501007387 */ /* 0x000fe20000100800 */
[----:B0-----:R-:W-:-:S03]  /*31790*/  LEA R19, P4, R13, R3, 0x1 ;  /* 0x000000030d137211 */ /* 0x001fc600078808ff */
[----:B------:R0:W-:Y:S04]  /*317a0*/  STL [R1+0x6f0], R20 ;  /* 0x0006f01401007387 */ /* 0x0001e80000100800 */
[----:B------:R1:W-:Y:S04]  /*317b0*/  STL [R1+0x6f8], R19 ;  /* 0x0006f81301007387 */ /* 0x0003e80000100800 */
[----:B------:R2:W-:Y:S01]  /*317c0*/  STL [R1+0x6cc], R18 ;  /* 0x0006cc1201007387 */ /* 0x0005e20000100800 */
[----:B0-----:R-:W-:Y:S02]  /*317d0*/  LEA R20, P3, R12, R3, 0x1 ;  /* 0x000000030c147211 */ /* 0x001fe400078608ff */
[----:B-1----:R-:W-:-:S02]  /*317e0*/  LEA.HI.X.SX32 R19, R17, R2, 0x1, P6 ;  /* 0x0000000211137211 */ /* 0x002fc400030f0eff */
[----:B------:R-:W-:Y:S02]  /*317f0*/  LEA.HI.X.SX32 R17, R16, R2, 0x1, P1 ;  /* 0x0000000210117211 */ /* 0x000fe400008f0eff */
[-C--:B--2---:R-:W-:Y:S01]  /*31800*/  LEA R18, P2, R11, R3.reuse, 0x1 ;  /* 0x000000030b127211 */ /* 0x084fe200078408ff */
[----:B------:R-:W-:Y:S01]  /*31810*/  STL [R1+0x700], R20 ;  /* 0x0007001401007387 */ /* 0x000fe20000100800 */
[----:B------:R-:W-:-:S03]  /*31820*/  LEA R16, P1, R10, R3, 0x1 ;  /* 0x000000030a107211 */ /* 0x000fc600078208ff */
[----:B------:R-:W-:Y:S04]  /*31830*/  STL [R1+0x6d4], R19 ;  /* 0x0006d41301007387 */ /* 0x000fe80000100800 */
[----:B------:R-:W-:Y:S04]  /*31840*/  STL [R1+0x708], R18 ;  /* 0x0007081201007387 */ /* 0x000fe80000100800 */
[----:B------:R4:W-:Y:S04]  /*31850*/  STL [R1+0x6dc], R17 ;  /* 0x0006dc1101007387 */ /* 0x0009e80000100800 */
[----:B------:R0:W-:Y:S04]  /*31860*/  STL [R1+0x710], R16 ;  /* 0x0007101001007387 */ /* 0x0001e80000100800 */
[----:B------:R1:W-:Y:S01]  /*31870*/  STL [R1+0x6e4], R15 ;  /* 0x0006e40f01007387 */ /* 0x0003e20000100800 */
[----:B----4-:R-:W-:-:S02]  /*31880*/  LEA R17, P0, R9, R3, 0x1 ;  /* 0x0000000309117211 */ /* 0x010fc400078008ff */
[-C--:B0-----:R-:W-:Y:S02]  /*31890*/  LEA.HI.X.SX32 R16, R14, R2.reuse, 0x1, P5 ;  /* 0x000000020e107211 */ /* 0x081fe400028f0eff */
[-C--:B------:R-:W-:Y:S02]  /*318a0*/  LEA.HI.X.SX32 R14, R13, R2.reuse, 0x1, P4 ;  /* 0x000000020d0e7211 */ /* 0x080fe400020f0eff */
[-C--:B-1----:R-:W-:Y:S01]  /*318b0*/  LEA R15, P5, R8, R3.reuse, 0x1 ;  /* 0x00000003080f7211 */ /* 0x082fe200078a08ff */
[----:B------:R-:W-:Y:S01]  /*318c0*/  STL [R1+0x718], R17 ;  /* 0x0007181101007387 */ /* 0x000fe20000100800 */
[-C--:B------:R-:W-:Y:S02]  /*318d0*/  LEA R13, P4, R7, R3.reuse, 0x1 ;  /* 0x00000003070d7211 */ /* 0x080fe400078808ff */
[----:B------:R-:W-:Y:S01]  /*318e0*/  LEA.HI.X.SX32 R12, R12, R2, 0x1, P3 ;  /* 0x000000020c0c7211 */ /* 0x000fe200018f0eff */
[----:B------:R-:W-:Y:S04]  /*318f0*/  STL [R1+0x6ec], R16 ;  /* 0x0006ec1001007387 */ /* 0x000fe80000100800 */
[----:B------:R-:W-:Y:S04]  /*31900*/  STL [R1+0x720], R15 ;  /* 0x0007200f01007387 */ /* 0x000fe80000100800 */
[----:B------:R0:W-:Y:S04]  /*31910*/  STL [R1+0x6f4], R14 ;  /* 0x0006f40e01007387 */ /* 0x0001e80000100800 */
[----:B------:R1:W-:Y:S04]  /*31920*/  STL [R1+0x728], R13 ;  /* 0x0007280d01007387 */ /* 0x0003e80000100800 */
[----:B------:R2:W-:Y:S01]  /*31930*/  STL [R1+0x6fc], R12 ;  /* 0x0006fc0c01007387 */ /* 0x0005e20000100800 */
[----:B0-----:R-:W-:-:S02]  /*31940*/  LEA R14, P3, R6, R3, 0x1 ;  /* 0x00000003060e7211 */ /* 0x001fc400078608ff */
[-C--:B-1----:R-:W-:Y:S02]  /*31950*/  LEA.HI.X.SX32 R13, R11, R2.reuse, 0x1, P2 ;  /* 0x000000020b0d7211 */ /* 0x082fe400010f0eff */
[-C--:B------:R-:W-:Y:S02]  /*31960*/  LEA.HI.X.SX32 R11, R10, R2.reuse, 0x1, P1 ;  /* 0x000000020a0b7211 */ /* 0x080fe400008f0eff */
[-C--:B--2---:R-:W-:Y:S01]  /*31970*/  LEA R12, P2, R0, R3.reuse, 0x1 ;  /* 0x00000003000c7211 */ /* 0x084fe200078408ff */
[----:B------:R-:W-:Y:S01]  /*31980*/  STL [R1+0x734], R14 ;  /* 0x0007340e01007387 */ /* 0x000fe20000100800 */
[-C--:B------:R-:W-:Y:S02]  /*31990*/  LEA R10, P1, R4, R3.reuse, 0x1 ;  /* 0x00000003040a7211 */ /* 0x080fe400078208ff */
[----:B------:R-:W-:Y:S01]  /*319a0*/  LEA.HI.X.SX32 R9, R9, R2, 0x1, P0 ;  /* 0x0000000209097211 */ /* 0x000fe200000f0eff */
[----:B------:R-:W-:Y:S01]  /*319b0*/  STL [R1+0x704], R13 ;  /* 0x0007040d01007387 */ /* 0x000fe20000100800 */
[----:B------:R-:W-:-:S03]  /*319c0*/  LEA R3, P0, R5, R3, 0x1 ;  /* 0x0000000305037211 */ /* 0x000fc600078008ff */
[----:B------:R-:W-:Y:S01]  /*319d0*/  STL [R1+0x744], R12 ;  /* 0x0007440c01007387 */ /* 0x000fe20000100800 */
[----:B------:R-:W-:-:S03]  /*319e0*/  LEA.HI.X.SX32 R8, R8, R2, 0x1, P5 ;  /* 0x0000000208087211 */ /* 0x000fc600028f0eff */
[----:B------:R-:W-:Y:S01]  /*319f0*/  STL [R1+0x70c], R11 ;  /* 0x00070c0b01007387 */ /* 0x000fe20000100800 */
[----:B------:R-:W-:-:S03]  /*31a00*/  LEA.HI.X.SX32 R7, R7, R2, 0x1, P4 ;  /* 0x0000000207077211 */ /* 0x000fc600020f0eff */
[----:B------:R-:W-:Y:S04]  /*31a10*/  STL [R1+0x748], R10 ;  /* 0x0007480a01007387 */ /* 0x000fe80000100800 */
[----:B------:R-:W-:Y:S04]  /*31a20*/  STL [R1+0x714], R9 ;  /* 0x0007140901007387 */ /* 0x000fe80000100800 */
[----:B------:R0:W-:Y:S04]  /*31a30*/  STL [R1+0x740], R3 ;  /* 0x0007400301007387 */ /* 0x0001e80000100800 */
[----:B------:R-:W-:Y:S01]  /*31a40*/  STL [R1+0x71c], R8 ;  /* 0x00071c0801007387 */ /* 0x000fe20000100800 */
[----:B0-----:R-:W-:-:S03]  /*31a50*/  LEA.HI.X.SX32 R3, R6, R2, 0x1, P3 ;  /* 0x0000000206037211 */ /* 0x001fc600018f0eff */
[----:B------:R-:W-:Y:S01]  /*31a60*/  STL [R1+0x724], R7 ;  /* 0x0007240701007387 */ /* 0x000fe20000100800 */
[----:B------:R-:W-:-:S03]  /*31a70*/  LEA.HI.X.SX32 R6, R0, R2, 0x1, P2 ;  /* 0x0000000200067211 */ /* 0x000fc600010f0eff */
[----:B------:R0:W5:Y:S04]  /*31a80*/  LDL.LU R0, [R1+0x17c4] ;  /* 0x0017c40001007983 */ /* 0x0001680000300800 */
[----:B------:R1:W-:Y:S04]  /*31a90*/  STL [R1+0x72c], R3 ;  /* 0x00072c0301007387 */ /* 0x0003e80000100800 */
[----:B------:R2:W-:Y:S01]  /*31aa0*/  STL [R1+0x738], R6 ;  /* 0x0007380601007387 */ /* 0x0005e20000100800 */
[-C--:B-1----:R-:W-:Y:S02]  /*31ab0*/  LEA.HI.X.SX32 R3, R4, R2.reuse, 0x1, P1 ;  /* 0x0000000204037211 */ /* 0x082fe400008f0eff */
[----:B------:R-:W-:-:S03]  /*31ac0*/  LEA.HI.X.SX32 R2, R5, R2, 0x1, P0 ;  /* 0x0000000205027211 */ /* 0x000fc600000f0eff */
[----:B------:R1:W-:Y:S04]  /*31ad0*/  STL [R1+0x73c], R3 ;  /* 0x00073c0301007387 */ /* 0x0003e80000100800 */
[----:B------:R3:W-:Y:S04]  /*31ae0*/  STL [R1+0x730], R2 ;  /* 0x0007300201007387 */ /* 0x0007e80000100800 */
[----:B------:R-:W-:Y:S04]  /*31af0*/  STL [R1+0x560], RZ ;  /* 0x000560ff01007387 */ /* 0x000fe80000100800 */
        /* <DEDUP_REMOVED lines=65> */
[----:B------:R-:W-:Y:S01]  /*31f10*/  STL [R1+0x448], RZ ;  /* 0x000448ff01007387 */ /* 0x000fe20000100800 */
[----:B------:R-:W4:Y:S01]  /*31f20*/  S2R R7, SR_TID.X ;  /* 0x0000000000077919 */ /* 0x000f220000002100 */
[----:B------:R-:W0:Y:S01]  /*31f30*/  LDC R9, c[0x0][0x230] ;  /* 0x00008c00ff097b82 */ /* 0x000e220000000800 */
[----:B------:R-:W-:Y:S01]  /*31f40*/  USHF.L.U32 UR13, UR6, 0x1, URZ ;  /* 0x00000001060d7899 */ /* 0x000fe2000800063f */
[----:B--2---:R-:W2:Y:S01]  /*31f50*/  S2R R6, SR_TID.X ;  /* 0x0000000000067919 */ /* 0x004ea20000002100 */
[----:B------:R-:W-:-:S02]  /*31f60*/  USHF.L.U32 UR12, UR7, 0x1, URZ ;  /* 0x00000001070c7899 */ /* 0x000fc4000800063f */
[----:B------:R-:W-:Y:S01]  /*31f70*/  USHF.L.U64.HI UR8, UR6, 0x1, UR8 ;  /* 0x0000000106087899 */ /* 0x000fe20008010208 */
[----:B0-----:R-:W-:Y:S02]  /*31f80*/  VIADD R9, R9, 0x3f ;  /* 0x0000003f09097836 */ /* 0x001fe40000000000 */
[----:B----4-:R-:W-:Y:S01]  /*31f90*/  IMAD.SHL.U32 R7, R7, 0x20, RZ ;  /* 0x0000002007077824 */ /* 0x010fe200078e00ff */
[C---:B--2---:R-:W-:Y:S01]  /*31fa0*/  LOP3.LUT R8, R6.reuse, 0x7, RZ, 0xc0, !PT ;  /* 0x0000000706087812 */ /* 0x044fe200078ec0ff */
[----:B------:R-:W-:-:S03]  /*31fb0*/  IMAD.SHL.U32 R10, R6, 0x2, RZ ;  /* 0x00000002060a7824 */ /* 0x000fc600078e00ff */
[----:B------:R-:W-:Y:S02]  /*31fc0*/  LOP3.LUT R4, R7, 0x60, RZ, 0xc0, !PT ;  /* 0x0000006007047812 */ /* 0x000fe400078ec0ff */
[----:B------:R-:W-:Y:S01]  /*31fd0*/  SHF.R.S32.HI R6, RZ, 0x1f, R9 ;  /* 0x0000001fff067819 */ /* 0x000fe20000011409 */
[----:B------:R-:W-:Y:S02]  /*31fe0*/  IMAD R8, R8, 0x90, RZ ;  /* 0x0000009008087824 */ /* 0x000fe400078e02ff */
[----:B------:R0:W-:Y:S01]  /*31ff0*/  STL [R1+0x17a4], R4 ;  /* 0x0017a40401007387 */ /* 0x0001e20000100800 */
[----:B------:R-:W-:Y:S02]  /*32000*/  LEA.HI R6, R6, R9, RZ, 0x6 ;  /* 0x0000000906067211 */ /* 0x000fe400078f30ff */
[----:B------:R-:W-:Y:S02]  /*32010*/  LOP3.LUT R8, R8, 0x30, R10, 0x78, !PT ;  /* 0x0000003008087812 */ /* 0x000fe400078e780a */
[----:B-1----:R-:W-:-:S02]  /*32020*/  SHF.R.S32.HI R3, RZ, 0x6, R6 ;  /* 0x00000006ff037819 */ /* 0x002fc40000011406 */
[----:B---3--:R-:W-:Y:S01]  /*32030*/  LOP3.LUT R2, R8, 0x400, R7, 0xf8, !PT ;  /* 0x0000040008027812 */ /* 0x008fe200078ef807 */
[----:B------:R1:W-:Y:S01]  /*32040*/  STL [R1+0x44c], RZ ;  /* 0x00044cff01007387 */ /* 0x0003e20000100800 */
[----:B------:R-:W-:-:S03]  /*32050*/  USHF.L.U64.HI UR9, UR7, 0x1, UR9 ;  /* 0x0000000107097899 */ /* 0x000fc60008010209 */
[----:B------:R1:W-:Y:S01]  /*32060*/  STL [R1+0x430], RZ ;  /* 0x000430ff01007387 */ /* 0x0003e20000100800 */
[----:B------:R-:W-:-:S03]  /*32070*/  ULDC UR7, c[0x0][0x230] ;  /* 0x00008c0000077ab9 */ /* 0x000fc60000000800 */
        /* <DEDUP_REMOVED lines=34> */
[----:B------:R1:W-:Y:S01]  /*322a0*/  STL [R1+0x3bc], RZ ;  /* 0x0003bcff01007387 */ /* 0x0003e20000100800 */
[----:B------:R-:W2:Y:S03]  /*322b0*/  S2R R6, SR_TID.X ;  /* 0x0000000000067919 */ /* 0x000ea60000002100 */
        /* <DEDUP_REMOVED lines=8> */
[----:B--2---:R-:W-:-:S03]  /*32340*/  LOP3.LUT R6, R6, 0x3f, RZ, 0xc0, !PT ;  /* 0x0000003f06067812 */ /* 0x004fc600078ec0ff */
[----:B------:R1:W-:Y:S02]  /*32350*/  STL [R1+0x340], RZ ;  /* 0x000340ff01007387 */ /* 0x0003e40000100800 */
[----:B------:R-:W-:Y:S02]  /*32360*/  IMAD.SHL.U32 R3, R6, 0x2, RZ ;  /* 0x0000000206037824 */ /* 0x000fe400078e00ff */
[----:B------:R1:W-:Y:S03]  /*32370*/  STL [R1+0x344], RZ ;  /* 0x000344ff01007387 */ /* 0x0003e60000100800 */
[C---:B------:R-:W-:Y:S01]  /*32380*/  LOP3.LUT R5, R3.reuse, 0x10, RZ, 0x3c, !PT ;  /* 0x0000001003057812 */ /* 0x040fe200078e3cff */
[----:B------:R1:W-:Y:S01]  /*32390*/  STL [R1+0x348], RZ ;  /* 0x000348ff01007387 */ /* 0x0003e20000100800 */
[C---:B0-----:R-:W-:Y:S02]  /*323a0*/  LOP3.LUT R4, R3.reuse, 0x20, RZ, 0x3c, !PT ;  /* 0x0000002003047812 */ /* 0x041fe400078e3cff */
[C---:B------:R-:W-:Y:S01]  /*323b0*/  LOP3.LUT R6, R3.reuse, 0x30, RZ, 0x3c, !PT ;  /* 0x0000003003067812 */ /* 0x040fe200078e3cff */
[----:B------:R1:W-:Y:S01]  /*323c0*/  STL [R1+0x34c], RZ ;  /* 0x00034cff01007387 */ /* 0x0003e20000100800 */
[----:B------:R-:W-:-:S02]  /*323d0*/  LOP3.LUT R5, R3, 0x40, RZ, 0x3c, !PT ;  /* 0x0000004003057812 */ /* 0x000fc400078e3cff */
[C---:B------:R-:W-:Y:S01]  /*323e0*/  LOP3.LUT R4, R3.reuse, 0x50, RZ, 0x3c, !PT ;  /* 0x0000005003047812 */ /* 0x040fe200078e3cff */
[----:B------:R1:W-:Y:S01]  /*323f0*/  STL [R1+0x360], RZ ;  /* 0x000360ff01007387 */ /* 0x0003e20000100800 */
[C---:B------:R-:W-:Y:S02]  /*32400*/  LOP3.LUT R6, R3.reuse, 0x60, RZ, 0x3c, !PT ;  /* 0x0000006003067812 */ /* 0x040fe400078e3cff */
[----:B------:R-:W-:Y:S01]  /*32410*/  LOP3.LUT R5, R3, 0x70, RZ, 0x3c, !PT ;  /* 0x0000007003057812 */ /* 0x000fe200078e3cff */
[----:B------:R1:W-:Y:S01]  /*32420*/  STL [R1+0x364], RZ ;  /* 0x000364ff01007387 */ /* 0x0003e20000100800 */
[----:B------:R-:W-:-:S03]  /*32430*/  LOP3.LUT R4, R2, 0x40, RZ, 0x3c, !PT ;  /* 0x0000004002047812 */ /* 0x000fc600078e3cff */
        /* <DEDUP_REMOVED lines=9> */
[----:B------:R1:W-:Y:S02]  /*324d0*/  STL [R1+0x38c], RZ ;  /* 0x00038cff01007387 */ /* 0x0003e40000100800 */
.L_x_2:
[----:B------:R-:W2:Y:S04]  /*324e0*/  LDL R5, [R1+0x73c] ;  /* 0x00073c0001057983 */ /* 0x000ea80000100800 */
[----:B0-2---:R0:W-:Y:S04]  /*324f0*/  STL [R1+0x2a2c], R5 ;  /* 0x002a2c0501007387 */ /* 0x0051e80000100800 */
[----:B------:R-:W2:Y:S01]  /*32500*/  LDL R4, [R1+0x748] ;  /* 0x0007480001047983 */ /* 0x000ea20000100800 */
[----:B0-----:R-:W0:Y:S03]  /*32510*/  S2R R5, SR_TID.X ;  /* 0x0000000000057919 */ /* 0x001e260000002100 */
[----:B--2---:R-:W-:Y:S04]  /*32520*/  STL [R1+0x2a30], R4 ;  /* 0x002a300401007387 */ /* 0x004fe80000100800 */
[----:B------:R-:W-:Y:S04]  /*32530*/  STL [R1+0x2a24], R6 ;  /* 0x002a240601007387 */ /* 0x000fe80000100800 */
        /* <DEDUP_REMOVED lines=70> */
[----:B------:R2:W-:Y:S04]  /*329a0*/  STL [R1+0x2a20], R11 ;  /* 0x002a200b01007387 */ /* 0x0005e80000100800 */
[----:B--2---:R-:W2:Y:S01]  /*329b0*/  LDL R11, [R1+0x744] ;  /* 0x00074400010b7983 */ /* 0x004ea20000100800 */
[--C-:B0-----:R-:W-:Y:S01]  /*329c0*/  SHF.R.U32.HI R4, RZ, 0x4, R5.reuse ;  /* 0x00000004ff047819 */ /* 0x101fe20000011605 */
[----:B------:R-:W-:Y:S01]  /*329d0*/  UIMAD UR6, UR4, -0x40, UR7 ;  /* 0xffffffc0040678a4 */ /* 0x000fe2000f8e0207 */
[----:B------:R-:W-:Y:S01]  /*329e0*/  SHF.R.U32.HI R13, RZ, 0x4, R5 ;  /* 0x00000004ff0d7819 */ /* 0x000fe20000011605 */
[----:B------:R-:W-:Y:S01]  /*329f0*/  STL [R1+0x2904], R10 ;  /* 0x0029040a01007387 */ /* 0x000fe20000100800 */
[----:B------:R-:W-:-:S02]  /*32a00*/  SGXT.U32 R4, R4, 0x2 ;  /* 0x000000020404781a */ /* 0x000fc40000000000 */
[----:B------:R-:W-:Y:S01]  /*32a10*/  SGXT.U32 R13, R13, 0x2 ;  /* 0x000000020d0d781a */ /* 0x000fe20000000000 */
[----:B------:R-:W-:Y:S01]  /*32a20*/  STL [R1+0x2a18], R10 ;  /* 0x002a180a01007387 */ /* 0x000fe20000100800 */
[C---:B------:R-:W-:Y:S02]  /*32a30*/  LOP3.LUT R5, R4.reuse, 0x4, RZ, 0xfc, !PT ;  /* 0x0000000404057812 */ /* 0x040fe400078efcff */
[----:B------:R-:W-:Y:S01]  /*32a40*/  LOP3.LUT R4, R4, 0x8, RZ, 0xfc, !PT ;  /* 0x0000000804047812 */ /* 0x000fe200078efcff */
[----:B------:R-:W-:Y:S01]  /*32a50*/  STL [R1+0x2900], R9 ;  /* 0x0029000901007387 */ /* 0x000fe20000100800 */
[----:B------:R-:W-:Y:S02]  /*32a60*/  ISETP.GE.AND P0, PT, R5, UR6, PT ;  /* 0x0000000605007c0c */ /* 0x000fe4000bf06270 */
[----:B------:R-:W-:Y:S01]  /*32a70*/  LOP3.LUT R5, R13, 0xc, RZ, 0xfc, !PT ;  /* 0x0000000c0d057812 */ /* 0x000fe200078efcff */
[----:B------:R-:W-:Y:S01]  /*32a80*/  STL [R1+0x2854], R15 ;  /* 0x0028540f01007387 */ /* 0x000fe20000100800 */
[----:B------:R-:W-:-:S03]  /*32a90*/  ISETP.GE.AND P1, PT, R4, UR6, PT ;  /* 0x0000000604007c0c */ /* 0x000fc6000bf26270 */
        /* <DEDUP_REMOVED lines=64> */
[----:B-----5:R-:W-:Y:S04]  /*32ea0*/  STL [R1+0x27dc], R29 ;  /* 0x0027dc1d01007387 */ /* 0x020fe80000100800 */
        /* <DEDUP_REMOVED lines=191> */
[----:B------:R-:W-:Y:S01]  /*33aa0*/  STL [R1+0x2700], R2 ;  /* 0x0027000201007387 */ /* 0x000fe20000100800 */
[----:B------:R-:W-:-:S03]  /*33ab0*/  ISETP.GE.AND P2, PT, R5, UR6, PT ;  /* 0x0000000605007c0c */ /* 0x000fc6000bf46270 */
[----:B------:R-:W-:Y:S04]  /*33ac0*/  STL [R1+0x2708], R2 ;  /* 0x0027080201007387 */ /* 0x000fe80000100800 */
[----:B------:R-:W-:Y:S04]  /*33ad0*/  STL [R1+0x2710], R2 ;  /* 0x0027100201007387 */ /* 0x000fe80000100800 */
[----:B-----5:R-:W-:Y:S04]  /*33ae0*/  STL [R1+0x17c4], R0 ;  /* 0x0017c40001007387 */ /* 0x020fe80000100800 */
[----:B------:R-:W3:Y:S01]  /*33af0*/  LDL.LU R4, [R1+0x2a30] ;  /* 0x002a300001047983 */ /* 0x000ee20000300800 */
[----:B------:R-:W-:-:S02]  /*33b00*/  PRMT R12, RZ, 0x7610, R12 ;  /* 0x00007610ff0c7816 */ /* 0x000fc4000000000c */
[----:B------:R-:W-:Y:S01]  /*33b10*/  PRMT R6, RZ, 0x7610, R6 ;  /* 0x00007610ff067816 */ /* 0x000fe20000000006 */
[----:B------:R-:W3:Y:S01]  /*33b20*/  LDL.LU R5, [R1+0x2a2c] ;  /* 0x002a2c0001057983 */ /* 0x000ee20000300800 */
[----:B------:R-:W-:-:S03]  /*33b30*/  LOP3.LUT R13, R13, 0x10, RZ, 0xfc, !PT ;  /* 0x000000100d0d7812 */ /* 0x000fc600078efcff */
[----:B---3--:R-:W3:Y:S04]  /*33b40*/  @!P0 LDG.E.U16 R12, desc[UR10][R4.64] ;  /* 0x0000000a040c8981 */ /* 0x008ee8000c1e1500 */
[----:B---3--:R0:W-:Y:S04]  /*33b50*/  STL [R1+0x2b8], R12 ;  /* 0x0002b80c01007387 */ /* 0x0081e80000100800 */
[----:B0-----:R-:W3:Y:S04]  /*33b60*/  LDL.LU R12, [R1+0x2a28] ;  /* 0x002a2800010c7983 */ /* 0x001ee80000300800 */
[----:B------:R-:W4:Y:S01]  /*33b70*/  LDL R5, [R1+0x738] ;  /* 0x0007380001057983 */ /* 0x000f220000100800 */
[----:B--2---:R-:W-:-:S05]  /*33b80*/  @!P1 IMAD.MOV.U32 R4, RZ, RZ, R11 ;  /* 0x000000ffff049224 */ /* 0x004fca00078e000b */
[----:B----4-:R-:W2:Y:S04]  /*33b90*/  @!P1 LDG.E.U16 R6, desc[UR10][R4.64] ;  /* 0x0000000a04069981 */ /* 0x010ea8000c1e1500 */
[----:B--2---:R0:W-:Y:S04]  /*33ba0*/  STL [R1+0x2b4], R6 ;  /* 0x0002b40601007387 */ /* 0x0041e80000100800 */
[----:B0-----:R-:W2:Y:S04]  /*33bb0*/  LDL.LU R6, [R1+0x2a24] ;  /* 0x002a240001067983 */ /* 0x001ea80000300800 */
[----:B------:R-:W4:Y:S04]  /*33bc0*/  LDL R4, [R1+0x72c] ;  /* 0x00072c0001047983 */ /* 0x000f280000100800 */
[----:B------:R-:W4:Y:S01]  /*33bd0*/  LDL R5, [R1+0x734] ;  /* 0x0007340001057983 */ /* 0x000f220000100800 */
[----:B---3--:R-:W-:-:S02]  /*33be0*/  PRMT R12, RZ, 0x7610, R12 ;  /* 0x00007610ff0c7816 */ /* 0x008fc4000000000c */
[----:B------:R-:W-:Y:S02]  /*33bf0*/  ISETP.GE.AND P3, PT, R13, UR6, PT ;  /* 0x000000060d007c0c */ /* 0x000fe4000bf66270 */
[----:B------:R-:W0:Y:S01]  /*33c00*/  S2R R13, SR_TID.X ;  /* 0x00000000000d7919 */ /* 0x000e220000002100 */
[----:B----4-:R-:W-:-:S04]  /*33c10*/  @!P2 LOP3.LUT R5, R5, R4, RZ, 0x3c, !PT ;  /* 0x000000040505a212 */ /* 0x010fc800078e3cff */
[----:B------:R-:W-:-:S04]  /*33c20*/  @!P2 LOP3.LUT R4, R5, R4, RZ, 0x3c, !PT ;  /* 0x000000040504a212 */ /* 0x000fc800078e3cff */
[----:B------:R-:W-:-:S05]  /*33c30*/  @!P2 LOP3.LUT R5, R5, R4, RZ, 0x3c, !PT ;  /* 0x000000040505a212 */ /* 0x000fca00078e3cff */
[----:B------:R-:W3:Y:S01]  /*33c40*/  @!P2 LDG.E.U16 R12, desc[UR10][R4.64] ;  /* 0x0000000a040ca981 */ /* 0x000ee2000c1e1500 */
[--C-:B0-----:R-:W-:Y:S02]  /*33c50*/  SHF.R.U32.HI R11, RZ, 0x4, R13.reuse ;  /* 0x00000004ff0b7819 */ /* 0x101fe4000001160d */
[----:B------:R-:W-:Y:S02]  /*33c60*/  SHF.R.U32.HI R13, RZ, 0x4, R13 ;  /* 0x00000004ff0d7819 */ /* 0x000fe4000001160d */
[----:B------:R-:W-:Y:S02]  /*33c70*/  SGXT.U32 R11, R11, 0x2 ;  /* 0x000000020b0b781a */ /* 0x000fe40000000000 */
[----:B------:R-:W-:Y:S02]  /*33c80*/  SGXT.U32 R13, R13, 0x2 ;  /* 0x000000020d0d781a */ /* 0x000fe40000000000 */
[----:B------:R-:W-:-:S04]  /*33c90*/  LOP3.LUT R11, R11, 0x14, RZ, 0xfc, !PT ;  /* 0x000000140b0b7812 */ /* 0x000fc800078efcff */
[----:B------:R-:W-:Y:S02]  /*33ca0*/  ISETP.GE.AND P0, PT, R11, UR6, PT ;  /* 0x000000060b007c0c */ /* 0x000fe4000bf06270 */
[----:B------:R-:W-:-:S04]  /*33cb0*/  LOP3.LUT R11, R13, 0x18, RZ, 0xfc, !PT ;  /* 0x000000180d0b7812 */ /* 0x000fc800078efcff */
[----:B------:R-:W-:Y:S02]  /*33cc0*/  ISETP.GE.AND P1, PT, R11, UR6, PT ;  /* 0x000000060b007c0c */ /* 0x000fe4000bf26270 */
[----:B------:R-:W4:Y:S04]  /*33cd0*/  LDL.LU R11, [R1+0x2a20] ;  /* 0x002a2000010b7983 */ /* 0x000f280000300800 */
[----:B------:R-:W2:Y:S04]  /*33ce0*/  LDL R4, [R1+0x724] ;  /* 0x0007240001047983 */ /* 0x000ea80000100800 */
[----:B---3--:R0:W-:Y:S04]  /*33cf0*/  STL [R1+0x2b0], R12 ;  /* 0x0002b00c01007387 */ /* 0x0081e80000100800 */
[----:B------:R-:W2:Y:S01]  /*33d00*/  LDL R5, [R1+0x728] ;  /* 0x0007280001057983 */ /* 0x000ea20000100800 */
[----:B------:R-:W-:Y:S01]  /*33d10*/  PRMT R10, RZ, 0x7610, R10 ;  /* 0x00007610ff0a7816 */ /* 0x000fe2000000000a */
[----:B------:R-:W3:Y:S01]  /*33d20*/  S2R R13, SR_TID.X ;  /* 0x00000000000d7919 */ /* 0x000ee20000002100 */
[----:B--2---:R-:W-:-:S04]  /*33d30*/  @!P3 LOP3.LUT R5, R5, R4, RZ, 0x3c, !PT ;  /* 0x000000040505b212 */ /* 0x004fc800078e3cff */
[----:B------:R-:W-:-:S04]  /*33d40*/  @!P3 LOP3.LUT R4, R5, R4, RZ, 0x3c, !PT ;  /* 0x000000040504b212 */ /* 0x000fc800078e3cff */
[----:B------:R-:W-:-:S05]  /*33d50*/  @!P3 LOP3.LUT R5, R5, R4, RZ, 0x3c, !PT ;  /* 0x000000040505b212 */ /* 0x000fca00078e3cff */
[----:B------:R-:W2:Y:S01]  /*33d60*/  @!P3 LDG.E.U16 R10, desc[UR10][R4.64] ;  /* 0x0000000a040ab981 */ /* 0x000ea2000c1e1500 */
[----:B---3--:R-:W-:-:S04]  /*33d70*/  SHF.R.U32.HI R13, RZ, 0x4, R13 ;  /* 0x00000004ff0d7819 */ /* 0x008fc8000001160d */
[----:B------:R-:W-:-:S04]  /*33d80*/  SGXT.U32 R13, R13, 0x2 ;  /* 0x000000020d0d781a */ /* 0x000fc80000000000 */
[----:B0-----:R-:W-:-:S04]  /*33d90*/  LOP3.LUT R12, R13, 0x1c, RZ, 0xfc, !PT ;  /* 0x0000001c0d0c7812 */ /* 0x001fc800078efcff */
[----:B------:R-:W-:Y:S02]  /*33da0*/  ISETP.GE.AND P2, PT, R12, UR6, PT ;  /* 0x000000060c007c0c */ /* 0x000fe4000bf46270 */
[----:B------:R-:W3:Y:S04]  /*33db0*/  LDL.LU R12, [R1+0x2a1c] ;  /* 0x002a1c00010c7983 */ /* 0x000ee80000300800 */
[----:B--2---:R0:W-:Y:S04]  /*33dc0*/  STL [R1+0x2ac], R10 ;  /* 0x0002ac0a01007387 */ /* 0x0041e80000100800 */
[----:B------:R-:W2:Y:S04]  /*33dd0*/  LDL R4, [R1+0x71c] ;  /* 0x00071c0001047983 */ /* 0x000ea80000100800 */
[----:B------:R-:W2:Y:S01]  /*33de0*/  LDL R5, [R1+0x720] ;  /* 0x0007200001057983 */ /* 0x000ea20000100800 */
[----:B----4-:R-:W-:Y:S01]  /*33df0*/  PRMT R11, RZ, 0x7610, R11 ;  /* 0x00007610ff0b7816 */ /* 0x010fe2000000000b */
[----:B------:R-:W0:Y:S01]  /*33e00*/  S2R R13, SR_TID.X ;  /* 0x00000000000d7919 */ /* 0x000e220000002100 */
[----:B--2---:R-:W-:-:S04]  /*33e10*/  @!P0 LOP3.LUT R5, R5, R4, RZ, 0x3c, !PT ;  /* 0x0000000405058212 */ /* 0x004fc800078e3cff */
[----:B------:R-:W-:-:S04]  /*33e20*/  @!P0 LOP3.LUT R4, R5, R4, RZ, 0x3c, !PT ;  /* 0x0000000405048212 */ /* 0x000fc800078e3cff */
[----:B------:R-:W-:-:S05]  /*33e30*/  @!P0 LOP3.LUT R5, R5, R4, RZ, 0x3c, !PT ;  /* 0x0000000405058212 */ /* 0x000fca00078e3cff */
[----:B------:R-:W2:Y:S01]  /*33e40*/  @!P0 LDG.E.U16 R11, desc[UR10][R4.64] ;  /* 0x0000000a040b8981 */ /* 0x000ea2000c1e1500 */
[----:B0-----:R-:W-:-:S04]  /*33e50*/  SHF.R.U32.HI R10, RZ, 0x4, R13 ;  /* 0x00000004ff0a7819 */ /* 0x001fc8000001160d */
[----:B------:R-:W-:-:S04]  /*33e60*/  SGXT.U32 R10, R10, 0x2 ;  /* 0x000000020a0a781a */ /* 0x000fc80000000000 */
[----:B------:R-:W-:-:S04]  /*33e70*/  LOP3.LUT R10, R10, 0x20, RZ, 0xfc, !PT ;  /* 0x000000200a0a7812 */ /* 0x000fc800078efcff */
[----:B------:R-:W-:Y:S02]  /*33e80*/  ISETP.GE.AND P3, PT, R10, UR6, PT ;  /* 0x000000060a007c0c */ /* 0x000fe4000bf66270 */
[----:B------:R-:W4:Y:S04]  /*33e90*/  LDL.LU R10, [R1+0x2a18] ;  /* 0x002a1800010a7983 */ /* 0x000f280000300800 */
[----:B--2---:R0:W-:Y:S04]  /*33ea0*/  STL [R1+0x2a8], R11 ;  /* 0x0002a80b01007387 */ /* 0x0041e80000100800 */
[----:B------:R-:W2:Y:S04]  /*33eb0*/  LDL R4, [R1+0x714] ;  /* 0x0007140001047983 */ /* 0x000ea80000100800 */
[----:B------:R-:W2:Y:S01]  /*33ec0*/  LDL R5, [R1+0x718] ;  /* 0x0007180001057983 */ /* 0x000ea20000100800 */
[----:B---3--:R-:W-:-:S02]  /*33ed0*/  PRMT R12, RZ, 0x7610, R12 ;  /* 0x00007610ff0c7816 */ /* 0x008fc4000000000c */
[----:B--2---:R-:W-:-:S04]  /*33ee0*/  @!P1 LOP3.LUT R5, R5, R4, RZ, 0x3c, !PT ;  /* 0x0000000405059212 */ /* 0x004fc800078e3cff */
[----:B------:R-:W-:-:S04]  /*33ef0*/  @!P1 LOP3.LUT R4, R5, R4, RZ, 0x3c, !PT ;  /* 0x0000000405049212 */ /* 0x000fc800078e3cff */
[----:B------:R-:W-:-:S05]  /*33f00*/  @!P1 LOP3.LUT R5, R5, R4, RZ, 0x3c, !PT ;  /* 0x0000000405059212 */ /* 0x000fca00078e3cff */
[----:B------:R-:W2:Y:S01]  /*33f10*/  @!P1 LDG.E.U16 R12, desc[UR10][R4.64] ;  /* 0x0000000a040c9981 */ /* 0x000ea2000c1e1500 */
[----:B------:R-:W-:-:S04]  /*33f20*/  SHF.R.U32.HI R13, RZ, 0x4, R13 ;  /* 0x00000004ff0d7819 */ /* 0x000fc8000001160d */
[----:B------:R-:W-:-:S04]  /*33f30*/  SGXT.U32 R13, R13, 0x2 ;  /* 0x000000020d0d781a */ /* 0x000fc80000000000 */
[----:B0-----:R-:W-:-:S04]  /*33f40*/  LOP3.LUT R11, R13, 0x24, RZ, 0xfc, !PT ;  /* 0x000000240d0b7812 */ /* 0x001fc800078efcff */
[----:B------:R-:W-:Y:S02]  /*33f50*/  ISETP.GE.AND P0, PT, R11, UR6, PT ;  /* 0x000000060b007c0c */ /* 0x000fe4000bf06270 */
[----:B------:R-:W3:Y:S04]  /*33f60*/  LDL.LU R11, [R1+0x2a14] ;  /* 0x002a1400010b7983 */ /* 0x000ee80000300800 */
[----:B--2---:R0:W-:Y:S04]  /*33f70*/  STL [R1+0x2a4], R12 ;  /* 0x0002a40c01007387 */ /* 0x0041e80000100800 */
[----:B------:R-:W2:Y:S04]  /*33f80*/  LDL R4, [R1+0x70c] ;  /* 0x00070c0001047983 */ /* 0x000ea80000100800 */
[----:B------:R-:W2:Y:S01]  /*33f90*/  LDL R5, [R1+0x710] ;  /* 0x0007100001057983 */ /* 0x000ea20000100800 */
[----:B---3--:R-:W-:Y:S01]  /*33fa0*/  PRMT R11, RZ, 0x7610, R11 ;  /* 0x00007610ff0b7816 */ /* 0x008fe2000000000b */
[----:B------:R-:W3:Y:S01]  /*33fb0*/  S2R R13, SR_TID.X ;  /* 0x00000000000d7919 */ /* 0x000ee20000002100 */
[----:B--2---:R-:W-:-:S04]  /*33fc0*/  @!P2 LOP3.LUT R5, R5, R4, RZ, 0x3c, !PT ;  /* 0x000000040505a212 */ /* 0x004fc800078e3cff */
[----:B------:R-:W-:-:S04]  /*33fd0*/  @!P2 LOP3.LUT R4, R5, R4, RZ, 0x3c, !PT ;  /* 0x000000040504a212 */ /* 0x000fc800078e3cff */
[----:B------:R-:W-:-:S05]  /*33fe0*/  @!P2 LOP3.LUT R5, R5, R4, RZ, 0x3c, !PT ;  /* 0x000000040505a212 */ /* 0x000fca00078e3cff */
[----:B------:R-:W2:Y:S01]  /*33ff0*/  @!P2 LDG.E.U16 R11, desc[UR10][R4.64] ;  /* 0x0000000a040ba981 */ /* 0x000ea2000c1e1500 */
[----:B---3--:R-:W-:-:S04]  /*34000*/  SHF.R.U32.HI R13, RZ, 0x4, R13 ;  /* 0x00000004ff0d7819 */ /* 0x008fc8000001160d */
[----:B------:R-:W-:-:S04]  /*34010*/  SGXT.U32 R13, R13, 0x2 ;  /* 0x000000020d0d781a */ /* 0x000fc80000000000 */
[----:B------:R-:W-:-:S04]  /*34020*/  LOP3.LUT R13, R13, 0x28, RZ, 0xfc, !PT ;  /* 0x000000280d0d7812 */ /* 0x000fc800078efcff */
[----:B------:R-:W-:Y:S02]  /*34030*/  ISETP.GE.AND P1, PT, R13, UR6, PT ;  /* 0x000000060d007c0c */ /* 0x000fe4000bf26270 */
[----:B------:R-:W3:Y:S01]  /*34040*/  LDL.LU R13, [R1+0x2a10] ;  /* 0x002a1000010d7983 */ /* 0x000ee20000300800 */
[----:B0-----:R-:W0:Y:S03]  /*34050*/  S2R R12, SR_TID.X ;  /* 0x00000000000c7919 */ /* 0x001e260000002100 */
[----:B--2---:R2:W-:Y:S04]  /*34060*/  STL [R1+0x2a0], R11 ;  /* 0x0002a00b01007387 */ /* 0x0045e80000100800 */
[----:B--2---:R-:W2:Y:S04]  /*34070*/  LDL.LU R11, [R1+0x2a0c] ;  /* 0x002a0c00010b7983 */ /* 0x004ea80000300800 */
[----:B------:R-:W4:Y:S04]  /*34080*/  LDL R4, [R1+0x704] ;  /* 0x0007040001047983 */ /* 0x000f280000100800 */
[----:B------:R-:W4:Y:S01]  /*34090*/  LDL R5, [R1+0x708] ;  /* 0x0007080001057983 */ /* 0x000f220000100800 */
[----:B0-----:R-:W-:-:S04]  /*340a0*/  SHF.R.U32.HI R12, RZ, 0x4, R12 ;  /* 0x00000004ff0c7819 */ /* 0x001fc8000001160c */
[----:B------:R-:W-:Y:S02]  /*340b0*/  SGXT.U32 R12, R12, 0x2 ;  /* 0x000000020c0c781a */ /* 0x000fe40000000000 */
[----:B---3--:R-:W-:Y:S02]  /*340c0*/  PRMT R13, RZ, 0x7610, R13 ;  /* 0x00007610ff0d7816 */ /* 0x008fe4000000000d */
[----:B------:R-:W-:-:S04]  /*340d0*/  LOP3.LUT R12, R12, 0x2c, RZ, 0xfc, !PT ;  /* 0x0000002c0c0c7812 */ /* 0x000fc800078efcff */
[----:B------:R-:W-:Y:S02]  /*340e0*/  ISETP.GE.AND P2, PT, R12, UR6, PT ;  /* 0x000000060c007c0c */ /* 0x000fe4000bf46270 */
[----:B------:R-:W3:Y:S01]  /*340f0*/  LDL.LU R12, [R1+0x2a08] ;  /* 0x002a0800010c7983 */ /* 0x000ee20000300800 */
[----:B----4-:R-:W-:-:S04]  /*34100*/  @!P3 LOP3.LUT R5, R5, R4, RZ, 0x3c, !PT ;  /* 0x000000040505b212 */ /* 0x010fc800078e3cff */
[----:B------:R-:W-:-:S04]  /*34110*/  @!P3 LOP3.LUT R4, R5, R4, RZ, 0x3c, !PT ;  /* 0x000000040504b212 */ /* 0x000fc800078e3cff */
[----:B------:R-:W-:-:S05]  /*34120*/  @!P3 LOP3.LUT R5, R5, R4, RZ, 0x3c, !PT ;  /* 0x000000040505b212 */ /* 0x000fca00078e3cff */
[----:B------:R0:W4:Y:S04]  /*34130*/  @!P3 LDG.E.U16 R13, desc[UR10][R4.64] ;  /* 0x0000000a040db981 */ /* 0x000128000c1e1500 */
[----:B------:R-:W0:Y:S04]  /*34140*/  LDL R4, [R1+0x6fc] ;  /* 0x0006fc0001047983 */ /* 0x000e280000100800 */
[----:B------:R-:W0:Y:S01]  /*34150*/  LDL R5, [R1+0x700] ;  /* 0x0007000001057983 */ /* 0x000e220000100800 */
[----:B------:R-:W-:Y:S02]  /*34160*/  PRMT R0, RZ, 0x7610, R0 ;  /* 0x00007610ff007816 */ /* 0x000fe40000000000 */
[----:B0-----:R-:W-:-:S04]  /*34170*/  @!P0 LOP3.LUT R5, R5, R4, RZ, 0x3c, !PT ;  /* 0x0000000405058212 */ /* 0x001fc800078e3cff */
[----:B------:R-:W-:-:S04]  /*34180*/  @!P0 LOP3.LUT R4, R5, R4, RZ, 0x3c, !PT ;  /* 0x0000000405048212 */ /* 0x000fc800078e3cff */
[----:B------:R-:W-:-:S05]  /*34190*/  @!P0 LOP3.LUT R5, R5, R4, RZ, 0x3c, !PT ;  /* 0x0000000405058212 */ /* 0x000fca00078e3cff */
[----:B------:R-:W2:Y:S04]  /*341a0*/  @!P0 LDG.E.U16 R0, desc[UR10][R4.64] ;  /* 0x0000000a04008981 */ /* 0x000ea8000c1e1500 */
[----:B----4-:R0:W-:Y:S04]  /*341b0*/  STL [R1+0x29c], R13 ;  /* 0x00029c0d01007387 */ /* 0x0101e80000100800 */
[----:B------:R-:W4:Y:S04]  /*341c0*/  LDL R4, [R1+0x6f4] ;  /* 0x0006f40001047983 */ /* 0x000f280000100800 */
[----:B--2---:R2:W-:Y:S04]  /*341d0*/  STL [R1+0x298], R0 ;  /* 0x0002980001007387 */ /* 0x0045e80000100800 */
[----:B------:R-:W4:Y:S01]  /*341e0*/  LDL R5, [R1+0x6f8] ;  /* 0x0006f80001057983 */ /* 0x000f220000100800 */
[----:B------:R-:W-:Y:S01]  /*341f0*/  PRMT R6, RZ, 0x7610, R6 ;  /* 0x00007610ff067816 */ /* 0x000fe20000000006 */
[----:B0-----:R-:W0:Y:S01]  /*34200*/  S2R R13, SR_TID.X ;  /* 0x00000000000d7919 */ /* 0x001e220000002100 */
[----:B----4-:R-:W-:-:S04]  /*34210*/  @!P1 LOP3.LUT R5, R5, R4, RZ, 0x3c, !PT ;  /* 0x0000000405059212 */ /* 0x010fc800078e3cff */
[----:B------:R-:W-:-:S04]  /*34220*/  @!P1 LOP3.LUT R4, R5, R4, RZ, 0x3c, !PT ;  /* 0x0000000405049212 */ /* 0x000fc800078e3cff */
[----:B------:R-:W-:-:S05]  /*34230*/  @!P1 LOP3.LUT R5, R5, R4, RZ, 0x3c, !PT ;  /* 0x0000000405059212 */ /* 0x000fca00078e3cff */
[----:B------:R-:W4:Y:S01]  /*34240*/  @!P1 LDG.E.U16 R6, desc[UR10][R4.64] ;  /* 0x0000000a04069981 */ /* 0x000f22000c1e1500 */
[----:B0-----:R-:W-:-:S04]  /*34250*/  SHF.R.U32.HI R13, RZ, 0x4, R13 ;  /* 0x00000004ff0d7819 */ /* 0x001fc8000001160d */
[----:B------:R-:W-:-:S04]  /*34260*/  SGXT.U32 R13, R13, 0x2 ;  /* 0x000000020d0d781a */ /* 0x000fc80000000000 */
[----:B------:R-:W-:-:S04]  /*34270*/  LOP3.LUT R13, R13, 0x30, RZ, 0xfc, !PT ;  /* 0x000000300d0d7812 */ /* 0x000fc800078efcff */
[----:B------:R-:W-:Y:S02]  /*34280*/  ISETP.GE.AND P3, PT, R13, UR6, PT ;  /* 0x000000060d007c0c */ /* 0x000fe4000bf66270 */
[----:B------:R-:W2:Y:S04]  /*34290*/  LDL.LU R13, [R1+0x2a04] ;  /* 0x002a0400010d7983 */ /* 0x000ea80000300800 */
[----:B----4-:R0:W-:Y:S04]  /*342a0*/  STL [R1+0x294], R6 ;  /* 0x0002940601007387 */ /* 0x0101e80000100800 */
[----:B------:R-:W4:Y:S04]  /*342b0*/  LDL R4, [R1+0x6ec] ;  /* 0x0006ec0001047983 */ /* 0x000f280000100800 */
[----:B------:R-:W4:Y:S01]  /*342c0*/  LDL R5, [R1+0x6f0] ;  /* 0x0006f00001057983 */ /* 0x000f220000100800 */
[----:B---3--:R-:W-:Y:S01]  /*342d0*/  PRMT R12, RZ, 0x7610, R12 ;  /* 0x00007610ff0c7816 */ /* 0x008fe2000000000c */
[----:B--2---:R-:W2:Y:S02]  /*342e0*/  S2R R0, SR_TID.X ;  /* 0x0000000000007919 */ /* 0x004ea40000002100 */
[----:B--2---:R-:W-:-:S02]  /*342f0*/  SHF.R.U32.HI R0, RZ, 0x4, R0 ;  /* 0x00000004ff007819 */ /* 0x004fc40000011600 */
[----:B----4-:R-:W-:-:S04]  /*34300*/  @!P2 LOP3.LUT R5, R5, R4, RZ, 0x3c, !PT ;  /* 0x000000040505a212 */ /* 0x010fc800078e3cff */
[----:B------:R-:W-:-:S04]  /*34310*/  @!P2 LOP3.LUT R4, R5, R4, RZ, 0x3c, !PT ;  /* 0x000000040504a212 */ /* 0x000fc800078e3cff */
[----:B------:R-:W-:-:S05]  /*34320*/  @!P2 LOP3.LUT R5, R5, R4, RZ, 0x3c, !PT ;  /* 0x000000040505a212 */ /* 0x000fca00078e3cff */
[----:B------:R2:W3:Y:S01]  /*34330*/  @!P2 LDG.E.U16 R12, desc[UR10][R4.64] ;  /* 0x0000000a040ca981 */ /* 0x0004e2000c1e1500 */
[----:B------:R-:W-:-:S04]  /*34340*/  SGXT.U32 R0, R0, 0x2 ;  /* 0x000000020000781a */ /* 0x000fc80000000000 */
[----:B0-----:R-:W-:Y:S02]  /*34350*/  LOP3.LUT R6, R0, 0x34, RZ, 0xfc, !PT ;  /* 0x0000003400067812 */ /* 0x001fe400078efcff */
[----:B------:R-:W0:Y:S02]  /*34360*/  S2R R0, SR_TID.X ;  /* 0x0000000000007919 */ /* 0x000e240000002100 */
[----:B------:R-:W-:Y:S02]  /*34370*/  ISETP.GE.AND P1, PT, R6, UR6, PT ;  /* 0x0000000606007c0c */ /* 0x000fe4000bf26270 */
[----:B------:R-:W4:Y:S01]  /*34380*/  S2R R6, SR_TID.X ;  /* 0x0000000000067919 */ /* 0x000f220000002100 */
[----:B0-----:R-:W-:-:S04]  /*34390*/  SHF.R.U32.HI R0, RZ, 0x4, R0 ;  /* 0x00000004ff007819 */ /* 0x001fc80000011600 */
[----:B------:R-:W-:Y:S02]  /*343a0*/  SGXT.U32 R0, R0, 0x2 ;  /* 0x000000020000781a */ /* 0x000fe40000000000 */
[----:B----4-:R-:W-:Y:S02]  /*343b0*/  SHF.R.U32.HI R6, RZ, 0x4, R6 ;  /* 0x00000004ff067819 */ /* 0x010fe40000011606 */
[----:B------:R-:W-:Y:S02]  /*343c0*/  LOP3.LUT R0, R0, 0x38, RZ, 0xfc, !PT ;  /* 0x0000003800007812 */ /* 0x000fe400078efcff */
[----:B--2---:R-:W-:Y:S02]  /*343d0*/  SGXT.U32 R4, R6, 0x2 ;  /* 0x000000020604781a */ /* 0x004fe40000000000 */
[----:B------:R-:W-:Y:S02]  /*343e0*/  ISETP.GE.AND P2, PT, R0, UR6, PT ;  /* 0x0000000600007c0c */ /* 0x000fe4000bf46270 */
[----:B------:R-:W-:Y:S01]  /*343f0*/  ISETP.GE.AND P0, PT, R4, UR6, PT ;  /* 0x0000000604007c0c */ /* 0x000fe2000bf06270 */
[----:B---3--:R-:W-:Y:S04]  /*34400*/  STL [R1+0x290], R12 ;  /* 0x0002900c01007387 */ /* 0x008fe80000100800 */
[----:B------:R-:W2:Y:S04]  /*34410*/  LDL R5, [R1+0x6e8] ;  /* 0x0006e80001057983 */ /* 0x000ea80000100800 */
[----:B------:R-:W3:Y:S04]  /*34420*/  LDL.LU R0, [R1+0x730] ;  /* 0x0007300001007983 */ /* 0x000ee80000300800 */
[----:B------:R-:W2:Y:S01]  /*34430*/  LDL R4, [R1+0x6e4] ;  /* 0x0006e40001047983 */ /* 0x000ea20000100800 */
[----:B------:R-:W-:-:S02]  /*34440*/  PRMT R11, RZ, 0x7610, R11 ;  /* 0x00007610ff0b7816 */ /* 0x000fc4000000000b */
[----:B--2---:R-:W-:-:S04]  /*34450*/  @!P3 LOP3.LUT R5, R5, R4, RZ, 0x3c, !PT ;  /* 0x000000040505b212 */ /* 0x004fc800078e3cff */
[----:B------:R-:W-:-:S04]  /*34460*/  @!P3 LOP3.LUT R4, R5, R4, RZ, 0x3c, !PT ;  /* 0x000000040504b212 */ /* 0x000fc800078e3cff */
[----:B------:R-:W-:-:S05]  /*34470*/  @!P3 LOP3.LUT R5, R5, R4, RZ, 0x3c, !PT ;  /* 0x000000040505b212 */ /* 0x000fca00078e3cff */
[----:B------:R-:W2:Y:S04]  /*34480*/  @!P3 LDG.E.U16 R11, desc[UR10][R4.64] ;  /* 0x0000000a040bb981 */ /* 0x000ea8000c1e1500 */
[----:B--2---:R0:W-:Y:S04]  /*34490*/  STL [R1+0x288], R11 ;  /* 0x0002880b01007387 */ /* 0x0041e80000100800 */
[----:B0-----:R-:W2:Y:S04]  /*344a0*/  LDL.LU R11, [R1+0x2a00] ;  /* 0x002a0000010b7983 */ /* 0x001ea80000300800 */
[----:B------:R-:W4:Y:S04]  /*344b0*/  LDL R4, [R1+0x6dc] ;  /* 0x0006dc0001047983 */ /* 0x000f280000100800 */
[----:B------:R-:W4:Y:S01]  /*344c0*/  LDL R5, [R1+0x6e0] ;  /* 0x0006e00001057983 */ /* 0x000f220000100800 */
[----:B------:R-:W-:Y:S01]  /*344d0*/  PRMT R13, RZ, 0x7610, R13 ;  /* 0x00007610ff0d7816 */ /* 0x000fe2000000000d */
[----:B------:R-:W0:Y:S02]  /*344e0*/  S2R R12, SR_TID.X ;  /* 0x00000000000c7919 */ /* 0x000e240000002100 */
[----:B0-----:R-:W-:-:S02]  /*344f0*/  SHF.R.U32.HI R12, RZ, 0x4, R12 ;  /* 0x00000004ff0c7819 */ /* 0x001fc4000001160c */
[----:B----4-:R-:W-:-:S04]  /*34500*/  @!P1 LOP3.LUT R5, R5, R4, RZ, 0x3c, !PT ;  /* 0x0000000405059212 */ /* 0x010fc800078e3cff */
[----:B------:R-:W-:-:S04]  /*34510*/  @!P1 LOP3.LUT R4, R5, R4, RZ, 0x3c, !PT ;  /* 0x0000000405049212 */ /* 0x000fc800078e3cff */
[----:B------:R-:W-:-:S05]  /*34520*/  @!P1 LOP3.LUT R5, R5, R4, RZ, 0x3c, !PT ;  /* 0x0000000405059212 */ /* 0x000fca00078e3cff */
[----:B------:R-:W4:Y:S01]  /*34530*/  @!P1 LDG.E.U16 R13, desc[UR10][R4.64] ;  /* 0x0000000a040d9981 */ /* 0x000f22000c1e1500 */
[----:B------:R-:W-:-:S05]  /*34540*/  VIADD R12, R12, 0x3c ;  /* 0x0000003c0c0c7836 */ /* 0x000fca0000000000 */
[----:B------:R-:W-:Y:S02]  /*34550*/  ISETP.GE.AND P4, PT, R12, UR6, PT ;  /* 0x000000060c007c0c */ /* 0x000fe4000bf86270 */
[----:B------:R-:W0:Y:S02]  /*34560*/  S2R R12, SR_TID.X ;  /* 0x00000000000c7919 */ /* 0x000e240000002100 */
[----:B0-----:R-:W-:-:S04]  /*34570*/  LOP3.LUT R12, R12, 0x3f, RZ, 0xc0, !PT ;  /* 0x0000003f0c0c7812 */ /* 0x001fc800078ec0ff */
[----:B------:R-:W-:Y:S02]  /*34580*/  ISETP.GE.AND P3, PT, R12, UR6, PT ;  /* 0x000000060c007c0c */ /* 0x000fe4000bf66270 */
[----:B------:R-:W3:Y:S04]  /*34590*/  LDL.LU R12, [R1+0x29fc] ;  /* 0x0029fc00010c7983 */ /* 0x000ee80000300800 */
[----:B----4-:R0:W-:Y:S04]  /*345a0*/  STL [R1+0x284], R13 ;  /* 0x0002840d01007387 */ /* 0x0101e80000100800 */
[----:B0-----:R-:W4:Y:S04]  /*345b0*/  LDL.LU R13, [R1+0x29f8] ;  /* 0x0029f800010d7983 */ /* 0x001f280000300800 */
[----:B------:R-:W3:Y:S04]  /*345c0*/  LDL R4, [R1+0x6d4] ;  /* 0x0006d40001047983 */ /* 0x000ee80000100800 */
[----:B------:R-:W3:Y:S01]  /*345d0*/  LDL R5, [R1+0x6d8] ;  /* 0x0006d80001057983 */ /* 0x000ee20000100800 */
[----:B--2---:R-:W-:-:S02]  /*345e0*/  PRMT R11, RZ, 0x7610, R11 ;  /* 0x00007610ff0b7816 */ /* 0x004fc4000000000b */
[----:B---3--:R-:W-:-:S04]  /*345f0*/  @!P2 LOP3.LUT R5, R5, R4, RZ, 0x3c, !PT ;  /* 0x000000040505a212 */ /* 0x008fc800078e3cff */
[----:B------:R-:W-:-:S04]  /*34600*/  @!P2 LOP3.LUT R4, R5, R4, RZ, 0x3c, !PT ;  /* 0x000000040504a212 */ /* 0x000fc800078e3cff */
[----:B------:R-:W-:-:S05]  /*34610*/  @!P2 LOP3.LUT R5, R5, R4, RZ, 0x3c, !PT ;  /* 0x000000040505a212 */ /* 0x000fca00078e3cff */
[----:B------:R-:W2:Y:S04]  /*34620*/  @!P2 LDG.E.U16 R11, desc[UR10][R4.64] ;  /* 0x0000000a040ba981 */ /* 0x000ea8000c1e1500 */
[----:B--2---:R0:W-:Y:S04]  /*34630*/  STL [R1+0x280], R11 ;  /* 0x0002800b01007387 */ /* 0x0041e80000100800 */
[----:B0-----:R-:W2:Y:S04]  /*34640*/  LDL.LU R11, [R1+0x29f4] ;  /* 0x0029f400010b7983 */ /* 0x001ea80000300800 */
[----:B------:R-:W3:Y:S04]  /*34650*/  LDL R4, [R1+0x6cc] ;  /* 0x0006cc0001047983 */ /* 0x000ee80000100800 */
[----:B------:R-:W3:Y:S01]  /*34660*/  LDL R5, [R1+0x6d0] ;  /* 0x0006d00001057983 */ /* 0x000ee20000100800 */
[----:B------:R-:W-:-:S02]  /*34670*/  PRMT R12, RZ, 0x7610, R12 ;  /* 0x00007610ff0c7816 */ /* 0x000fc4000000000c */
[----:B---3--:R-:W-:-:S04]  /*34680*/  @!P4 LOP3.LUT R5, R5, R4, RZ, 0x3c, !PT ;  /* 0x000000040505c212 */ /* 0x008fc800078e3cff */
[----:B------:R-:W-:-:S04]  /*34690*/  @!P4 LOP3.LUT R4, R5, R4, RZ, 0x3c, !PT ;  /* 0x000000040504c212 */ /* 0x000fc800078e3cff */
[----:B------:R-:W-:-:S05]  /*346a0*/  @!P4 LOP3.LUT R5, R5, R4, RZ, 0x3c, !PT ;  /* 0x000000040505c212 */ /* 0x000fca00078e3cff */
[----:B------:R-:W3:Y:S04]  /*346b0*/  @!P4 LDG.E.U16 R12, desc[UR10][R4.64] ;  /* 0x0000000a040cc981 */ /* 0x000ee8000c1e1500 */
[----:B---3--:R0:W-:Y:S04]  /*346c0*/  STL [R1+0x27c], R12 ;  /* 0x00027c0c01007387 */ /* 0x0081e80000100800 */
[----:B0-----:R-:W3:Y:S04]  /*346d0*/  LDL.LU R12, [R1+0x29f0] ;  /* 0x0029f000010c7983 */ /* 0x001ee80000300800 */
[----:B------:R-:W2:Y:S01]  /*346e0*/  LDL R5, [R1+0x740] ;  /* 0x0007400001057983 */ /* 0x000ea20000100800 */
[----:B----4-:R-:W-:Y:S01]  /*346f0*/  PRMT R13, RZ, 0x7610, R13 ;  /* 0x00007610ff0d7816 */ /* 0x010fe2000000000d */
[----:B--2---:R-:W-:-:S02]  /*34700*/  @!P0 IMAD.MOV.U32 R4, RZ, RZ, R5 ;  /* 0x000000ffff048224 */ /* 0x004fc400078e0005 */
[----:B------:R-:W-:-:S05]  /*34710*/  @!P0 IMAD.MOV.U32 R5, RZ, RZ, R0 ;  /* 0x000000ffff058224 */ /* 0x000fca00078e0000 */
[----:B------:R-:W2:Y:S04]  /*34720*/  @!P0 LDG.E.U16 R13, desc[UR10][R4.64] ;  /* 0x0000000a040d8981 */ /* 0x000ea8000c1e1500 */
[----:B------:R-:W-:Y:S01]  /*34730*/  STL [R1+0x17c8], R0 ;  /* 0x0017c80001007387 */ /* 0x000fe20000100800 */
[----:B------:R-:W-:Y:S01]  /*34740*/  PRMT R11, RZ, 0x7610, R11 ;  /* 0x00007610ff0b7816 */ /* 0x000fe2000000000b */
[----:B------:R-:W-:Y:S06]  /*34750*/  BAR.SYNC.DEFER_BLOCKING 0x0 ;  /* 0x0000000000007b1d */ /* 0x000fec0000010000 */
[----:B--2---:R0:W-:Y:S04]  /*34760*/  STL [R1+0x28c], R13 ;  /* 0x00028c0d01007387 */ /* 0x0041e80000100800 */
[----:B0-----:R-:W2:Y:S04]  /*34770*/  LDL.LU R13, [R1+0x29ec] ;  /* 0x0029ec00010d7983 */ /* 0x001ea80000300800 */
[----:B------:R-:W4:Y:S04]  /*34780*/  LDL R4, [R1+0x1664] ;  /* 0x0016640001047983 */ /* 0x000f280000100800 */
[----:B------:R-:W4:Y:S02]  /*34790*/  LDL R5, [R1+0x1668] ;  /* 0x0016680001057983 */ /* 0x000f240000100800 */
[----:B----4-:R-:W-:-:S04]  /*347a0*/  @!P3 LOP3.LUT R5, R5, R4, RZ, 0x3c, !PT ;  /* 0x000000040505b212 */ /* 0x010fc800078e3cff */
[----:B------:R-:W-:-:S04]  /*347b0*/  @!P3 LOP3.LUT R4, R5, R4, RZ, 0x3c, !PT ;  /* 0x000000040504b212 */ /* 0x000fc800078e3cff */
[----:B------:R-:W-:-:S05]  /*347c0*/  @!P3 LOP3.LUT R5, R5, R4, RZ, 0x3c, !PT ;  /* 0x000000040505b212 */ /* 0x000fca00078e3cff */
[----:B------:R-:W4:Y:S04]  /*347d0*/  @!P3 LDG.E.U16 R11, desc[UR10][R4.64] ;  /* 0x0000000a040bb981 */ /* 0x000f28000c1e1500 */
[----:B----4-:R0:W-:Y:S04]  /*347e0*/  STL [R1+0x278], R11 ;  /* 0x0002780b01007387 */ /* 0x0101e80000100800 */
[----:B0-----:R-:W4:Y:S04]  /*347f0*/  LDL.LU R11, [R1+0x29e8] ;  /* 0x0029e800010b7983 */ /* 0x001f280000300800 */
[----:B------:R-:W2:Y:S04]  /*34800*/  LDL R4, [R1+0x1644] ;  /* 0x0016440001047983 */ /* 0x000ea80000100800 */
[----:B------:R-:W2:Y:S01]  /*34810*/  LDL R5, [R1+0x1648] ;  /* 0x0016480001057983 */ /* 0x000ea20000100800 */
[----:B---3--:R-:W-:-:S02]  /*34820*/  PRMT R12, RZ, 0x7610, R12 ;  /* 0x00007610ff0c7816 */ /* 0x008fc4000000000c */
[----:B--2---:R-:W-:-:S04]  /*34830*/  @!P3 LOP3.LUT R5, R5, R4, RZ, 0x3c, !PT ;  /* 0x000000040505b212 */ /* 0x004fc800078e3cff */
        /* <DEDUP_REMOVED lines=14> */
[----:B------:R-:W4:Y:S04]  /*34920*/  LDL R4, [R1+0x15c4] ;  /* 0x0015c40001047983 */ /* 0x000f280000100800 */
[----:B------:R-:W4:Y:S01]  /*34930*/  LDL R5, [R1+0x15c8] ;  /* 0x0015c80001057983 */ /* 0x000f220000100800 */
[----:B--2---:R-:W-:-:S02]  /*34940*/  PRMT R12, RZ, 0x7610, R12 ;  /* 0x00007610ff0c7816 */ /* 0x004fc4000000000c */
[----:B----4-:R-:W-:-:S04]  /*34950*/  @!P3 LOP3.LUT R5, R5, R4, RZ, 0x3c, !PT ;  /* 0x000000040505b212 */ /* 0x010fc800078e3cff */
[----:B------:R-:W-:-:S04]  /*34960*/  @!P3 LOP3.LUT R4, R5, R4, RZ, 0x3c, !PT ;  /* 0x000000040504b212 */ /* 0x000fc800078e3cff */
[----:B------:R-:W-:-:S05]  /*34970*/  @!P3 LOP3.LUT R5, R5, R4, RZ, 0x3c, !PT ;  /* 0x000000040505b212 */ /* 0x000fca00078e3cff */
[----:B------:R-:W2:Y:S04]  /*34980*/  @!P3 LDG.E.U16 R12, desc[UR10][R4.64] ;  /* 0x0000000a040cb981 */ /* 0x000ea8000c1e1500 */
[----:B--2---:R0:W-:Y:S04]  /*34990*/  STL [R1+0x26c], R12 ;  /* 0x00026c0c01007387 */ /* 0x0041e80000100800 */
[----:B0-----:R-:W2:Y:S04]  /*349a0*/  LDL.LU R12, [R1+0x29dc] ;  /* 0x0029dc00010c7983 */ /* 0x001ea80000300800 */
[----:B------:R-:W4:Y:S04]  /*349b0*/  LDL R4, [R1+0x1584] ;  /* 0x0015840001047983 */ /* 0x000f280000100800 */
[----:B------:R-:W4:Y:S01]  /*349c0*/  LDL R5, [R1+0x1588] ;  /* 0x0015880001057983 */ /* 0x000f220000100800 */
[----:B---3--:R-:W-:-:S02]  /*349d0*/  PRMT R13, RZ, 0x7610, R13 ;  /* 0x00007610ff0d7816 */ /* 0x008fc4000000000d */
[----:B----4-:R-:W-:-:S04]  /*349e0*/  @!P3 LOP3.LUT R5, R5, R4, RZ, 0x3c, !PT ;  /* 0x000000040505b212 */ /* 0x010fc800078e3cff */
        /* <DEDUP_REMOVED lines=466> */
[----:B------:R-:W-:-:S02]  /*36710*/  PRMT R11, RZ, 0x7610, R11 ;  /* 0x00007610ff0b7816 */ /* 0x000fc4000000000b */
[----:B----4-:R-:W-:-:S04]  /*36720*/  @!P3 LOP3.LUT R5, R5, R4, RZ, 0x3c, !PT ;  /* 0x000000040505b212 */ /* 0x010fc800078e3cff */
[----:B------:R-:W-:-:S04]  /*36730*/  @!P3 LOP3.LUT R4, R5, R4, RZ, 0x3c, !PT ;  /* 0x000000040504b212 */ /* 0x000fc800078e3cff */
[----:B------:R-:W-:-:S05]  /*36740*/  @!P3 LOP3.LUT R5, R5, R4, RZ, 0x3c, !PT ;  /* 0x000000040505b212 */ /* 0x000fca00078e3cff */
[----:B------:R-:W4:Y:S04]  /*36750*/  @!P3 LDG.E.U16 R11, desc[UR10][R4.64] ;  /* 0x0000000a040bb981 */ /* 0x000f28000c1e1500 */
[----:B----4-:R0:W-:Y:S04]  /*36760*/  STL [R1+0xb8], R11 ;  /* 0x0000b80b01007387 */ /* 0x0101e80000100800 */
[----:B0-----:R-:W4:Y:S04]  /*36770*/  LDL.LU R11, [R1+0x2908] ;  /* 0x00290800010b7983 */ /* 0x001f280000300800 */
        /* <DEDUP_REMOVED lines=9> */
[----:B------:R-:W2:Y:S04]  /*36810*/  LDL R4, [R1+0x804] ;  /* 0x0008040001047983 */ /* 0x000ea80000100800 */
        /* <DEDUP_REMOVED lines=15> */
[----:B------:R-:W3:Y:S04]  /*36910*/  LDL R4, [R1+0x784] ;  /* 0x0007840001047983 */ /* 0x000ee80000100800 */
[----:B------:R-:W3:Y:S01]  /*36920*/  LDL R5, [R1+0x788] ;  /* 0x0007880001057983 */ /* 0x000ee20000100800 */
[----:B------:R-:W-:-:S03]  /*36930*/  PRMT R12, RZ, 0x7610, R12 ;  /* 0x00007610ff0c7816 */ /* 0x000fc6000000000c */
[----:B----4-:R-:W-:Y:S01]  /*36940*/  STL [R1+0x2784], R13 ;  /* 0x0027840d01007387 */ /* 0x010fe20000100800 */
[----:B---3--:R-:W-:-:S04]  /*36950*/  @!P3 LOP3.LUT R5, R5, R4, RZ, 0x3c, !PT ;  /* 0x000000040505b212 */ /* 0x008fc800078e3cff */
[----:B------:R-:W-:-:S04]  /*36960*/  @!P3 LOP3.LUT R4, R5, R4, RZ, 0x3c, !PT ;  /* 0x000000040504b212 */ /* 0x000fc800078e3cff */
[----:B------:R-:W-:-:S05]  /*36970*/  @!P3 LOP3.LUT R5, R5, R4, RZ, 0x3c, !PT ;  /* 0x000000040505b212 */ /* 0x000fca00078e3cff */
[----:B------:R-:W3:Y:S04]  /*36980*/  @!P3 LDG.E.U16 R12, desc[UR10][R4.64] ;  /* 0x0000000a040cb981 */ /* 0x000ee8000c1e1500 */
[----:B------:R-:W4:Y:S04]  /*36990*/  LDL R4, [R1+0x166c] ;  /* 0x00166c0001047983 */ /* 0x000f280000100800 */
[----:B------:R-:W4:Y:S01]  /*369a0*/  LDL R5, [R1+0x16a8] ;  /* 0x0016a80001057983 */ /* 0x000f220000100800 */
[----:B------:R-:W-:-:S03]  /*369b0*/  PRMT R11, RZ, 0x7610, R11 ;  /* 0x00007610ff0b7816 */ /* 0x000fc6000000000b */
[----:B---3--:R-:W-:Y:S01]  /*369c0*/  STL [R1+0x2788], R12 ;  /* 0x0027880c01007387 */ /* 0x008fe20000100800 */
[----:B----4-:R-:W-:-:S04]  /*369d0*/  @!P3 LOP3.LUT R5, R5, R4, RZ, 0x3c, !PT ;  /* 0x000000040505b212 */ /* 0x010fc800078e3cff */
        /* <DEDUP_REMOVED lines=13> */
[----:B--2---:R-:W-:-:S03]  /*36ab0*/  PRMT R9, RZ, 0x7610, R9 ;  /* 0x00007610ff097816 */ /* 0x004fc60000000009 */
[----:B---3--:R-:W-:Y:S01]  /*36ac0*/  STL [R1+0x2790], R10 ;  /* 0x0027900a01007387 */ /* 0x008fe20000100800 */
[----:B----4-:R-:W-:-:S04]  /*36ad0*/  @!P3 LOP3.LUT R5, R5, R4, RZ, 0x3c, !PT ;  /* 0x000000040505b212 */ /* 0x010fc800078e3cff */
[----:B------:R-:W-:-:S04]  /*36ae0*/  @!P3 LOP3.LUT R4, R5, R4, RZ, 0x3c, !PT ;  /* 0x000000040504b212 */ /* 0x000fc800078e3cff */
[----:B------:R-:W-:-:S05]  /*36af0*/  @!P3 LOP3.LUT R5, R5, R4, RZ, 0x3c, !PT ;  /* 0x000000040505b212 */ /* 0x000fca00078e3cff */
[----:B------:R0:W2:Y:S04]  /*36b00*/  @!P3 LDG.E.U16 R9, desc[UR10][R4.64] ;  /* 0x0000000a0409b981 */ /* 0x0000a8000c1e1500 */
[----:B------:R-:W0:Y:S04]  /*36b10*/  LDL R4, [R1+0x6c8] ;  /* 0x0006c80001047983 */ /* 0x000e280000100800 */
[----:B------:R-:W0:Y:S01]  /*36b20*/  LDL R5, [R1+0x764] ;  /* 0x0007640001057983 */ /* 0x000e220000100800 */
[----:B------:R-:W-:Y:S02]  /*36b30*/  PRMT R15, RZ, 0x7610, R15 ;  /* 0x00007610ff0f7816 */ /* 0x000fe4000000000f */
[----:B0-----:R-:W-:-:S04]  /*36b40*/  @!P3 LOP3.LUT R5, R5, R4, RZ, 0x3c, !PT ;  /* 0x000000040505b212 */ /* 0x001fc800078e3cff */
[----:B------:R-:W-:-:S04]  /*36b50*/  @!P3 LOP3.LUT R4, R5, R4, RZ, 0x3c, !PT ;  /* 0x000000040504b212 */ /* 0x000fc800078e3cff */
[----:B------:R-:W-:-:S05]  /*36b60*/  @!P3 LOP3.LUT R5, R5, R4, RZ, 0x3c, !PT ;  /* 0x000000040505b212 */ /* 0x000fca00078e3cff */
[----:B------:R-:W3:Y:S04]  /*36b70*/  @!P3 LDG.E.U16 R15, desc[UR10][R4.64] ;  /* 0x0000000a040fb981 */ /* 0x000ee8000c1e1500 */
[----:B--2---:R-:W-:Y:S04]  /*36b80*/  STL [R1+0x2794], R9 ;  /* 0x0027940901007387 */ /* 0x004fe80000100800 */
[----:B---3--:R0:W-:Y:S04]  /*36b90*/  STL [R1+0x1a0], R15 ;  /* 0x0001a00f01007387 */ /* 0x0081e80000100800 */
        /* <DEDUP_REMOVED lines=401> */
[----:B------:R-:W4:Y:S04]  /*384b0*/  @!P3 LDG.E.U16 R8, desc[UR10][R4.64] ;  /* 0x0000000a0408b981 */ /* 0x000f28000c1e1500 */
[----:B--2---:R0:W-:Y:S04]  /*384c0*/  STL [R1+0xf0], R15 ;  /* 0x0000f00f01007387 */ /* 0x0041e80000100800 */
[----:B0-----:R-:W2:Y:S04]  /*384d0*/  LDL R15, [R1+0xa00] ;  /* 0x000a0000010f7983 */ /* 0x001ea80000100800 */
        /* <DEDUP_REMOVED lines=13> */
[----:B----4-:R-:W-:-:S02]  /*385b0*/  PRMT R8, RZ, 0x7610, R8 ;  /* 0x00007610ff087816 */ /* 0x010fc40000000008 */
        /* <DEDUP_REMOVED lines=21> */
[----:B------:R-:W3:Y:S01]  /*38710*/  @!P3 LDG.E.U16 R8, desc[UR10][R4.64] ;  /* 0x0000000a0408b981 */ /* 0x000ee2000c1e1500 */
[----:B--2---:R-:W-:-:S03]  /*38720*/  PRMT R14, RZ, 0x7610, R14 ;  /* 0x00007610ff0e7816 */ /* 0x004fc6000000000e */
[----:B---3--:R0:W-:Y:S04]  /*38730*/  STL [R1+0xdc], R8 ;  /* 0x0000dc0801007387 */ /* 0x0081e80000100800 */
[----:B0-----:R-:W2:Y:S04]  /*38740*/  LDL.LU R8, [R1+0x283c] ;  /* 0x00283c0001087983 */ /* 0x001ea80000300800 */
[----:B------:R-:W3:Y:S01]  /*38750*/  LDL R5, [R1+0x9fc] ;  /* 0x0009fc0001057983 */ /* 0x000ee20000100800 */
[----:B------:R-:W-:-:S03]  /*38760*/  @!P3 IMAD.MOV.U32 R4, RZ, RZ, R15 ;  /* 0x000000ffff04b224 */ /* 0x000fc600078e000f */
[----:B------:R-:W4:Y:S04]  /*38770*/  LDL R15, [R1+0x87c] ;  /* 0x00087c00010f7983 */ /* 0x000f280000100800 */
[----:B---3--:R0:W3:Y:S04]  /*38780*/  @!P3 LDG.E.U16 R14, desc[UR10][R4.64] ;  /* 0x0000000a040eb981 */ /* 0x0080e8000c1e1500 */
[----:B------:R-:W0:Y:S04]  /*38790*/  LDL R4, [R1+0x9bc] ;  /* 0x0009bc0001047983 */ /* 0x000e280000100800 */
[----:B------:R-:W0:Y:S01]  /*387a0*/  LDL R5, [R1+0x9c0] ;  /* 0x0009c00001057983 */ /* 0x000e220000100800 */
[----:B--2---:R-:W-:-:S02]  /*387b0*/  PRMT R8, RZ, 0x7610, R8 ;  /* 0x00007610ff087816 */ /* 0x004fc40000000008 */
[----:B0-----:R-:W-:-:S04]  /*387c0*/  @!P3 LOP3.LUT R5, R5, R4, RZ, 0x3c, !PT ;  /* 0x000000040505b212 */ /* 0x001fc800078e3cff */
[----:B------:R-:W-:-:S04]  /*387d0*/  @!P3 LOP3.LUT R4, R5, R4, RZ, 0x3c, !PT ;  /* 0x000000040504b212 */ /* 0x000fc800078e3cff */
[----:B------:R-:W-:-:S05]  /*387e0*/  @!P3 LOP3.LUT R5, R5, R4, RZ, 0x3c, !PT ;  /* 0x000000040505b212 */ /* 0x000fca00078e3cff */
[----:B------:R-:W2:Y:S04]  /*387f0*/  @!P3 LDG.E.U16 R8, desc[UR10][R4.64] ;  /* 0x0000000a0408b981 */ /* 0x000ea8000c1e1500 */
[----:B---3--:R0:W-:Y:S04]  /*38800*/  STL [R1+0xd8], R14 ;  /* 0x0000d80e01007387 */ /* 0x0081e80000100800 */
[----:B0-----:R-:W3:Y:S04]  /*38810*/  LDL R14, [R1+0x880] ;  /* 0x00088000010e7983 */ /* 0x001ee80000100800 */
        /* <DEDUP_REMOVED lines=34> */
[----:B------:R-:W-:Y:S02]  /*38a40*/  @!P3 LOP3.LUT R5, R5, R4, RZ, 0x3c, !PT ;  /* 0x000000040505b212 */ /* 0x000fe400078e3cff */
[----:B---3--:R-:W-:-:S03]  /*38a50*/  PRMT R7, RZ, 0x7610, R7 ;  /* 0x00007610ff077816 */ /* 0x008fc60000000007 */
[----:B------:R0:W2:Y:S02]  /*38a60*/  @!P3 LDG.E.U16 R8, desc[UR10][R4.64] ;  /* 0x0000000a0408b981 */ /* 0x0000a4000c1e1500 */
[----:B0-----:R-:W-:Y:S02]  /*38a70*/  @!P3 IMAD.MOV.U32 R4, RZ, RZ, R14 ;  /* 0x000000ffff04b224 */ /* 0x001fe400078e000e */
[----:B------:R-:W-:-:S05]  /*38a80*/  @!P3 IMAD.MOV.U32 R5, RZ, RZ, R15 ;  /* 0x000000ffff05b224 */ /* 0x000fca00078e000f */
[----:B------:R-:W3:Y:S04]  /*38a90*/  @!P3 LDG.E.U16 R7, desc[UR10][R4.64] ;  /* 0x0000000a0407b981 */ /* 0x000ee8000c1e1500 */
[----:B--2---:R0:W-:Y:S04]  /*38aa0*/  STL [R1+0xbc], R8 ;  /* 0x0000bc0801007387 */ /* 0x0041e80000100800 */
[----:B0-----:R-:W2:Y:S04]  /*38ab0*/  LDL.LU R8, [R1+0x2828] ;  /* 0x0028280001087983 */ /* 0x001ea80000300800 */
[----:B------:R-:W4:Y:S04]  /*38ac0*/  LDL R15, [R1+0x1674] ;  /* 0x00167400010f7983 */ /* 0x000f280000100800 */
[----:B------:R-:W4:Y:S04]  /*38ad0*/  LDL R14, [R1+0x16b0] ;  /* 0x0016b000010e7983 */ /* 0x000f280000100800 */
        /* <DEDUP_REMOVED lines=29> */
[----:B---3--:R-:W-:Y:S02]  /*38cb0*/  PRMT R7, RZ, 0x7610, R7 ;  /* 0x00007610ff077816 */ /* 0x008fe40000000007 */
[----:B0-----:R-:W-:-:S04]  /*38cc0*/  @!P3 LOP3.LUT R5, R5, R4, RZ, 0x3c, !PT ;  /* 0x000000040505b212 */ /* 0x001fc800078e3cff */
[----:B------:R-:W-:-:S04]  /*38cd0*/  @!P3 LOP3.LUT R4, R5, R4, RZ, 0x3c, !PT ;  /* 0x000000040504b212 */ /* 0x000fc800078e3cff */
[----:B------:R-:W-:-:S05]  /*38ce0*/  @!P3 LOP3.LUT R5, R5, R4, RZ, 0x3c, !PT ;  /* 0x000000040505b212 */ /* 0x000fca00078e3cff */
[----:B------:R-:W3:Y:S01]  /*38cf0*/  @!P3 LDG.E.U16 R7, desc[UR10][R4.64] ;  /* 0x0000000a0407b981 */ /* 0x000ee2000c1e1500 */
[----:B------:R-:W-:-:S03]  /*38d00*/  PRMT R6, RZ, 0x7610, R6 ;  /* 0x00007610ff067816 */ /* 0x000fc60000000006 */
[----:B--2---:R-:W-:Y:S04]  /*38d10*/  STL [R1+0x2798], R8 ;  /* 0x0027980801007387 */ /* 0x004fe80000100800 */
[----:B------:R-:W2:Y:S04]  /*38d20*/  @!P3 LDG.E.U16 R6, desc[UR10][R14.64] ;  /* 0x0000000a0e06b981 */ /* 0x000ea8000c1e1500 */
[----:B---3--:R-:W-:Y:S04]  /*38d30*/  STL [R1+0x279c], R7 ;  /* 0x00279c0701007387 */ /* 0x008fe80000100800 */
[----:B------:R-:W3:Y:S04]  /*38d40*/  LDL R14, [R1+0x16b4] ;  /* 0x0016b400010e7983 */ /* 0x000ee80000100800 */
[----:B------:R-:W3:Y:S01]  /*38d50*/  LDL R15, [R1+0x16f0] ;  /* 0x0016f000010f7983 */ /* 0x000ee20000100800 */
[----:B------:R-:W-:-:S03]  /*38d60*/  PRMT R5, RZ, 0x7610, R5 ;  /* 0x00007610ff057816 */ /* 0x000fc60000000005 */
[----:B--2---:R-:W-:Y:S01]  /*38d70*/  STL [R1+0x27a0], R6 ;  /* 0x0027a00601007387 */ /* 0x004fe20000100800 */
[----:B---3--:R-:W-:-:S04]  /*38d80*/  @!P3 LOP3.LUT R15, R15, R14, RZ, 0x3c, !PT ;  /* 0x0000000e0f0fb212 */ /* 0x008fc800078e3cff */
[----:B------:R-:W-:-:S04]  /*38d90*/  @!P3 LOP3.LUT R14, R15, R14, RZ, 0x3c, !PT ;  /* 0x0000000e0f0eb212 */ /* 0x000fc800078e3cff */
[----:B------:R-:W-:-:S05]  /*38da0*/  @!P3 LOP3.LUT R15, R15, R14, RZ, 0x3c, !PT ;  /* 0x0000000e0f0fb212 */ /* 0x000fca00078e3cff */
[----:B------:R-:W2:Y:S04]  /*38db0*/  @!P3 LDG.E.U16 R5, desc[UR10][R14.64] ;  /* 0x0000000a0e05b981 */ /* 0x000ea8000c1e1500 */
[----:B------:R-:W3:Y:S04]  /*38dc0*/  LDL R14, [R1+0x16f4] ;  /* 0x0016f400010e7983 */ /* 0x000ee80000100800 */
[----:B------:R-:W3:Y:S01]  /*38dd0*/  LDL R15, [R1+0x1744] ;  /* 0x00174400010f7983 */ /* 0x000ee20000100800 */
[----:B------:R-:W-:-:S03]  /*38de0*/  PRMT R4, RZ, 0x7610, R4 ;  /* 0x00007610ff047816 */ /* 0x000fc60000000004 */
[----:B--2---:R-:W-:Y:S01]  /*38df0*/  STL [R1+0x27a4], R5 ;  /* 0x0027a40501007387 */ /* 0x004fe20000100800 */
[----:B---3--:R-:W-:-:S04]  /*38e00*/  @!P3 LOP3.LUT R15, R15, R14, RZ, 0x3c, !PT ;  /* 0x0000000e0f0fb212 */ /* 0x008fc800078e3cff */
        /* <DEDUP_REMOVED lines=10> */
[----:B---3--:R0:W-:Y:S04]  /*38eb0*/  STL [R1+0xa0], R3 ;  /* 0x0000a00301007387 */ /* 0x0081e80000100800 */
[----:B0-----:R-:W3:Y:S04]  /*38ec0*/  LDL.LU R3, [R1+0x2818] ;  /* 0x0028180001037983 */ /* 0x001ee80000300800 */
        /* <DEDUP_REMOVED lines=186> */
[----:B------:R0:W3:Y:S04]  /*39a70*/  @!P3 LDG.E.U16 R12, desc[UR10][R14.64] ;  /* 0x0000000a0e0cb981 */ /* 0x0000e8000c1e1500 */
[----:B------:R-:W0:Y:S04]  /*39a80*/  LDL R14, [R1+0x10f4] ;  /* 0x0010f400010e7983 */ /* 0x000e280000100800 */
[----:B------:R-:W0:Y:S01]  /*39a90*/  LDL R15, [R1+0x10f8] ;  /* 0x0010f800010f7983 */ /* 0x000e220000100800 */
[----:B------:R-:W-:Y:S02]  /*39aa0*/  PRMT R20, RZ, 0x7610, R20 ;  /* 0x00007610ff147816 */ /* 0x000fe40000000014 */
[----:B0-----:R-:W-:-:S04]  /*39ab0*/  @!P3 LOP3.LUT R15, R15, R14, RZ, 0x3c, !PT ;  /* 0x0000000e0f0fb212 */ /* 0x001fc800078e3cff */
[----:B------:R-:W-:-:S04]  /*39ac0*/  @!P3 LOP3.LUT R14, R15, R14, RZ, 0x3c, !PT ;  /* 0x0000000e0f0eb212 */ /* 0x000fc800078e3cff */
[----:B------:R-:W-:-:S05]  /*39ad0*/  @!P3 LOP3.LUT R15, R15, R14, RZ, 0x3c, !PT ;  /* 0x0000000e0f0fb212 */ /* 0x000fca00078e3cff */
[----:B------:R-:W4:Y:S04]  /*39ae0*/  @!P3 LDG.E.U16 R20, desc[UR10][R14.64] ;  /* 0x0000000a0e14b981 */ /* 0x000f28000c1e1500 */
[----:B---3--:R0:W-:Y:S04]  /*39af0*/  STL [R1+0x4c], R12 ;  /* 0x00004c0c01007387 */ /* 0x0081e80000100800 */
[----:B0-----:R-:W3:Y:S04]  /*39b00*/  LDL R12, [R1+0xfb8] ;  /* 0x000fb800010c7983 */ /* 0x001ee80000100800 */
        /* <DEDUP_REMOVED lines=35> */
[----:B------:R-:W2:Y:S01]  /*39d40*/  @!P3 LDG.E.U16 R19, desc[UR10][R14.64] ;  /* 0x0000000a0e13b981 */ /* 0x000ea2000c1e1500 */
[----:B------:R-:W-:-:S03]  /*39d50*/  PRMT R21, RZ, 0x7610, R21 ;  /* 0x00007610ff157816 */ /* 0x000fc60000000015 */
[----:B--2---:R0:W-:Y:S04]  /*39d60*/  STL [R1+0x38], R19 ;  /* 0x0000381301007387 */ /* 0x0041e80000100800 */
[----:B0-----:R-:W2:Y:S04]  /*39d70*/  LDL.LU R19, [R1+0x27b4] ;  /* 0x0027b40001137983 */ /* 0x001ea80000300800 */
[----:B------:R-:W3:Y:S01]  /*39d80*/  LDL R15, [R1+0xfb4] ;  /* 0x000fb400010f7983 */ /* 0x000ee20000100800 */
[----:B------:R-:W-:-:S03]  /*39d90*/  @!P3 IMAD.MOV.U32 R14, RZ, RZ, R12 ;  /* 0x000000ffff0eb224 */ /* 0x000fc600078e000c */
[----:B------:R-:W4:Y:S04]  /*39da0*/  LDL R12, [R1+0xe78] ;  /* 0x000e7800010c7983 */ /* 0x000f280000100800 */
[----:B---3--:R-:W3:Y:S04]  /*39db0*/  @!P3 LDG.E.U16 R21, desc[UR10][R14.64] ;  /* 0x0000000a0e15b981 */ /* 0x008ee8000c1e1500 */
        /* <DEDUP_REMOVED lines=23> */
[----:B------:R-:W-:Y:S01]  /*39f30*/  @!P3 LOP3.LUT R15, R15, R14, RZ, 0x3c, !PT ;  /* 0x0000000e0f0fb212 */ /* 0x000fe200078e3cff */
[----:B----4-:R0:W-:Y:S04]  /*39f40*/  STL [R1+0x2c], R13 ;  /* 0x00002c0d01007387 */ /* 0x0101e80000100800 */
[----:B------:R4:W3:Y:S01]  /*39f50*/  @!P3 LDG.E.U16 R10, desc[UR10][R14.64] ;  /* 0x0000000a0e0ab981 */ /* 0x0008e2000c1e1500 */
[----:B------:R-:W-:-:S03]  /*39f60*/  PRMT R23, RZ, 0x7610, R23 ;  /* 0x00007610ff177816 */ /* 0x000fc60000000017 */
[----:B0-----:R-:W2:Y:S04]  /*39f70*/  LDL R13, [R1+0xdf8] ;  /* 0x000df800010d7983 */ /* 0x001ea80000100800 */
[----:B------:R-:W4:Y:S04]  /*39f80*/  LDL R14, [R1+0xeb4] ;  /* 0x000eb400010e7983 */ /* 0x000f280000100800 */
[----:B------:R-:W4:Y:S02]  /*39f90*/  LDL R15, [R1+0xeb8] ;  /* 0x000eb800010f7983 */ /* 0x000f240000100800 */
[----:B----4-:R-:W-:-:S04]  /*39fa0*/  @!P3 LOP3.LUT R15, R15, R14, RZ, 0x3c, !PT ;  /* 0x0000000e0f0fb212 */ /* 0x010fc800078e3cff */
[----:B------:R-:W-:-:S04]  /*39fb0*/  @!P3 LOP3.LUT R14, R15, R14, RZ, 0x3c, !PT ;  /* 0x0000000e0f0eb212 */ /* 0x000fc800078e3cff */
[----:B------:R-:W-:-:S05]  /*39fc0*/  @!P3 LOP3.LUT R15, R15, R14, RZ, 0x3c, !PT ;  /* 0x0000000e0f0fb212 */ /* 0x000fca00078e3cff */
[----:B------:R-:W4:Y:S04]  /*39fd0*/  @!P3 LDG.E.U16 R23, desc[UR10][R14.64] ;  /* 0x0000000a0e17b981 */ /* 0x000f28000c1e1500 */
[----:B---3--:R0:W-:Y:S04]  /*39fe0*/  STL [R1+0x28], R10 ;  /* 0x0000280a01007387 */ /* 0x0081e80000100800 */
[----:B0-----:R-:W3:Y:S04]  /*39ff0*/  LDL R10, [R1+0xdb8] ;  /* 0x000db800010a7983 */ /* 0x001ee80000100800 */
[----:B----4-:R0:W-:Y:S04]  /*3a000*/  STL [R1+0x24], R23 ;  /* 0x0000241701007387 */ /* 0x0101e80000100800 */
[----:B0-----:R-:W4:Y:S04]  /*3a010*/  LDL.LU R23, [R1+0x27a8] ;  /* 0x0027a80001177983 */ /* 0x001f280000300800 */
[----:B------:R-:W2:Y:S01]  /*3a020*/  LDL R15, [R1+0xe74] ;  /* 0x000e7400010f7983 */ /* 0x000ea20000100800 */
[----:B------:R-:W-:Y:S01]  /*3a030*/  PRMT R3, RZ, 0x7610, R3 ;  /* 0x00007610ff037816 */ /* 0x000fe20000000003 */
[----:B------:R-:W-:-:S02]  /*3a040*/  @!P3 IMAD.MOV.U32 R14, RZ, RZ, R12 ;  /* 0x000000ffff0eb224 */ /* 0x000fc400078e000c */
[----:B------:R-:W4:Y:S04]  /*3a050*/  LDL R12, [R1+0xd78] ;  /* 0x000d7800010c7983 */ /* 0x000f280000100800 */
[----:B--2---:R-:W2:Y:S04]  /*3a060*/  @!P3 LDG.E.U16 R3, desc[UR10][R14.64] ;  /* 0x0000000a0e03b981 */ /* 0x004ea8000c1e1500 */
[----:B--2---:R-:W-:Y:S04]  /*3a070*/  STL [R1+0x20], R3 ;  /* 0x0000200301007387 */ /* 0x004fe80000100800 */
[----:B------:R-:W2:Y:S04]  /*3a080*/  LDL R14, [R1+0xe34] ;  /* 0x000e3400010e7983 */ /* 0x000ea80000100800 */
[----:B------:R-:W2:Y:S01]  /*3a090*/  LDL R15, [R1+0xe38] ;  /* 0x000e3800010f7983 */ /* 0x000ea20000100800 */
[----:B------:R-:W-:-:S02]  /*3a0a0*/  PRMT R9, RZ, 0x7610, R9 ;  /* 0x00007610ff097816 */ /* 0x000fc40000000009 */
[----:B--2---:R-:W-:-:S04]  /*3a0b0*/  @!P3 LOP3.LUT R15, R15, R14, RZ, 0x3c, !PT ;  /* 0x0000000e0f0fb212 */ /* 0x004fc800078e3cff */
[----:B------:R-:W-:-:S04]  /*3a0c0*/  @!P3 LOP3.LUT R14, R15, R14, RZ, 0x3c, !PT ;  /* 0x0000000e0f0eb212 */ /* 0x000fc800078e3cff */
[----:B------:R-:W-:-:S05]  /*3a0d0*/  @!P3 LOP3.LUT R15, R15, R14, RZ, 0x3c, !PT ;  /* 0x0000000e0f0fb212 */ /* 0x000fca00078e3cff */
[----:B------:R0:W2:Y:S04]  /*3a0e0*/  @!P3 LDG.E.U16 R9, desc[UR10][R14.64] ;  /* 0x0000000a0e09b981 */ /* 0x0000a8000c1e1500 */
[----:B------:R-:W3:Y:S01]  /*3a0f0*/  LDL R15, [R1+0xdf4] ;  /* 0x000df400010f7983 */ /* 0x000ee20000100800 */
[----:B------:R-:W-:Y:S01]  /*3a100*/  PRMT R7, RZ, 0x7610, R7 ;  /* 0x00007610ff077816 */ /* 0x000fe20000000007 */
[----:B0-----:R-:W-:Y:S02]  /*3a110*/  @!P3 IMAD.MOV.U32 R14, RZ, RZ, R13 ;  /* 0x000000ffff0eb224 */ /* 0x001fe400078e000d */
[----:B--2---:R0:W-:Y:S01]  /*3a120*/  STL [R1+0x1c], R9 ;  /* 0x00001c0901007387 */ /* 0x0041e20000100800 */
[----:B------:R-:W-:-:S03]  /*3a130*/  PRMT R5, RZ, 0x7610, R5 ;  /* 0x00007610ff057816 */ /* 0x000fc60000000005 */
[----:B------:R-:W2:Y:S04]  /*3a140*/  LDL R13, [R1+0xcf4] ;  /* 0x000cf400010d7983 */ /* 0x000ea80000100800 */
[----:B---3--:R3:W4:Y:S04]  /*3a150*/  @!P3 LDG.E.U16 R7, desc[UR10][R14.64] ;  /* 0x0000000a0e07b981 */ /* 0x008728000c1e1500 */
[----:B0-----:R-:W2:Y:S04]  /*3a160*/  LDL R9, [R1+0xd38] ;  /* 0x000d380001097983 */ /* 0x001ea80000100800 */
[----:B------:R-:W2:Y:S01]  /*3a170*/  LDL R15, [R1+0xdb4] ;  /* 0x000db400010f7983 */ /* 0x000ea20000100800 */
[----:B---3--:R-:W-:-:S03]  /*3a180*/  @!P3 IMAD.MOV.U32 R14, RZ, RZ, R10 ;  /* 0x000000ffff0eb224 */ /* 0x008fc600078e000a */
[----:B----4-:R0:W-:Y:S01]  /*3a190*/  STL [R1+0x18], R7 ;  /* 0x0000180701007387 */ /* 0x0101e20000100800 */
[----:B------:R-:W-:-:S03]  /*3a1a0*/  PRMT R11, RZ, 0x7610, R11 ;  /* 0x00007610ff0b7816 */ /* 0x000fc6000000000b */
[----:B------:R-:W3:Y:S04]  /*3a1b0*/  LDL R10, [R1+0xcb4] ;  /* 0x000cb400010a7983 */ /* 0x000ee80000100800 */
[----:B--2---:R2:W4:Y:S04]  /*3a1c0*/  @!P3 LDG.E.U16 R5, desc[UR10][R14.64] ;  /* 0x0000000a0e05b981 */ /* 0x004528000c1e1500 */
[----:B0-----:R-:W3:Y:S04]  /*3a1d0*/  LDL R7, [R1+0xcf8] ;  /* 0x000cf80001077983 */ /* 0x001ee80000100800 */
[----:B------:R-:W3:Y:S01]  /*3a1e0*/  LDL R15, [R1+0xd74] ;  /* 0x000d7400010f7983 */ /* 0x000ee20000100800 */
[----:B--2---:R-:W-:-:S03]  /*3a1f0*/  @!P3 IMAD.MOV.U32 R14, RZ, RZ, R12 ;  /* 0x000000ffff0eb224 */ /* 0x004fc600078e000c */
[----:B----4-:R0:W-:Y:S01]  /*3a200*/  STL [R1+0x14], R5 ;  /* 0x0000140501007387 */ /* 0x0101e20000100800 */
[----:B------:R-:W-:-:S03]  /*3a210*/  PRMT R8, RZ, 0x7610, R8 ;  /* 0x00007610ff087816 */ /* 0x000fc60000000008 */
[----:B------:R-:W2:Y:S04]  /*3a220*/  LDL R12, [R1+0xc74] ;  /* 0x000c7400010c7983 */ /* 0x000ea80000100800 */
[----:B---3--:R3:W4:Y:S04]  /*3a230*/  @!P3 LDG.E.U16 R11, desc[UR10][R14.64] ;  /* 0x0000000a0e0bb981 */ /* 0x008728000c1e1500 */
[----:B0-----:R-:W2:Y:S04]  /*3a240*/  LDL R5, [R1+0xcb8] ;  /* 0x000cb80001057983 */ /* 0x001ea80000100800 */
[----:B------:R-:W2:Y:S01]  /*3a250*/  LDL R15, [R1+0xd34] ;  /* 0x000d3400010f7983 */ /* 0x000ea20000100800 */
[----:B---3--:R-:W-:Y:S01]  /*3a260*/  @!P3 IMAD.MOV.U32 R14, RZ, RZ, R9 ;  /* 0x000000ffff0eb224 */ /* 0x008fe200078e0009 */
[----:B------:R-:W-:-:S02]  /*3a270*/  PRMT R6, RZ, 0x7610, R6 ;  /* 0x00007610ff067816 */ /* 0x000fc40000000006 */
[----:B----4-:R0:W-:Y:S01]  /*3a280*/  STL [R1+0x10], R11 ;  /* 0x0000100b01007387 */ /* 0x0101e20000100800 */
[----:B------:R-:W-:Y:S02]  /*3a290*/  PRMT R2, RZ, 0x7610, R2 ;  /* 0x00007610ff027816 */ /* 0x000fe40000000002 */
[----:B------:R-:W-:Y:S01]  /*3a2a0*/  PRMT R0, RZ, 0x7610, R0 ;  /* 0x00007610ff007816 */ /* 0x000fe20000000000 */
[----:B------:R-:W3:Y:S04]  /*3a2b0*/  LDL R9, [R1+0xc34] ;  /* 0x000c340001097983 */ /* 0x000ee80000100800 */
[----:B0-----:R-:W4:Y:S04]  /*3a2c0*/  LDL R11, [R1+0xc78] ;  /* 0x000c7800010b7983 */ /* 0x001f280000100800 */
[----:B--2---:R0:W2:Y:S02]  /*3a2d0*/  @!P3 LDG.E.U16 R8, desc[UR10][R14.64] ;  /* 0x0000000a0e08b981 */ /* 0x0040a4000c1e1500 */
[----:B0-----:R-:W-:-:S02]  /*3a2e0*/  @!P3 IMAD.MOV.U32 R14, RZ, RZ, R7 ;  /* 0x000000ffff0eb224 */ /* 0x001fc400078e0007 */
[----:B------:R-:W-:-:S05]  /*3a2f0*/  @!P3 IMAD.MOV.U32 R15, RZ, RZ, R13 ;  /* 0x000000ffff0fb224 */ /* 0x000fca00078e000d */
[----:B------:R0:W3:Y:S02]  /*3a300*/  @!P3 LDG.E.U16 R6, desc[UR10][R14.64] ;  /* 0x0000000a0e06b981 */ /* 0x0000e4000c1e1500 */
[----:B0-----:R-:W-:Y:S02]  /*3a310*/  @!P3 IMAD.MOV.U32 R14, RZ, RZ, R5 ;  /* 0x000000ffff0eb224 */ /* 0x001fe400078e0005 */
[----:B------:R-:W-:-:S05]  /*3a320*/  @!P3 IMAD.MOV.U32 R15, RZ, RZ, R10 ;  /* 0x000000ffff0fb224 */ /* 0x000fca00078e000a */
[----:B------:R0:W3:Y:S02]  /*3a330*/  @!P3 LDG.E.U16 R2, desc[UR10][R14.64] ;  /* 0x0000000a0e02b981 */ /* 0x0000e4000c1e1500 */
[----:B0-----:R-:W-:Y:S02]  /*3a340*/  @!P3 IMAD.MOV.U32 R15, RZ, RZ, R12 ;  /* 0x000000ffff0fb224 */ /* 0x001fe400078e000c */
[----:B----4-:R-:W-:Y:S01]  /*3a350*/  @!P3 IMAD.MOV.U32 R14, RZ, RZ, R11 ;  /* 0x000000ffff0eb224 */ /* 0x010fe200078e000b */
[----:B--2---:R0:W-:Y:S04]  /*3a360*/  STL [R1+0xc], R8 ;  /* 0x00000c0801007387 */ /* 0x0041e80000100800 */
[----:B------:R-:W2:Y:S04]  /*3a370*/  LDL R7, [R1+0xbf4] ;  /* 0x000bf40001077983 */ /* 0x000ea80000100800 */
[----:B------:R4:W2:Y:S04]  /*3a380*/  @!P3 LDG.E.U16 R0, desc[UR10][R14.64] ;  /* 0x0000000a0e00b981 */ /* 0x0008a8000c1e1500 */
[----:B0-----:R-:W2:Y:S04]  /*3a390*/  LDL R8, [R1+0xc38] ;  /* 0x000c380001087983 */ /* 0x001ea80000100800 */
[----:B---3--:R0:W-:Y:S04]  /*3a3a0*/  STL [R1+0x8], R6 ;  /* 0x0000080601007387 */ /* 0x0081e80000100800 */
[----:B------:R-:W3:Y:S04]  /*3a3b0*/  LDL R10, [R1+0xbb4] ;  /* 0x000bb400010a7983 */ /* 0x000ee80000100800 */
[----:B------:R-:W3:Y:S04]  /*3a3c0*/  LDL R5, [R1+0xbb8] ;  /* 0x000bb80001057983 */ /* 0x000ee80000100800 */
[----:B0-----:R-:W3:Y:S01]  /*3a3d0*/  LDL R6, [R1+0xbf8] ;  /* 0x000bf80001067983 */ /* 0x001ee20000100800 */
[----:B------:R-:W-:Y:S01]  /*3a3e0*/  PRMT R29, RZ, 0x7610, R29 ;  /* 0x00007610ff1d7816 */ /* 0x000fe2000000001d */
[----:B----4-:R-:W-:-:S02]  /*3a3f0*/  @!P3 IMAD.MOV.U32 R15, RZ, RZ, R9 ;  /* 0x000000ffff0fb224 */ /* 0x010fc400078e0009 */
[----:B------:R0:W-:Y:S01]  /*3a400*/  STL [R1+0x2714], R2 ;  /* 0x0027140201007387 */ /* 0x0001e20000100800 */
[----:B------:R-:W-:-:S03]  /*3a410*/  PRMT R28, RZ, 0x7610, R28 ;  /* 0x00007610ff1c7816 */ /* 0x000fc6000000001c */
[----:B--2---:R2:W-:Y:S04]  /*3a420*/  STL [R1+0x2718], R0 ;  /* 0x0027180001007387 */ /* 0x0045e80000100800 */
[----:B------:R-:W4:Y:S01]  /*3a430*/  LDL R9, [R1+0xb74] ;  /* 0x000b740001097983 */ /* 0x000f220000100800 */
[----:B------:R-:W-:-:S03]  /*3a440*/  @!P3 IMAD.MOV.U32 R14, RZ, RZ, R8 ;  /* 0x000000ffff0eb224 */ /* 0x000fc600078e0008 */
[----:B------:R-:W2:Y:S04]  /*3a450*/  LDL R8, [R1+0xb78] ;  /* 0x000b780001087983 */ /* 0x000ea80000100800 */
[----:B------:R1:W2:Y:S02]  /*3a460*/  @!P3 LDG.E.U16 R29, desc[UR10][R14.64] ;  /* 0x0000000a0e1db981 */ /* 0x0002a4000c1e1500 */
[----:B-1----:R-:W-:Y:S02]  /*3a470*/  @!P3 IMAD.MOV.U32 R15, RZ, RZ, R7 ;  /* 0x000000ffff0fb224 */ /* 0x002fe400078e0007 */
[----:B---3--:R-:W-:-:S05]  /*3a480*/  @!P3 IMAD.MOV.U32 R14, RZ, RZ, R6 ;  /* 0x000000ffff0eb224 */ /* 0x008fca00078e0006 */
[----:B------:R1:W3:Y:S01]  /*3a490*/  @!P3 LDG.E.U16 R28, desc[UR10][R14.64] ;  /* 0x0000000a0e1cb981 */ /* 0x0002e2000c1e1500 */
[----:B------:R-:W-:Y:S01]  /*3a4a0*/  PRMT R27, RZ, 0x7610, R27 ;  /* 0x00007610ff1b7816 */ /* 0x000fe2000000001b */
[----:B-1----:R-:W-:Y:S02]  /*3a4b0*/  @!P3 IMAD.MOV.U32 R14, RZ, RZ, R5 ;  /* 0x000000ffff0eb224 */ /* 0x002fe400078e0005 */
[----:B------:R-:W-:-:S05]  /*3a4c0*/  @!P3 IMAD.MOV.U32 R15, RZ, RZ, R10 ;  /* 0x000000ffff0fb224 */ /* 0x000fca00078e000a */
[----:B------:R4:W3:Y:S01]  /*3a4d0*/  @!P3 LDG.E.U16 R27, desc[UR10][R14.64] ;  /* 0x0000000a0e1bb981 */ /* 0x0008e2000c1e1500 */
[----:B------:R-:W-:Y:S01]  /*3a4e0*/  PRMT R26, RZ, 0x7610, R26 ;  /* 0x00007610ff1a7816 */ /* 0x000fe2000000001a */
[----:B----4-:R-:W-:Y:S02]  /*3a4f0*/  @!P3 IMAD.MOV.U32 R15, RZ, RZ, R9 ;  /* 0x000000ffff0fb224 */ /* 0x010fe400078e0009 */
[----:B--2---:R-:W-:Y:S01]  /*3a500*/  @!P3 IMAD.MOV.U32 R14, RZ, RZ, R8 ;  /* 0x000000ffff0eb224 */ /* 0x004fe200078e0008 */
[----:B------:R-:W-:Y:S04]  /*3a510*/  STL [R1+0x271c], R29 ;  /* 0x00271c1d01007387 */ /* 0x000fe80000100800 */
[----:B------:R-:W2:Y:S04]  /*3a520*/  LDL R7, [R1+0xb34] ;  /* 0x000b340001077983 */ /* 0x000ea80000100800 */
[----:B------:R-:W4:Y:S04]  /*3a530*/  LDL R6, [R1+0xb38] ;  /* 0x000b380001067983 */ /* 0x000f280000100800 */
[----:B------:R2:W4:Y:S04]  /*3a540*/  @!P3 LDG.E.U16 R26, desc[UR10][R14.64] ;  /* 0x0000000a0e1ab981 */ /* 0x000528000c1e1500 */
[----:B---3--:R1:W-:Y:S04]  /*3a550*/  STL [R1+0x2720], R28 ;  /* 0x0027201c01007387 */ /* 0x0083e80000100800 */
[----:B------:R-:W3:Y:S04]  /*3a560*/  LDL R11, [R1+0xaf4] ;  /* 0x000af400010b7983 */ /* 0x000ee80000100800 */
[----:B------:R-:W3:Y:S04]  /*3a570*/  LDL R10, [R1+0xaf8] ;  /* 0x000af800010a7983 */ /* 0x000ee80000100800 */
[----:B------:R-:W3:Y:S04]  /*3a580*/  LDL R5, [R1+0xab4] ;  /* 0x000ab40001057983 */ /* 0x000ee80000100800 */
[----:B0-----:R-:W3:Y:S04]  /*3a590*/  LDL R2, [R1+0xab8] ;  /* 0x000ab80001027983 */ /* 0x001ee80000100800 */
[----:B------:R-:W-:Y:S04]  /*3a5a0*/  STL [R1+0x2724], R27 ;  /* 0x0027241b01007387 */ /* 0x000fe80000100800 */
[----:B------:R-:W3:Y:S04]  /*3a5b0*/  LDL R9, [R1+0xa74] ;  /* 0x000a740001097983 */ /* 0x000ee80000100800 */
[----:B------:R-:W3:Y:S01]  /*3a5c0*/  LDL R8, [R1+0xa78] ;  /* 0x000a780001087983 */ /* 0x000ee20000100800 */
[----:B------:R-:W-:-:S02]  /*3a5d0*/  PRMT R25, RZ, 0x7610, R25 ;  /* 0x00007610ff197816 */ /* 0x000fc40000000019 */
[----:B------:R-:W-:Y:S01]  /*3a5e0*/  PRMT R24, RZ, 0x7610, R24 ;  /* 0x00007610ff187816 */ /* 0x000fe20000000018 */
[----:B--2---:R-:W-:Y:S02]  /*3a5f0*/  @!P3 IMAD.MOV.U32 R15, RZ, RZ, R7 ;  /* 0x000000ffff0fb224 */ /* 0x004fe400078e0007 */
[----:B----4-:R-:W-:Y:S01]  /*3a600*/  @!P3 IMAD.MOV.U32 R14, RZ, RZ, R6 ;  /* 0x000000ffff0eb224 */ /* 0x010fe200078e0006 */
[----:B------:R-:W-:Y:S04]  /*3a610*/  STL [R1+0x2728], R26 ;  /* 0x0027281a01007387 */ /* 0x000fe80000100800 */
[----:B------:R-:W2:Y:S04]  /*3a620*/  LDL R7, [R1+0xa34] ;  /* 0x000a340001077983 */ /* 0x000ea80000100800 */
[----:B------:R-:W4:Y:S04]  /*3a630*/  LDL R6, [R1+0xa38] ;  /* 0x000a380001067983 */ /* 0x000f280000100800 */
[----:B------:R3:W4:Y:S02]  /*3a640*/  @!P3 LDG.E.U16 R25, desc[UR10][R14.64] ;  /* 0x0000000a0e19b981 */ /* 0x000724000c1e1500 */
[----:B---3--:R-:W-:-:S02]  /*3a650*/  @!P3 IMAD.MOV.U32 R15, RZ, RZ, R11 ;  /* 0x000000ffff0fb224 */ /* 0x008fc400078e000b */
[----:B------:R-:W-:-:S05]  /*3a660*/  @!P3 IMAD.MOV.U32 R14, RZ, RZ, R10 ;  /* 0x000000ffff0eb224 */ /* 0x000fca00078e000a */
[----:B------:R0:W3:Y:S01]  /*3a670*/  @!P3 LDG.E.U16 R24, desc[UR10][R14.64] ;  /* 0x0000000a0e18b981 */ /* 0x0000e2000c1e1500 */
[----:B------:R-:W-:Y:S02]  /*3a680*/  PRMT R20, RZ, 0x7610, R20 ;  /* 0x00007610ff147816 */ /* 0x000fe40000000014 */
[----:B------:R-:W-:Y:S01]  /*3a690*/  PRMT R18, RZ, 0x7610, R18 ;  /* 0x00007610ff127816 */ /* 0x000fe20000000012 */
[----:B0-----:R-:W-:Y:S02]  /*3a6a0*/  @!P3 IMAD.MOV.U32 R14, RZ, RZ, R2 ;  /* 0x000000ffff0eb224 */ /* 0x001fe400078e0002 */
[----:B------:R-:W-:-:S05]  /*3a6b0*/  @!P3 IMAD.MOV.U32 R15, RZ, RZ, R5 ;  /* 0x000000ffff0fb224 */ /* 0x000fca00078e0005 */
[----:B------:R0:W3:Y:S02]  /*3a6c0*/  @!P3 LDG.E.U16 R20, desc[UR10][R14.64] ;  /* 0x0000000a0e14b981 */ /* 0x0000e4000c1e1500 */
[----:B0-----:R-:W-:Y:S02]  /*3a6d0*/  @!P3 IMAD.MOV.U32 R14, RZ, RZ, R8 ;  /* 0x000000ffff0eb224 */ /* 0x001fe400078e0008 */
[----:B------:R-:W-:-:S05]  /*3a6e0*/  @!P3 IMAD.MOV.U32 R15, RZ, RZ, R9 ;  /* 0x000000ffff0fb224 */ /* 0x000fca00078e0009 */
[----:B------:R2:W3:Y:S01]  /*3a6f0*/  @!P3 LDG.E.U16 R18, desc[UR10][R14.64] ;  /* 0x0000000a0e12b981 */ /* 0x0004e2000c1e1500 */
[----:B------:R-:W-:Y:S01]  /*3a700*/  PRMT R16, RZ, 0x7610, R16 ;  /* 0x00007610ff107816 */ /* 0x000fe20000000010 */
[----:B--2---:R-:W-:Y:S02]  /*3a710*/  @!P3 IMAD.MOV.U32 R15, RZ, RZ, R7 ;  /* 0x000000ffff0fb224 */ /* 0x004fe400078e0007 */
[----:B----4-:R-:W-:-:S05]  /*3a720*/  @!P3 IMAD.MOV.U32 R14, RZ, RZ, R6 ;  /* 0x000000ffff0eb224 */ /* 0x010fca00078e0006 */
[----:B------:R-:W2:Y:S04]  /*3a730*/  @!P3 LDG.E.U16 R16, desc[UR10][R14.64] ;  /* 0x0000000a0e10b981 */ /* 0x000ea8000c1e1500 */
[----:B------:R-:W-:Y:S04]  /*3a740*/  STL [R1+0x272c], R25 ;  /* 0x00272c1901007387 */ /* 0x000fe80000100800 */
[----:B---3--:R-:W-:Y:S04]  /*3a750*/  STL [R1+0x2730], R24 ;  /* 0x0027301801007387 */ /* 0x008fe80000100800 */
[----:B------:R-:W3:Y:S04]  /*3a760*/  LDL R5, [R1+0x9f4] ;  /* 0x0009f40001057983 */ /* 0x000ee80000100800 */
[----:B------:R-:W4:Y:S04]  /*3a770*/  LDL R2, [R1+0x9f8] ;  /* 0x0009f80001027983 */ /* 0x000f280000100800 */
[----:B------:R-:W-:Y:S04]  /*3a780*/  STL [R1+0x2734], R20 ;  /* 0x0027341401007387 */ /* 0x000fe80000100800 */
[----:B------:R-:W4:Y:S04]  /*3a790*/  LDL R13, [R1+0x9b4] ;  /* 0x0009b400010d7983 */ /* 0x000f280000100800 */
[----:B------:R-:W4:Y:S04]  /*3a7a0*/  LDL R12, [R1+0x9b8] ;  /* 0x0009b800010c7983 */ /* 0x000f280000100800 */
[----:B------:R-:W-:Y:S04]  /*3a7b0*/  STL [R1+0x2738], R18 ;  /* 0x0027381201007387 */ /* 0x000fe80000100800 */
[----:B------:R-:W4:Y:S04]  /*3a7c0*/  LDL R11, [R1+0x974] ;  /* 0x00097400010b7983 */ /* 0x000f280000100800 */
[----:B------:R-:W4:Y:S04]  /*3a7d0*/  LDL R10, [R1+0x978] ;  /* 0x00097800010a7983 */ /* 0x000f280000100800 */
[----:B------:R-:W4:Y:S04]  /*3a7e0*/  LDL R9, [R1+0x934] ;  /* 0x0009340001097983 */ /* 0x000f280000100800 */
[----:B------:R-:W4:Y:S04]  /*3a7f0*/  LDL R8, [R1+0x938] ;  /* 0x0009380001087983 */ /* 0x000f280000100800 */
[----:B------:R-:W4:Y:S04]  /*3a800*/  LDL R6, [R1+0x8f8] ;  /* 0x0008f80001067983 */ /* 0x000f280000100800 */
[----:B--2---:R-:W-:Y:S04]  /*3a810*/  STL [R1+0x273c], R16 ;  /* 0x00273c1001007387 */ /* 0x004fe80000100800 */
[----:B------:R-:W2:Y:S01]  /*3a820*/  LDL R7, [R1+0x8f4] ;  /* 0x0008f40001077983 */ /* 0x000ea20000100800 */
[----:B---3--:R-:W-:-:S02]  /*3a830*/  @!P3 IMAD.MOV.U32 R15, RZ, RZ, R5 ;  /* 0x000000ffff0fb224 */ /* 0x008fc400078e0005 */
[----:B----4-:R-:W-:Y:S01]  /*3a840*/  @!P3 IMAD.MOV.U32 R14, RZ, RZ, R2 ;  /* 0x000000ffff0eb224 */ /* 0x010fe200078e0002 */
[----:B------:R-:W3:Y:S04]  /*3a850*/  LDL R5, [R1+0x1724] ;  /* 0x0017240001057983 */ /* 0x000ee80000100800 */
[----:B------:R-:W4:Y:S01]  /*3a860*/  LDL R2, [R1+0x172c] ;  /* 0x00172c0001027983 */ /* 0x000f220000100800 */
[----:B------:R-:W-:Y:S02]  /*3a870*/  PRMT R17, RZ, 0x7610, R17 ;  /* 0x00007610ff117816 */ /* 0x000fe40000000011 */
[----:B------:R-:W-:-:S04]  /*3a880*/  PRMT R19, RZ, 0x7610, R19 ;  /* 0x00007610ff137816 */ /* 0x000fc80000000013 */
[----:B------:R0:W4:Y:S01]  /*3a890*/  @!P3 LDG.E.U16 R17, desc[UR10][R14.64] ;  /* 0x0000000a0e11b981 */ /* 0x000122000c1e1500 */
[----:B------:R-:W-:Y:S01]  /*3a8a0*/  PRMT R21, RZ, 0x7610, R21 ;  /* 0x00007610ff157816 */ /* 0x000fe20000000015 */
[----:B0-----:R-:W-:Y:S02]  /*3a8b0*/  @!P3 IMAD.MOV.U32 R14, RZ, RZ, R12 ;  /* 0x000000ffff0eb224 */ /* 0x001fe400078e000c */
[----:B------:R-:W-:-:S05]  /*3a8c0*/  @!P3 IMAD.MOV.U32 R15, RZ, RZ, R13 ;  /* 0x000000ffff0fb224 */ /* 0x000fca00078e000d */
        /* <DEDUP_REMOVED lines=8> */
[----:B------:R0:W4:Y:S02]  /*3a950*/  @!P3 LDG.E.U16 R22, desc[UR10][R14.64] ;  /* 0x0000000a0e16b981 */ /* 0x000124000c1e1500 */
[----:B0-----:R-:W-:Y:S01]  /*3a960*/  @!P3 IMAD.MOV.U32 R14, RZ, RZ, R6 ;  /* 0x000000ffff0eb224 */ /* 0x001fe200078e0006 */
[----:B------:R-:W-:Y:S01]  /*3a970*/  PRMT R0, RZ, 0x7610, R0 ;  /* 0x00007610ff007816 */ /* 0x000fe20000000000 */
[----:B--2---:R-:W-:-:S05]  /*3a980*/  @!P3 IMAD.MOV.U32 R15, RZ, RZ, R7 ;  /* 0x000000ffff0fb224 */ /* 0x004fca00078e0007 */
[----:B------:R3:W2:Y:S02]  /*3a990*/  @!P3 LDG.E.U16 R23, desc[UR10][R14.64] ;  /* 0x0000000a0e17b981 */ /* 0x0006a4000c1e1500 */
[----:B---3--:R-:W-:Y:S02]  /*3a9a0*/  @!P3 IMAD.MOV.U32 R15, RZ, RZ, R5 ;  /* 0x000000ffff0fb224 */ /* 0x008fe400078e0005 */
[----:B----4-:R-:W-:-:S05]  /*3a9b0*/  @!P3 IMAD.MOV.U32 R14, RZ, RZ, R2 ;  /* 0x000000ffff0eb224 */ /* 0x010fca00078e0002 */
[----:B------:R-:W3:Y:S04]  /*3a9c0*/  @!P3 LDG.E.U16 R0, desc[UR10][R14.64] ;  /* 0x0000000a0e00b981 */ /* 0x000ee8000c1e1500 */
[----:B------:R-:W-:Y:S04]  /*3a9d0*/  STL [R1+0x2740], R17 ;  /* 0x0027401101007387 */ /* 0x000fe80000100800 */
[----:B------:R-:W-:Y:S04]  /*3a9e0*/  STL [R1+0x2744], R19 ;  /* 0x0027441301007387 */ /* 0x000fe80000100800 */
[----:B------:R-:W-:Y:S04]  /*3a9f0*/  STL [R1+0x2748], R21 ;  /* 0x0027481501007387 */ /* 0x000fe80000100800 */
[----:B------:R-:W-:Y:S04]  /*3aa00*/  STL [R1+0x274c], R22 ;  /* 0x00274c1601007387 */ /* 0x000fe80000100800 */
[----:B--2---:R-:W-:Y:S04]  /*3aa10*/  STL [R1+0x2750], R23 ;  /* 0x0027501701007387 */ /* 0x004fe80000100800 */
[----:B-1----:R-:W2:Y:S04]  /*3aa20*/  LDL.LU R28, [R1+0x28c] ;  /* 0x00028c00011c7983 */ /* 0x002ea80000300800 */
[----:B------:R-:W4:Y:S04]  /*3aa30*/  LDL.LU R29, [R1+0x2b4] ;  /* 0x0002b400011d7983 */ /* 0x000f280000300800 */
[----:B------:R-:W2:Y:S04]  /*3aa40*/  LDL.LU R9, [R1+0x2ac] ;  /* 0x0002ac0001097983 */ /* 0x000ea80000300800 */
[----:B------:R-:W4:Y:S04]  /*3aa50*/  LDL.LU R10, [R1+0x2a4] ;  /* 0x0002a400010a7983 */ /* 0x000f280000300800 */
[----:B------:R-:W4:Y:S04]  /*3aa60*/  LDL.LU R11, [R1+0x29c] ;  /* 0x00029c00010b7983 */ /* 0x000f280000300800 */
[----:B------:R-:W4:Y:S04]  /*3aa70*/  LDL.LU R12, [R1+0x294] ;  /* 0x00029400010c7983 */ /* 0x000f280000300800 */
[----:B------:R-:W4:Y:S04]  /*3aa80*/  LDL.LU R13, [R1+0x288] ;  /* 0x00028800010d7983 */ /* 0x000f280000300800 */
[----:B---3--:R0:W-:Y:S04]  /*3aa90*/  STL [R1+0x6c0], R0 ;  /* 0x0006c00001007387 */ /* 0x0081e80000100800 */
[----:B0-----:R-:W3:Y:S04]  /*3aaa0*/  LDL.LU R0, [R1+0x280] ;  /* 0x0002800001007983 */ /* 0x001ee80000300800 */
[----:B------:R-:W3:Y:S04]  /*3aab0*/  LDL.LU R2, [R1+0x2b8] ;  /* 0x0002b80001027983 */ /* 0x000ee80000300800 */
[----:B------:R-:W3:Y:S04]  /*3aac0*/  LDL.LU R5, [R1+0x2b0] ;  /* 0x0002b00001057983 */ /* 0x000ee80000300800 */
[----:B------:R-:W3:Y:S04]  /*3aad0*/  LDL.LU R6, [R1+0x2a8] ;  /* 0x0002a80001067983 */ /* 0x000ee80000300800 */
[----:B------:R-:W3:Y:S04]  /*3aae0*/  LDL.LU R7, [R1+0x2a0] ;  /* 0x0002a00001077983 */ /* 0x000ee80000300800 */
[----:B------:R-:W3:Y:S04]  /*3aaf0*/  LDL.LU R8, [R1+0x298] ;  /* 0x0002980001087983 */ /* 0x000ee80000300800 */
        /* <DEDUP_REMOVED lines=78> */
[----:B------:R-:W0:Y:S03]  /*3afe0*/  S2R R3, SR_TID.X ;  /* 0x0000000000037919 */ /* 0x000e260000002100 */
        /* <DEDUP_REMOVED lines=32> */
[----:B0-----:R-:W-:-:S03]  /*3b1f0*/  LOP3.LUT R3, R3, 0x3f, RZ, 0xc0, !PT ;  /* 0x0000003f03037812 */ /* 0x001fc600078ec0ff */
[----:B------:R-:W-:Y:S04]  /*3b200*/  STL [R1+0x26cc], R14 ;  /* 0x0026cc0e01007387 */ /* 0x000fe80000100800 */
[----:B------:R-:W-:Y:S04]  /*3b210*/  STL [R1+0x26d4], R14 ;  /* 0x0026d40e01007387 */ /* 0x000fe80000100800 */
[----:B------:R-:W-:Y:S04]  /*3b220*/  STL [R1+0x26dc], R14 ;  /* 0x0026dc0e01007387 */ /* 0x000fe80000100800 */
[----:B------:R-:W-:Y:S04]  /*3b230*/  STL [R1+0x26e4], R14 ;  /* 0x0026e40e01007387 */ /* 0x000fe80000100800 */
[----:B------:R-:W-:Y:S01]  /*3b240*/  STL [R1+0x26ec], R14 ;  /* 0x0026ec0e01007387 */ /* 0x000fe20000100800 */
[----:B------:R-:W-:-:S03]  /*3b250*/  IMAD.SHL.U32 R3, R3, 0x2, RZ ;  /* 0x0000000203037824 */ /* 0x000fc600078e00ff */
[----:B------:R-:W-:Y:S04]  /*3b260*/  STL [R1+0x26f4], R14 ;  /* 0x0026f40e01007387 */ /* 0x000fe80000100800 */
[----:B------:R-:W-:Y:S04]  /*3b270*/  STL [R1+0x26fc], R14 ;  /* 0x0026fc0e01007387 */ /* 0x000fe80000100800 */
[----:B------:R-:W-:Y:S04]  /*3b280*/  STL [R1+0x2704], R14 ;  /* 0x0027040e01007387 */ /* 0x000fe80000100800 */
[----:B------:R-:W-:Y:S04]  /*3b290*/  STL [R1+0x270c], R14 ;  /* 0x00270c0e01007387 */ /* 0x000fe80000100800 */
[----:B------:R-:W-:Y:S04]  /*3b2a0*/  STL [R1+0x2354], R15 ;  /* 0x0023540f01007387 */ /* 0x000fe80000100800 */
[----:B------:R-:W-:Y:S04]  /*3b2b0*/  STL [R1+0x2754], R15 ;  /* 0x0027540f01007387 */ /* 0x000fe80000100800 */
[----:B--2---:R0:W-:Y:S04]  /*3b2c0*/  STS.U16 [R3+UR5+0x10200], R9 ;  /* 0x0102000903007988 */ /* 0x0041e80008000405 */
[----:B----4-:R1:W-:Y:S04]  /*3b2d0*/  STS.U16 [R3+UR5+0x10300], R10 ;  /* 0x0103000a03007988 */ /* 0x0103e80008000405 */
[----:B------:R2:W-:Y:S04]  /*3b2e0*/  STS.U16 [R3+UR5+0x10400], R11 ;  /* 0x0104000b03007988 */ /* 0x0005e80008000405 */
[----:B------:R4:W-:Y:S04]  /*3b2f0*/  STS.U16 [R3+UR5+0x10500], R12 ;  /* 0x0105000c03007988 */ /* 0x0009e80008000405 */
[----:B------:R3:W-:Y:S04]  /*3b300*/  STS.U16 [R3+UR5+0x10600], R13 ;  /* 0x0106000d03007988 */ /* 0x0007e80008000405 */
[----:B0-----:R-:W3:Y:S04]  /*3b310*/  LDL.LU R9, [R1+0x290] ;  /* 0x0002900001097983 */ /* 0x001ee80000300800 */
[----:B-1----:R-:W3:Y:S04]  /*3b320*/  LDL.LU R10, [R1+0x284] ;  /* 0x00028400010a7983 */ /* 0x002ee80000300800 */
[----:B--2---:R-:W2:Y:S04]  /*3b330*/  LDL.LU R11, [R1+0x27c] ;  /* 0x00027c00010b7983 */ /* 0x004ea80000300800 */
[----:B----4-:R-:W4:Y:S04]  /*3b340*/  LDL.LU R12, [R1+0x278] ;  /* 0x00027800010c7983 */ /* 0x010f280000300800 */
[----:B---3--:R-:W3:Y:S04]  /*3b350*/  LDL.LU R13, [R1+0x274] ;  /* 0x00027400010d7983 */ /* 0x008ee80000300800 */
        /* <DEDUP_REMOVED lines=9> */
[----:B------:R-:W3:Y:S01]  /*3b3f0*/  LDL.LU R24, [R1+0x24c] ;  /* 0x00024c0001187983 */ /* 0x000ee20000300800 */
[----:B------:R-:W-:-:S03]  /*3b400*/  LOP3.LUT R16, R3, 0x10, RZ, 0x3c, !PT ;  /* 0x0000001003107812 */ /* 0x000fc600078e3cff */
[----:B------:R-:W3:Y:S04]  /*3b410*/  LDL.LU R25, [R1+0x248] ;  /* 0x0002480001197983 */ /* 0x000ee80000300800 */
[----:B------:R-:W3:Y:S04]  /*3b420*/  LDL.LU R26, [R1+0x244] ;  /* 0x00024400011a7983 */ /* 0x000ee80000300800 */
[----:B------:R0:W-:Y:S04]  /*3b430*/  STS.U16 [R3+UR5+0x10000], R28 ;  /* 0x0100001c03007988 */ /* 0x0001e80008000405 */
[----:B------:R-:W3:Y:S04]  /*3b440*/  LDL.LU R27, [R1+0x240] ;  /* 0x00024000011b7983 */ /* 0x000ee80000300800 */
[----:B------:R1:W-:Y:S04]  /*3b450*/  STS.U16 [R3+UR5+0x10100], R29 ;  /* 0x0101001d03007988 */ /* 0x0003e80008000405 */
[----:B------:R1:W-:Y:S04]  /*3b460*/  STS.U16 [R3+UR5+0x10700], R0 ;  /* 0x0107000003007988 */ /* 0x0003e80008000405 */
[----:B------:R1:W-:Y:S04]  /*3b470*/  STS.U16 [R16+UR5+0x10080], R2 ;  /* 0x0100800210007988 */ /* 0x0003e80008000405 */
[----:B------:R1:W-:Y:S04]  /*3b480*/  STS.U16 [R16+UR5+0x10180], R5 ;  /* 0x0101800510007988 */ /* 0x0003e80008000405 */
[----:B0-----:R-:W3:Y:S04]  /*3b490*/  LDL.LU R28, [R1+0x23c] ;  /* 0x00023c00011c7983 */ /* 0x001ee80000300800 */
[----:B-1----:R-:W3:Y:S04]  /*3b4a0*/  LDL.LU R29, [R1+0x238] ;  /* 0x00023800011d7983 */ /* 0x002ee80000300800 */
[----:B------:R-:W3:Y:S04]  /*3b4b0*/  LDL.LU R0, [R1+0x234] ;  /* 0x0002340001007983 */ /* 0x000ee80000300800 */
[----:B------:R-:W3:Y:S04]  /*3b4c0*/  LDL.LU R2, [R1+0x230] ;  /* 0x0002300001027983 */ /* 0x000ee80000300800 */
[----:B------:R0:W-:Y:S04]  /*3b4d0*/  STS.U16 [R16+UR5+0x10280], R6 ;  /* 0x0102800610007988 */ /* 0x0001e80008000405 */
[----:B------:R-:W3:Y:S04]  /*3b4e0*/  LDL.LU R5, [R1+0x22c] ;  /* 0x00022c0001057983 */ /* 0x000ee80000300800 */
[----:B------:R1:W-:Y:S04]  /*3b4f0*/  STS.U16 [R16+UR5+0x10380], R7 ;  /* 0x0103800710007988 */ /* 0x0003e80008000405 */
[----:B------:R1:W-:Y:S04]  /*3b500*/  STS.U16 [R16+UR5+0x10480], R8 ;  /* 0x0104800810007988 */ /* 0x0003e80008000405 */
[----:B0-----:R-:W3:Y:S04]  /*3b510*/  LDL.LU R6, [R1+0x228] ;  /* 0x0002280001067983 */ /* 0x001ee80000300800 */
[----:B-1----:R-:W3:Y:S04]  /*3b520*/  LDL.LU R7, [R1+0x224] ;  /* 0x0002240001077983 */ /* 0x002ee80000300800 */
[----:B------:R-:W3:Y:S04]  /*3b530*/  LDL.LU R8, [R1+0x220] ;  /* 0x0002200001087983 */ /* 0x000ee80000300800 */
[----:B------:R0:W-:Y:S04]  /*3b540*/  STS.U16 [R16+UR5+0x10580], R9 ;  /* 0x0105800910007988 */ /* 0x0001e80008000405 */
[----:B------:R1:W-:Y:S04]  /*3b550*/  STS.U16 [R16+UR5+0x10680], R10 ;  /* 0x0106800a10007988 */ /* 0x0003e80008000405 */
[----:B--2---:R2:W-:Y:S04]  /*3b560*/  STS.U16 [R16+UR5+0x10780], R11 ;  /* 0x0107800b10007988 */ /* 0x0045e80008000405 */
[----:B----4-:R4:W-:Y:S04]  /*3b570*/  STS.U16 [R3+UR5], R12 ;  /* 0x0000000c03007988 */ /* 0x0109e80008000405 */
[----:B---3--:R3:W-:Y:S04]  /*3b580*/  STS.U16 [R3+UR5+0x400], R13 ;  /* 0x0004000d03007988 */ /* 0x0087e80008000405 */
[----:B0-----:R-:W3:Y:S04]  /*3b590*/  LDL.LU R9, [R1+0x21c] ;  /* 0x00021c0001097983 */ /* 0x001ee80000300800 */
[----:B-1----:R-:W3:Y:S04]  /*3b5a0*/  LDL.LU R10, [R1+0x218] ;  /* 0x00021800010a7983 */ /* 0x002ee80000300800 */
[----:B--2---:R-:W2:Y:S04]  /*3b5b0*/  LDL.LU R11, [R1+0x214] ;  /* 0x00021400010b7983 */ /* 0x004ea80000300800 */
[----:B----4-:R-:W4:Y:S04]  /*3b5c0*/  LDL.LU R12, [R1+0x210] ;  /* 0x00021000010c7983 */ /* 0x010f280000300800 */
[----:B---3--:R-:W3:Y:S04]  /*3b5d0*/  LDL.LU R13, [R1+0x20c] ;  /* 0x00020c00010d7983 */ /* 0x008ee80000300800 */
        /* <DEDUP_REMOVED lines=9> */
[----:B------:R1:W-:Y:S04]  /*3b670*/  STS.U16 [R3+UR5+0x4c00], R5 ;  /* 0x004c000503007988 */ /* 0x0003e80008000405 */
[----:B0-----:R-:W3:Y:S04]  /*3b680*/  LDL.LU R2, [R1+0x1f8] ;  /* 0x0001f80001027983 */ /* 0x001ee80000300800 */
[----:B------:R0:W-:Y:S04]  /*3b690*/  STS.U16 [R3+UR5+0x5000], R6 ;  /* 0x0050000603007988 */ /* 0x0001e80008000405 */
[----:B-1----:R-:W3:Y:S04]  /*3b6a0*/  LDL.LU R5, [R1+0x1f4] ;  /* 0x0001f40001057983 */ /* 0x002ee80000300800 */
        /* <DEDUP_REMOVED lines=8> */
[----:B----4-:R4:W-:Y:S04]  /*3b730*/  STS.U16 [R3+UR5+0x6800], R12 ;  /* 0x0068000c03007988 */ /* 0x0109e80008000405 */
        /* <DEDUP_REMOVED lines=58> */
[----:B------:R-:W-:Y:S04]  /*3bae0*/  STS.U16 [R3+UR5+0xa800], R15 ;  /* 0x00a8000f03007988 */ /* 0x000fe80008000405 */
[----:B------:R-:W-:Y:S04]  /*3baf0*/  STS.U16 [R3+UR5+0xac00], R14 ;  /* 0x00ac000e03007988 */ /* 0x000fe80008000405 */
[----:B------:R-:W-:Y:S04]  /*3bb00*/  STS.U16 [R3+UR5+0xb000], R23 ;  /* 0x00b0001703007988 */ /* 0x000fe80008000405 */
[----:B------:R-:W-:Y:S04]  /*3bb10*/  STS.U16 [R3+UR5+0xb400], R22 ;  /* 0x00b4001603007988 */ /* 0x000fe80008000405 */
[----:B------:R-:W-:Y:S04]  /*3bb20*/  STS.U16 [R3+UR5+0xb800], R21 ;  /* 0x00b8001503007988 */ /* 0x000fe80008000405 */
[----:B------:R0:W-:Y:S04]  /*3bb30*/  STS.U16 [R3+UR5+0xc000], R26 ;  /* 0x00c0001a03007988 */ /* 0x0001e80008000405 */
[----:B------:R1:W-:Y:S04]  /*3bb40*/  STS.U16 [R3+UR5+0xc400], R27 ;  /* 0x00c4001b03007988 */ /* 0x0003e80008000405 */
[----:B------:R1:W-:Y:S04]  /*3bb50*/  STS.U16 [R3+UR5+0xc800], R28 ;  /* 0x00c8001c03007988 */ /* 0x0003e80008000405 */
[----:B------:R1:W-:Y:S04]  /*3bb60*/  STS.U16 [R3+UR5+0xcc00], R29 ;  /* 0x00cc001d03007988 */ /* 0x0003e80008000405 */
[----:B------:R1:W-:Y:S04]  /*3bb70*/  STS.U16 [R3+UR5+0xd000], R0 ;  /* 0x00d0000003007988 */ /* 0x0003e80008000405 */
[----:B0-----:R-:W2:Y:S04]  /*3bb80*/  LDL.LU R26, [R1+0x1a0] ;  /* 0x0001a000011a7983 */ /* 0x001ea80000300800 */
[----:B-1----:R-:W2:Y:S04]  /*3bb90*/  LDL.LU R27, [R1+0x19c] ;  /* 0x00019c00011b7983 */ /* 0x002ea80000300800 */
[----:B------:R-:W2:Y:S04]  /*3bba0*/  LDL.LU R28, [R1+0x198] ;  /* 0x00019800011c7983 */ /* 0x000ea80000300800 */
[----:B------:R-:W2:Y:S04]  /*3bbb0*/  LDL.LU R29, [R1+0x194] ;  /* 0x00019400011d7983 */ /* 0x000ea80000300800 */
[----:B------:R-:W2:Y:S04]  /*3bbc0*/  LDL.LU R0, [R1+0x190] ;  /* 0x0001900001007983 */ /* 0x000ea80000300800 */
[----:B------:R-:W-:Y:S04]  /*3bbd0*/  STS.U16 [R3+UR5+0xbc00], R19 ;  /* 0x00bc001303007988 */ /* 0x000fe80008000405 */
[----:B------:R0:W-:Y:S04]  /*3bbe0*/  STS.U16 [R3+UR5+0xe800], R2 ;  /* 0x00e8000203007988 */ /* 0x0001e80008000405 */
[----:B------:R1:W-:Y:S04]  /*3bbf0*/  STS.U16 [R3+UR5+0xd400], R17 ;  /* 0x00d4001103007988 */ /* 0x0003e80008000405 */
[----:B------:R1:W-:Y:S04]  /*3bc00*/  STS.U16 [R3+UR5+0xdc00], R20 ;  /* 0x00dc001403007988 */ /* 0x0003e80008000405 */
[----:B0-----:R-:W2:Y:S04]  /*3bc10*/  LDL.LU R2, [R1+0x18c] ;  /* 0x00018c0001027983 */ /* 0x001ea80000300800 */
[----:B------:R-:W2:Y:S04]  /*3bc20*/  LDL.LU R15, [R1+0x184] ;  /* 0x00018400010f7983 */ /* 0x000ea80000300800 */
[----:B------:R-:W2:Y:S04]  /*3bc30*/  LDL.LU R14, [R1+0x180] ;  /* 0x00018000010e7983 */ /* 0x000ea80000300800 */
[----:B------:R-:W2:Y:S04]  /*3bc40*/  LDL.LU R23, [R1+0x17c] ;  /* 0x00017c0001177983 */ /* 0x000ea80000300800 */
[----:B------:R-:W2:Y:S04]  /*3bc50*/  LDL.LU R22, [R1+0x178] ;  /* 0x0001780001167983 */ /* 0x000ea80000300800 */
[----:B------:R-:W2:Y:S04]  /*3bc60*/  LDL.LU R21, [R1+0x174] ;  /* 0x0001740001157983 */ /* 0x000ea80000300800 */
[----:B------:R-:W2:Y:S04]  /*3bc70*/  LDL.LU R19, [R1+0x170] ;  /* 0x0001700001137983 */ /* 0x000ea80000300800 */
[----:B-1----:R-:W2:Y:S04]  /*3bc80*/  LDL.LU R17, [R1+0x16c] ;  /* 0x00016c0001117983 */ /* 0x002ea80000300800 */
[----:B------:R-:W2:Y:S04]  /*3bc90*/  LDL.LU R20, [R1+0x168] ;  /* 0x0001680001147983 */ /* 0x000ea80000300800 */
[----:B------:R-:W-:Y:S04]  /*3bca0*/  STS.U16 [R3+UR5+0xd800], R18 ;  /* 0x00d8001203007988 */ /* 0x000fe80008000405 */
[----:B------:R-:W-:Y:S04]  /*3bcb0*/  STS.U16 [R3+UR5+0xe000], R24 ;  /* 0x00e0001803007988 */ /* 0x000fe80008000405 */
[----:B------:R-:W-:Y:S04]  /*3bcc0*/  STS.U16 [R3+UR5+0xe400], R25 ;  /* 0x00e4001903007988 */ /* 0x000fe80008000405 */
[----:B------:R-:W-:Y:S04]  /*3bcd0*/  STS.U16 [R3+UR5+0xfc00], R9 ;  /* 0x00fc000903007988 */ /* 0x000fe80008000405 */
[----:B----4-:R-:W-:Y:S04]  /*3bce0*/  STS.U16 [R3+UR5+0xf000], R12 ;  /* 0x00f0000c03007988 */ /* 0x010fe80008000405 */
[----:B---3--:R-:W-:Y:S04]  /*3bcf0*/  STL [R1+0x2758], R13 ;  /* 0x0027580d01007387 */ /* 0x008fe80000100800 */
[----:B------:R-:W-:Y:S04]  /*3bd00*/  STL [R1+0x275c], R12 ;  /* 0x00275c0c01007387 */ /* 0x000fe80000100800 */
[----:B--2---:R-:W-:Y:S04]  /*3bd10*/  STL [R1+0x2760], R11 ;  /* 0x0027600b01007387 */ /* 0x004fe80000100800 */
[----:B------:R-:W-:Y:S04]  /*3bd20*/  STS.U16 [R3+UR5+0xec00], R13 ;  /* 0x00ec000d03007988 */ /* 0x000fe80008000405 */
[----:B------:R-:W-:Y:S04]  /*3bd30*/  STS.U16 [R3+UR5+0xf400], R11 ;  /* 0x00f4000b03007988 */ /* 0x000fe80008000405 */
[----:B------:R0:W-:Y:S04]  /*3bd40*/  STS.U16 [R3+UR5+0xf800], R10 ;  /* 0x00f8000a03007988 */ /* 0x0001e80008000405 */
[----:B------:R1:W-:Y:S04]  /*3bd50*/  STL [R1+0x2764], R10 ;  /* 0x0027640a01007387 */ /* 0x0003e80000100800 */
[----:B0-----:R-:W2:Y:S04]  /*3bd60*/  LDL.LU R3, [R1+0x188] ;  /* 0x0001880001037983 */ /* 0x001ea80000300800 */
[----:B------:R-:W-:Y:S04]  /*3bd70*/  STL [R1+0x2768], R9 ;  /* 0x0027680901007387 */ /* 0x000fe80000100800 */
[----:B-1----:R-:W3:Y:S04]  /*3bd80*/  LDL.LU R10, [R1+0x164] ;  /* 0x00016400010a7983 */ /* 0x002ee80000300800 */
[----:B------:R-:W4:Y:S04]  /*3bd90*/  LDL.LU R11, [R1+0x160] ;  /* 0x00016000010b7983 */ /* 0x000f280000300800 */
[----:B------:R-:W4:Y:S04]  /*3bda0*/  LDL.LU R12, [R1+0x15c] ;  /* 0x00015c00010c7983 */ /* 0x000f280000300800 */
[----:B------:R-:W4:Y:S04]  /*3bdb0*/  LDL.LU R13, [R1+0x158] ;  /* 0x00015800010d7983 */ /* 0x000f280000300800 */
[----:B------:R-:W4:Y:S04]  /*3bdc0*/  LDL.LU R18, [R1+0x154] ;  /* 0x0001540001127983 */ /* 0x000f280000300800 */
[----:B------:R-:W4:Y:S04]  /*3bdd0*/  LDL.LU R24, [R1+0x150] ;  /* 0x0001500001187983 */ /* 0x000f280000300800 */
[----:B------:R-:W4:Y:S04]  /*3bde0*/  LDL.LU R25, [R1+0x14c] ;  /* 0x00014c0001197983 */ /* 0x000f280000300800 */
[----:B------:R0:W-:Y:S04]  /*3bdf0*/  STS.U16 [R16+UR5+0x80], R26 ;  /* 0x0000801a10007988 */ /* 0x0001e80008000405 */
[----:B------:R1:W-:Y:S04]  /*3be00*/  STS.U16 [R16+UR5+0x480], R27 ;  /* 0x0004801b10007988 */ /* 0x0003e80008000405 */
[----:B------:R1:W-:Y:S04]  /*3be10*/  STS.U16 [R16+UR5+0x880], R28 ;  /* 0x0008801c10007988 */ /* 0x0003e80008000405 */
[----:B------:R1:W-:Y:S04]  /*3be20*/  STS.U16 [R16+UR5+0xc80], R29 ;  /* 0x000c801d10007988 */ /* 0x0003e80008000405 */
[----:B------:R1:W-:Y:S04]  /*3be30*/  STS.U16 [R16+UR5+0x1080], R0 ;  /* 0x0010800010007988 */ /* 0x0003e80008000405 */
[----:B0-----:R-:W4:Y:S04]  /*3be40*/  LDL.LU R26, [R1+0x148] ;  /* 0x00014800011a7983 */ /* 0x001f280000300800 */
[----:B-1----:R-:W4:Y:S04]  /*3be50*/  LDL.LU R27, [R1+0x144] ;  /* 0x00014400011b7983 */ /* 0x002f280000300800 */
[----:B------:R-:W4:Y:S04]  /*3be60*/  LDL.LU R28, [R1+0x140] ;  /* 0x00014000011c7983 */ /* 0x000f280000300800 */
[----:B------:R-:W4:Y:S04]  /*3be70*/  LDL.LU R29, [R1+0x13c] ;  /* 0x00013c00011d7983 */ /* 0x000f280000300800 */
[----:B------:R-:W4:Y:S04]  /*3be80*/  LDL.LU R0, [R1+0x138] ;  /* 0x0001380001007983 */ /* 0x000f280000300800 */
[----:B------:R0:W-:Y:S04]  /*3be90*/  STS.U16 [R16+UR5+0x1480], R2 ;  /* 0x0014800210007988 */ /* 0x0001e80008000405 */
[----:B0-----:R-:W4:Y:S04]  /*3bea0*/  LDL.LU R2, [R1+0x134] ;  /* 0x0001340001027983 */ /* 0x001f280000300800 */
[----:B--2---:R-:W-:Y:S04]  /*3beb0*/  STS.U16 [R16+UR5+0x1880], R3 ;  /* 0x0018800310007988 */ /* 0x004fe80008000405 */
[----:B------:R0:W-:Y:S04]  /*3bec0*/  STS.U16 [R16+UR5+0x1c80], R15 ;  /* 0x001c800f10007988 */ /* 0x0001e80008000405 */
[----:B------:R1:W-:Y:S04]  /*3bed0*/  STS.U16 [R16+UR5+0x2080], R14 ;  /* 0x0020800e10007988 */ /* 0x0003e80008000405 */
[----:B------:R2:W-:Y:S04]  /*3bee0*/  STS.U16 [R16+UR5+0x2480], R23 ;  /* 0x0024801710007988 */ /* 0x0005e80008000405 */
[----:B------:R2:W-:Y:S04]  /*3bef0*/  STS.U16 [R16+UR5+0x2880], R22 ;  /* 0x0028801610007988 */ /* 0x0005e80008000405 */
[----:B------:R2:W-:Y:S04]  /*3bf00*/  STS.U16 [R16+UR5+0x2c80], R21 ;  /* 0x002c801510007988 */ /* 0x0005e80008000405 */
[----:B------:R2:W-:Y:S04]  /*3bf10*/  STS.U16 [R16+UR5+0x3080], R19 ;  /* 0x0030801310007988 */ /* 0x0005e80008000405 */
[----:B------:R4:W-:Y:S04]  /*3bf20*/  STS.U16 [R16+UR5+0x3480], R17 ;  /* 0x0034801110007988 */ /* 0x0009e80008000405 */
[----:B------:R4:W-:Y:S04]  /*3bf30*/  STS.U16 [R16+UR5+0x3880], R20 ;  /* 0x0038801410007988 */ /* 0x0009e80008000405 */
[----:B0-----:R-:W4:Y:S04]  /*3bf40*/  LDL.LU R15, [R1+0x130] ;  /* 0x00013000010f7983 */ /* 0x001f280000300800 */
[----:B-1----:R-:W4:Y:S04]  /*3bf50*/  LDL.LU R14, [R1+0x12c] ;  /* 0x00012c00010e7983 */ /* 0x002f280000300800 */
[----:B---3--:R-:W-:Y:S04]  /*3bf60*/  STS.U16 [R16+UR5+0x3c80], R10 ;  /* 0x003c800a10007988 */ /* 0x008fe80008000405 */
[----:B--2---:R-:W2:Y:S04]  /*3bf70*/  LDL.LU R23, [R1+0x128] ;  /* 0x0001280001177983 */ /* 0x004ea80000300800 */
[----:B------:R-:W3:Y:S04]  /*3bf80*/  LDL.LU R22, [R1+0x124] ;  /* 0x0001240001167983 */ /* 0x000ee80000300800 */
[----:B------:R-:W3:Y:S04]  /*3bf90*/  LDL.LU R21, [R1+0x120] ;  /* 0x0001200001157983 */ /* 0x000ee80000300800 */
[----:B------:R-:W3:Y:S04]  /*3bfa0*/  LDL.LU R19, [R1+0x11c] ;  /* 0x00011c0001137983 */ /* 0x000ee80000300800 */
[----:B----4-:R-:W-:Y:S04]  /*3bfb0*/  STS.U16 [R16+UR5+0x4080], R11 ;  /* 0x0040800b10007988 */ /* 0x010fe80008000405 */
[----:B------:R-:W4:Y:S04]  /*3bfc0*/  LDL.LU R17, [R1+0x118] ;  /* 0x0001180001117983 */ /* 0x000f280000300800 */
[----:B------:R-:W-:Y:S04]  /*3bfd0*/  STS.U16 [R16+UR5+0x4480], R12 ;  /* 0x0044800c10007988 */ /* 0x000fe80008000405 */
[----:B------:R-:W4:Y:S04]  /*3bfe0*/  LDL.LU R20, [R1+0x114] ;  /* 0x0001140001147983 */ /* 0x000f280000300800 */
[----:B------:R-:W-:Y:S04]  /*3bff0*/  STS.U16 [R16+UR5+0x4880], R13 ;  /* 0x0048800d10007988 */ /* 0x000fe80008000405 */
[----:B------:R0:W-:Y:S04]  /*3c000*/  STS.U16 [R16+UR5+0x4c80], R18 ;  /* 0x004c801210007988 */ /* 0x0001e80008000405 */
[----:B0-----:R-:W4:Y:S04]  /*3c010*/  LDL.LU R18, [R1+0x110] ;  /* 0x0001100001127983 */ /* 0x001f280000300800 */
[----:B------:R0:W-:Y:S04]  /*3c020*/  STS.U16 [R16+UR5+0x5080], R24 ;  /* 0x0050801810007988 */ /* 0x0001e80008000405 */
        /* <DEDUP_REMOVED lines=12> */
[----:B------:R-:W4:Y:S04]  /*3c0f0*/  LDL.LU R29, [R1+0xf4] ;  /* 0x0000f400011d7983 */ /* 0x000f280000300800 */
[----:B------:R1:W-:Y:S04]  /*3c100*/  STS.U16 [R16+UR5+0x6c80], R2 ;  /* 0x006c800210007988 */ /* 0x0003e80008000405 */
[----:B0-----:R-:W4:Y:S04]  /*3c110*/  LDL.LU R0, [R1+0xf0] ;  /* 0x0000f00001007983 */ /* 0x001f280000300800 */
[----:B-1----:R-:W4:Y:S04]  /*3c120*/  LDL.LU R2, [R1+0xec] ;  /* 0x0000ec0001027983 */ /* 0x002f280000300800 */
[----:B------:R-:W4:Y:S04]  /*3c130*/  LDL.LU R10, [R1+0xe8] ;  /* 0x0000e800010a7983 */ /* 0x000f280000300800 */
[----:B------:R-:W4:Y:S04]  /*3c140*/  LDL.LU R11, [R1+0xe4] ;  /* 0x0000e400010b7983 */ /* 0x000f280000300800 */
[----:B------:R-:W4:Y:S04]  /*3c150*/  LDL.LU R12, [R1+0xe0] ;  /* 0x0000e000010c7983 */ /* 0x000f280000300800 */
[----:B------:R-:W4:Y:S04]  /*3c160*/  LDL.LU R13, [R1+0xdc] ;  /* 0x0000dc00010d7983 */ /* 0x000f280000300800 */
[----:B------:R0:W-:Y:S04]  /*3c170*/  STS.U16 [R16+UR5+0x7080], R15 ;  /* 0x0070800f10007988 */ /* 0x0001e80008000405 */
[----:B------:R1:W-:Y:S04]  /*3c180*/  STS.U16 [R16+UR5+0x7480], R14 ;  /* 0x0074800e10007988 */ /* 0x0003e80008000405 */
[----:B--2---:R2:W-:Y:S04]  /*3c190*/  STS.U16 [R16+UR5+0x7880], R23 ;  /* 0x0078801710007988 */ /* 0x0045e80008000405 */
[----:B---3--:R3:W-:Y:S04]  /*3c1a0*/  STS.U16 [R16+UR5+0x7c80], R22 ;  /* 0x007c801610007988 */ /* 0x0087e80008000405 */
[----:B------:R3:W-:Y:S04]  /*3c1b0*/  STS.U16 [R16+UR5+0x8080], R21 ;  /* 0x0080801510007988 */ /* 0x0007e80008000405 */
[----:B------:R3:W-:Y:S04]  /*3c1c0*/  STS.U16 [R16+UR5+0x8480], R19 ;  /* 0x0084801310007988 */ /* 0x0007e80008000405 */
[----:B0-----:R-:W3:Y:S04]  /*3c1d0*/  LDL.LU R15, [R1+0xd8] ;  /* 0x0000d800010f7983 */ /* 0x001ee80000300800 */
[----:B-1----:R-:W3:Y:S04]  /*3c1e0*/  LDL.LU R14, [R1+0xd4] ;  /* 0x0000d400010e7983 */ /* 0x002ee80000300800 */
[----:B----4-:R-:W-:Y:S04]  /*3c1f0*/  STS.U16 [R16+UR5+0x8880], R17 ;  /* 0x0088801110007988 */ /* 0x010fe80008000405 */
[----:B--2---:R-:W2:Y:S04]  /*3c200*/  LDL.LU R23, [R1+0xd0] ;  /* 0x0000d00001177983 */ /* 0x004ea80000300800 */
[----:B---3--:R-:W3:Y:S04]  /*3c210*/  LDL.LU R22, [R1+0xcc] ;  /* 0x0000cc0001167983 */ /* 0x008ee80000300800 */
[----:B------:R-:W4:Y:S04]  /*3c220*/  LDL.LU R21, [R1+0xc4] ;  /* 0x0000c40001157983 */ /* 0x000f280000300800 */
[----:B------:R0:W-:Y:S04]  /*3c230*/  STS.U16 [R16+UR5+0x8c80], R20 ;  /* 0x008c801410007988 */ /* 0x0001e80008000405 */
[----:B------:R-:W4:Y:S04]  /*3c240*/  LDL.LU R19, [R1+0xbc] ;  /* 0x0000bc0001137983 */ /* 0x000f280000300800 */
[----:B------:R1:W-:Y:S04]  /*3c250*/  STS.U16 [R16+UR5+0x9080], R18 ;  /* 0x0090801210007988 */ /* 0x0003e80008000405 */
[----:B0-----:R-:W4:Y:S04]  /*3c260*/  LDL.LU R20, [R1+0xb4] ;  /* 0x0000b40001147983 */ /* 0x001f280000300800 */
[----:B------:R-:W4:Y:S04]  /*3c270*/  LDL.LU R17, [R1+0xac] ;  /* 0x0000ac0001117983 */ /* 0x000f280000300800 */
[----:B-1----:R-:W4:Y:S04]  /*3c280*/  LDL.LU R18, [R1+0xa4] ;  /* 0x0000a40001127983 */ /* 0x002f280000300800 */
[----:B------:R-:W-:Y:S04]  /*3c290*/  STS.U16 [R16+UR5+0x9480], R3 ;  /* 0x0094800310007988 */ /* 0x000fe80008000405 */
        /* <DEDUP_REMOVED lines=12> */
[----:B------:R1:W-:Y:S04]  /*3c360*/  STS.U16 [R16+UR5+0xb480], R2 ;  /* 0x00b4800210007988 */ /* 0x0003e80008000405 */
[----:B------:R-:W-:Y:S04]  /*3c370*/  STS.U16 [R16+UR5+0xb880], R10 ;  /* 0x00b8800a10007988 */ /* 0x000fe80008000405 */
[----:B------:R-:W-:Y:S04]  /*3c380*/  STS.U16 [R16+UR5+0xbc80], R11 ;  /* 0x00bc800b10007988 */ /* 0x000fe80008000405 */
[----:B------:R-:W-:Y:S04]  /*3c390*/  STS.U16 [R16+UR5+0xc080], R12 ;  /* 0x00c0800c10007988 */ /* 0x000fe80008000405 */
[----:B------:R-:W-:Y:S04]  /*3c3a0*/  STS.U16 [R16+UR5+0xc480], R13 ;  /* 0x00c4800d10007988 */ /* 0x000fe80008000405 */
[----:B------:R-:W4:Y:S04]  /*3c3b0*/  LDL.LU R29, [R1+0x8c] ;  /* 0x00008c00011d7983 */ /* 0x000f280000300800 */
[----:B0-----:R-:W4:Y:S04]  /*3c3c0*/  LDL.LU R0, [R1+0x88] ;  /* 0x0000880001007983 */ /* 0x001f280000300800 */
[----:B-1----:R-:W4:Y:S04]  /*3c3d0*/  LDL.LU R2, [R1+0x84] ;  /* 0x0000840001027983 */ /* 0x002f280000300800 */
[----:B------:R-:W-:Y:S04]  /*3c3e0*/  STL [R1+0x276c], R8 ;  /* 0x00276c0801007387 */ /* 0x000fe80000100800 */
[----:B------:R-:W-:Y:S04]  /*3c3f0*/  STL [R1+0x2770], R7 ;  /* 0x0027700701007387 */ /* 0x000fe80000100800 */
[----:B------:R-:W-:Y:S04]  /*3c400*/  STL [R1+0x2774], R6 ;  /* 0x0027740601007387 */ /* 0x000fe80000100800 */
[----:B------:R-:W-:Y:S04]  /*3c410*/  STS.U16 [R16+UR5+0xc880], R15 ;  /* 0x00c8800f10007988 */ /* 0x000fe80008000405 */
[----:B------:R-:W-:Y:S04]  /*3c420*/  STS.U16 [R16+UR5+0xcc80], R14 ;  /* 0x00cc800e10007988 */ /* 0x000fe80008000405 */
[----:B--2---:R-:W-:Y:S04]  /*3c430*/  STS.U16 [R16+UR5+0xd080], R23 ;  /* 0x00d0801710007988 */ /* 0x004fe80008000405 */
[----:B---3--:R-:W-:Y:S04]  /*3c440*/  STS.U16 [R16+UR5+0xd480], R22 ;  /* 0x00d4801610007988 */ /* 0x008fe80008000405 */
[----:B----4-:R-:W-:Y:S04]  /*3c450*/  STS.U16 [R16+UR5+0xd880], R21 ;  /* 0x00d8801510007988 */ /* 0x010fe80008000405 */
[----:B------:R-:W-:Y:S04]  /*3c460*/  STS.U16 [R16+UR5+0xdc80], R19 ;  /* 0x00dc801310007988 */ /* 0x000fe80008000405 */
[----:B------:R-:W-:Y:S04]  /*3c470*/  STS.U16 [R16+UR5+0xe080], R20 ;  /* 0x00e0801410007988 */ /* 0x000fe80008000405 */
[----:B------:R-:W-:Y:S04]  /*3c480*/  STS.U16 [R16+UR5+0xe480], R17 ;  /* 0x00e4801110007988 */ /* 0x000fe80008000405 */
[----:B------:R-:W-:Y:S04]  /*3c490*/  STS.U16 [R16+UR5+0xe880], R18 ;  /* 0x00e8801210007988 */ /* 0x000fe80008000405 */
[----:B------:R-:W-:Y:S04]  /*3c4a0*/  STS.U16 [R16+UR5+0xec80], R8 ;  /* 0x00ec800810007988 */ /* 0x000fe80008000405 */
[----:B------:R-:W-:Y:S04]  /*3c4b0*/  STS.U16 [R16+UR5+0xf080], R7 ;  /* 0x00f0800710007988 */ /* 0x000fe80008000405 */
[----:B------:R0:W-:Y:S04]  /*3c4c0*/  STS.U16 [R16+UR5+0xf480], R6 ;  /* 0x00f4800610007988 */ /* 0x0001e80008000405 */
[----:B0-----:R-:W2:Y:S04]  /*3c4d0*/  LDL.LU R6, [R1+0x74] ;  /* 0x0000740001067983 */ /* 0x001ea80000300800 */
[----:B--2---:R0:W-:Y:S04]  /*3c4e0*/  STL [R1+0x2778], R6 ;  /* 0x0027780601007387 */ /* 0x0041e80000100800 */
[----:B0-----:R-:W2:Y:S04]  /*3c4f0*/  LDL.LU R6, [R1+0x78] ;  /* 0x0000780001067983 */ /* 0x001ea80000300800 */
[----:B--2---:R0:W-:Y:S04]  /*3c500*/  STL [R1+0x277c], R6 ;  /* 0x00277c0601007387 */ /* 0x0041e80000100800 */
[----:B0-----:R-:W2:Y:S01]  /*3c510*/  LDL.LU R6, [R1+0x7c] ;  /* 0x00007c0001067983 */ /* 0x001ea20000300800 */
[----:B------:R-:W0:Y:S03]  /*3c520*/  S2R R20, SR_TID.X ;  /* 0x0000000000147919 */ /* 0x000e260000002100 */
[----:B------:R-:W-:Y:S04]  /*3c530*/  STS.U16 [R16+UR5+0xf880], R5 ;  /* 0x00f8800510007988 */ /* 0x000fe80008000405 */
[----:B------:R-:W-:Y:S04]  /*3c540*/  STS.U16 [R16+UR5+0xfc80], R4 ;  /* 0x00fc800410007988 */ /* 0x000fe80008000405 */
[----:B--2---:R1:W-:Y:S04]  /*3c550*/  STL [R1+0x2780], R6 ;  /* 0x0027800601007387 */ /* 0x0043e80000100800 */
[----:B-1----:R-:W2:Y:S01]  /*3c560*/  LDL.LU R6, [R1+0x80] ;  /* 0x0000800001067983 */ /* 0x002ea20000300800 */
[----:B0-----:R-:W-:-:S03]  /*3c570*/  LOP3.LUT R20, R20, 0x3f, RZ, 0xc0, !PT ;  /* 0x0000003f14147812 */ /* 0x001fc600078ec0ff */
[----:B------:R-:W3:Y:S04]  /*3c580*/  LDL.LU R7, [R1+0x70] ;  /* 0x0000700001077983 */ /* 0x000ee80000300800 */
[----:B------:R-:W4:Y:S04]  /*3c590*/  LDL.LU R8, [R1+0x6c] ;  /* 0x00006c0001087983 */ /* 0x000f280000300800 */
[----:B------:R-:W4:Y:S04]  /*3c5a0*/  LDL.LU R9, [R1+0x68] ;  /* 0x0000680001097983 */ /* 0x000f280000300800 */
[----:B------:R-:W4:Y:S04]  /*3c5b0*/  LDL.LU R10, [R1+0x64] ;  /* 0x00006400010a7983 */ /* 0x000f280000300800 */
[----:B------:R-:W4:Y:S01]  /*3c5c0*/  LDL.LU R11, [R1+0x60] ;  /* 0x00006000010b7983 */ /* 0x000f220000300800 */
[----:B------:R-:W-:-:S03]  /*3c5d0*/  IMAD.SHL.U32 R14, R20, 0x2, RZ ;  /* 0x00000002140e7824 */ /* 0x000fc600078e00ff */
[----:B------:R-:W4:Y:S04]  /*3c5e0*/  LDL.LU R12, [R1+0x5c] ;  /* 0x00005c00010c7983 */ /* 0x000f280000300800 */
[----:B------:R-:W4:Y:S04]  /*3c5f0*/  LDL.LU R13, [R1+0x58] ;  /* 0x00005800010d7983 */ /* 0x000f280000300800 */
[----:B------:R-:W4:Y:S04]  /*3c600*/  LDL.LU R15, [R1+0x54] ;  /* 0x00005400010f7983 */ /* 0x000f280000300800 */
[----:B------:R-:W4:Y:S04]  /*3c610*/  LDL.LU R23, [R1+0x50] ;  /* 0x0000500001177983 */ /* 0x000f280000300800 */
[----:B------:R-:W4:Y:S01]  /*3c620*/  LDL.LU R22, [R1+0x4c] ;  /* 0x00004c0001167983 */ /* 0x000f220000300800 */
[----:B------:R-:W-:-:S03]  /*3c630*/  LOP3.LUT R14, R14, 0x20, RZ, 0x3c, !PT ;  /* 0x000000200e0e7812 */ /* 0x000fc600078e3cff */
[----:B------:R-:W4:Y:S04]  /*3c640*/  LDL.LU R21, [R1+0x48] ;  /* 0x0000480001157983 */ /* 0x000f280000300800 */
[----:B------:R-:W4:Y:S04]  /*3c650*/  LDL.LU R19, [R1+0x44] ;  /* 0x0000440001137983 */ /* 0x000f280000300800 */
[----:B------:R-:W4:Y:S04]  /*3c660*/  LDL.LU R17, [R1+0x40] ;  /* 0x0000400001117983 */ /* 0x000f280000300800 */
[----:B------:R-:W4:Y:S04]  /*3c670*/  LDL.LU R16, [R1+0x3c] ;  /* 0x00003c0001107983 */ /* 0x000f280000300800 */
[----:B------:R-:W4:Y:S04]  /*3c680*/  LDL.LU R18, [R1+0x38] ;  /* 0x0000380001127983 */ /* 0x000f280000300800 */
        /* <DEDUP_REMOVED lines=20> */
[----:B--2---:R0:W-:Y:S04]  /*3c7d0*/  STS.U16 [R14+UR5+0x2100], R6 ;  /* 0x002100060e007988 */ /* 0x0041e80008000405 */
[----:B0-----:R-:W2:Y:S04]  /*3c7e0*/  LDL.LU R6, [R1+0x2780] ;  /* 0x0027800001067983 */ /* 0x001ea80000300800 */
[----:B--2---:R0:W-:Y:S04]  /*3c7f0*/  STS.U16 [R14+UR5+0x2500], R6 ;  /* 0x002500060e007988 */ /* 0x0041e80008000405 */
[----:B0-----:R-:W2:Y:S04]  /*3c800*/  LDL.LU R6, [R1+0x277c] ;  /* 0x00277c0001067983 */ /* 0x001ea80000300800 */
[----:B--2---:R0:W-:Y:S04]  /*3c810*/  STS.U16 [R14+UR5+0x2900], R6 ;  /* 0x002900060e007988 */ /* 0x0041e80008000405 */
[----:B0-----:R-:W2:Y:S04]  /*3c820*/  LDL.LU R6, [R1+0x2778] ;  /* 0x0027780001067983 */ /* 0x001ea80000300800 */
[----:B--2---:R0:W-:Y:S04]  /*3c830*/  STS.U16 [R14+UR5+0x2d00], R6 ;  /* 0x002d00060e007988 */ /* 0x0041e80008000405 */
[----:B---3--:R1:W-:Y:S04]  /*3c840*/  STS.U16 [R14+UR5+0x3100], R7 ;  /* 0x003100070e007988 */ /* 0x0083e80008000405 */
[----:B----4-:R2:W-:Y:S04]  /*3c850*/  STS.U16 [R14+UR5+0x3500], R8 ;  /* 0x003500080e007988 */ /* 0x0105e80008000405 */
[----:B------:R3:W-:Y:S04]  /*3c860*/  STS.U16 [R14+UR5+0x3900], R9 ;  /* 0x003900090e007988 */ /* 0x0007e80008000405 */
[----:B------:R4:W-:Y:S04]  /*3c870*/  STS.U16 [R14+UR5+0x3d00], R10 ;  /* 0x003d000a0e007988 */ /* 0x0009e80008000405 */
[----:B------:R4:W-:Y:S04]  /*3c880*/  STS.U16 [R14+UR5+0x4100], R11 ;  /* 0x0041000b0e007988 */ /* 0x0009e80008000405 */
[----:B0-----:R-:W4:Y:S04]  /*3c890*/  LDL.LU R6, [R1+0x2774] ;  /* 0x0027740001067983 */ /* 0x001f280000300800 */
[----:B-1----:R-:W4:Y:S04]  /*3c8a0*/  LDL.LU R7, [R1+0x2770] ;  /* 0x0027700001077983 */ /* 0x002f280000300800 */
[----:B--2---:R-:W2:Y:S04]  /*3c8b0*/  LDL.LU R8, [R1+0x276c] ;  /* 0x00276c0001087983 */ /* 0x004ea80000300800 */
[----:B---3--:R-:W3:Y:S04]  /*3c8c0*/  LDL.LU R9, [R1+0x2768] ;  /* 0x0027680001097983 */ /* 0x008ee80000300800 */
[----:B----4-:R-:W4:Y:S04]  /*3c8d0*/  LDL.LU R10, [R1+0x2764] ;  /* 0x00276400010a7983 */ /* 0x010f280000300800 */
[----:B------:R-:W2:Y:S04]  /*3c8e0*/  LDL.LU R11, [R1+0x2760] ;  /* 0x00276000010b7983 */ /* 0x000ea80000300800 */
        /* <DEDUP_REMOVED lines=8> */
[----:B------:R-:W4:Y:S04]  /*3c970*/  LDL.LU R15, [R1+0x2754] ;  /* 0x00275400010f7983 */ /* 0x000f280000300800 */
[----:B------:R-:W2:Y:S04]  /*3c980*/  LDL.LU R23, [R1+0x2750] ;  /* 0x0027500001177983 */ /* 0x000ea80000300800 */
[----:B------:R-:W3:Y:S04]  /*3c990*/  LDL.LU R22, [R1+0x274c] ;  /* 0x00274c0001167983 */ /* 0x000ee80000300800 */
[----:B------:R-:W4:Y:S04]  /*3c9a0*/  LDL.LU R21, [R1+0x2748] ;  /* 0x0027480001157983 */ /* 0x000f280000300800 */
[----:B------:R0:W-:Y:S04]  /*3c9b0*/  STS.U16 [R14+UR5+0x5d00], R19 ;  /* 0x005d00130e007988 */ /* 0x0001e80008000405 */
[----:B------:R1:W-:Y:S04]  /*3c9c0*/  STS.U16 [R14+UR5+0x6100], R17 ;  /* 0x006100110e007988 */ /* 0x0003e80008000405 */
[----:B------:R1:W-:Y:S04]  /*3c9d0*/  STS.U16 [R14+UR5+0x6500], R16 ;  /* 0x006500100e007988 */ /* 0x0003e80008000405 */
[----:B------:R1:W-:Y:S04]  /*3c9e0*/  STS.U16 [R14+UR5+0x6900], R18 ;  /* 0x006900120e007988 */ /* 0x0003e80008000405 */
[----:B------:R1:W-:Y:S04]  /*3c9f0*/  STS.U16 [R14+UR5+0x6d00], R20 ;  /* 0x006d00140e007988 */ /* 0x0003e80008000405 */
[----:B------:R1:W-:Y:S04]  /*3ca00*/  STS.U16 [R14+UR5+0x7100], R24 ;  /* 0x007100180e007988 */ /* 0x0003e80008000405 */
[----:B0-----:R-:W2:Y:S04]  /*3ca10*/  LDL.LU R19, [R1+0x2744] ;  /* 0x0027440001137983 */ /* 0x001ea80000300800 */
        /* <DEDUP_REMOVED lines=18> */
[----:B0-----:R-:W2:Y:S04]  /*3cb40*/  LDL.LU R2, [R1+0x2714] ;  /* 0x0027140001027983 */ /* 0x001ea80000300800 */
[----:B------:R-:W-:Y:S04]  /*3cb50*/  STS.U16 [R14+UR5+0x9100], R4 ;  /* 0x009100040e007988 */ /* 0x000fe80008000405 */
[----:B------:R-:W-:Y:S04]  /*3cb60*/  STS.U16 [R14+UR5+0x9500], R5 ;  /* 0x009500050e007988 */ /* 0x000fe80008000405 */
[----:B------:R-:W-:Y:S04]  /*3cb70*/  STS.U16 [R14+UR5+0x9900], R3 ;  /* 0x009900030e007988 */ /* 0x000fe80008000405 */
[----:B--2---:R0:W-:Y:S04]  /*3cb80*/  STS.U16 [R14+UR5+0x9d00], R2 ;  /* 0x009d00020e007988 */ /* 0x0041e80008000405 */
[----:B0-----:R-:W2:Y:S04]  /*3cb90*/  LDL.LU R2, [R1+0x2710] ;  /* 0x0027100001027983 */ /* 0x001ea80000300800 */
[----:B------:R-:W2:Y:S04]  /*3cba0*/  LDL R5, [R1+0x75c] ;  /* 0x00075c0001057983 */ /* 0x000ea80000100800 */
[----:B------:R-:W2:Y:S04]  /*3cbb0*/  LDL R4, [R1+0x165c] ;  /* 0x00165c0001047983 */ /* 0x000ea80000100800 */
[----:B----4-:R0:W-:Y:S04]  /*3cbc0*/  STS.U16 [R14+UR5+0xa100], R0 ;  /* 0x00a100000e007988 */ /* 0x0101e80008000405 */
[----:B---3--:R-:W-:Y:S04]  /*3cbd0*/  STS.U16 [R14+UR5+0xa500], R29 ;  /* 0x00a5001d0e007988 */ /* 0x008fe80008000405 */
[----:B------:R-:W-:Y:S04]  /*3cbe0*/  STS.U16 [R14+UR5+0xa900], R28 ;  /* 0x00a9001c0e007988 */ /* 0x000fe80008000405 */
[----:B------:R-:W-:Y:S01]  /*3cbf0*/  STS.U16 [R14+UR5+0xad00], R27 ;  /* 0x00ad001b0e007988 */ /* 0x000fe20008000405 */
[----:B--2---:R-:W-:-:S03]  /*3cc00*/  PRMT R2, RZ, 0x7610, R2 ;  /* 0x00007610ff027816 */ /* 0x004fc60000000002 */
[----:B0-----:R-:W2:Y:S04]  /*3cc10*/  LDL.LU R0, [R1+0x1704] ;  /* 0x0017040001007983 */ /* 0x001ea80000300800 */
[----:B------:R-:W-:Y:S04]  /*3cc20*/  STS.U16 [R14+UR5+0xb100], R26 ;  /* 0x00b1001a0e007988 */ /* 0x000fe80008000405 */
[----:B------:R-:W3:Y:S04]  /*3cc30*/  @!P3 LDG.E.U16 R2, desc[UR10][R4.64] ;  /* 0x0000000a0402b981 */ /* 0x000ee8000c1e1500 */
[----:B------:R-:W-:Y:S04]  /*3cc40*/  STS.U16 [R14+UR5+0xb500], R25 ;  /* 0x00b500190e007988 */ /* 0x000fe80008000405 */
        /* <DEDUP_REMOVED lines=8> */
[----:B------:R-:W4:Y:S04]  /*3ccd0*/  LDL.LU R3, [R1+0x171c] ;  /* 0x00171c0001037983 */ /* 0x000f280000300800 */
[----:B------:R0:W-:Y:S04]  /*3cce0*/  STS.U16 [R14+UR5+0xd900], R23 ;  /* 0x00d900170e007988 */ /* 0x0001e80008000405 */
[----:B0-----:R-:W2:Y:S04]  /*3ccf0*/  LDL.LU R14, [R1+0x270c] ;  /* 0x00270c00010e7983 */ /* 0x001ea80000300800 */
        /* <DEDUP_REMOVED lines=2145> */
[----:B------:R-:W3:Y:S02]  /*45310*/  LDL R5, [R1+0xa90] ;  /* 0x000a900001057983 */ /* 0x000ee40000100800 */
[----:B---3--:R-:W-:-:S02]  /*45320*/  @!P3 LOP3.LUT R5, R5, R4, RZ, 0x3c, !PT ;  /* 0x000000040505b212 */ /* 0x008fc400078e3cff */
[----:B--2---:R-:W-:Y:S02]  /*45330*/  PRMT R2, RZ, 0x7610, R2 ;  /* 0x00007610ff027816 */ /* 0x004fe40000000002 */
        /* <DEDUP_REMOVED lines=239> */
[----:B--2---:R-:W-:Y:S02]  /*46230*/  PRMT R2, RZ, 0x7610, R2 ;  /* 0x00007610ff027816 */ /* 0x004fe40000000002 */
        /* <DEDUP_REMOVED lines=9> */
[----:B------:R-:W4:Y:S02]  /*462d0*/  LDL R5, [R1+0x920] ;  /* 0x0009200001057983 */ /* 0x000f240000100800 */
[----:B----4-:R-:W-:-:S02]  /*462e0*/  @!P3 LOP3.LUT R5, R5, R4, RZ, 0x3c, !PT ;  /* 0x000000040505b212 */ /* 0x010fc400078e3cff */
[----:B--2---:R-:W-:Y:S02]  /*462f0*/  PRMT R2, RZ, 0x7610, R2 ;  /* 0x00007610ff027816 */ /* 0x004fe40000000002 */
[----:B------:R-:W-:-:S04]  /*46300*/  @!P3 LOP3.LUT R4, R5, R4, RZ, 0x3c, !PT ;  /* 0x000000040504b212 */ /* 0x000fc800078e3cff */
[----:B------:R-:W-:-:S05]  /*46310*/  @!P3 LOP3.LUT R5, R5, R4, RZ, 0x3c, !PT ;  /* 0x000000040505b212 */ /* 0x000fca00078e3cff */
[----:B------:R-:W2:Y:S04]  /*46320*/  @!P3 LDG.E.U16 R2, desc[UR10][R4.64] ;  /* 0x0000000a0402b981 */ /* 0x000ea8000c1e1500 */
        /* <DEDUP_REMOVED lines=26> */
[----:B------:R-:W2:Y:S01]  /*464d0*/  @!P3 LDG.E.U16 R2, desc[UR10][R4.64] ;  /* 0x0000000a0402b981 */ /* 0x000ea2000c1e1500 */
[----:B------:R-:W-:-:S03]  /*464e0*/  PRMT R6, RZ, 0x7610, R6 ;  /* 0x00007610ff067816 */ /* 0x000fc60000000006 */
[----:B--2---:R0:W-:Y:S04]  /*464f0*/  STL [R1+0x7c], R2 ;  /* 0x00007c0201007387 */ /* 0x0041e80000100800 */
[----:B0-----:R-:W2:Y:S04]  /*46500*/  LDL.LU R2, [R1+0x22d4] ;  /* 0x0022d40001027983 */ /* 0x001ea80000300800 */
[----:B------:R-:W4:Y:S01]  /*46510*/  LDL R5, [R1+0x874] ;  /* 0x0008740001057983 */ /* 0x000f220000100800 */
[----:B---3--:R-:W-:-:S03]  /*46520*/  @!P3 IMAD.MOV.U32 R4, RZ, RZ, R7 ;  /* 0x000000ffff04b224 */ /* 0x008fc600078e0007 */
[----:B------:R-:W3:Y:S04]  /*46530*/  LDL R7, [R1+0x16bc] ;  /* 0x0016bc0001077983 */ /* 0x000ee80000100800 */
[----:B----4-:R0:W4:Y:S04]  /*46540*/  @!P3 LDG.E.U16 R6, desc[UR10][R4.64] ;  /* 0x0000000a0406b981 */ /* 0x010128000c1e1500 */
[----:B------:R-:W0:Y:S04]  /*46550*/  LDL R4, [R1+0x834] ;  /* 0x0008340001047983 */ /* 0x000e280000100800 */
[----:B------:R-:W0:Y:S01]  /*46560*/  LDL R5, [R1+0x838] ;  /* 0x0008380001057983 */ /* 0x000e220000100800 */
[----:B--2---:R-:W-:-:S02]  /*46570*/  PRMT R2, RZ, 0x7610, R2 ;  /* 0x00007610ff027816 */ /* 0x004fc40000000002 */
[----:B0-----:R-:W-:-:S04]  /*46580*/  @!P3 LOP3.LUT R5, R5, R4, RZ, 0x3c, !PT ;  /* 0x000000040505b212 */ /* 0x001fc800078e3cff */
[----:B------:R-:W-:-:S04]  /*46590*/  @!P3 LOP3.LUT R4, R5, R4, RZ, 0x3c, !PT ;  /* 0x000000040504b212 */ /* 0x000fc800078e3cff */
[----:B------:R-:W-:-:S05]  /*465a0*/  @!P3 LOP3.LUT R5, R5, R4, RZ, 0x3c, !PT ;  /* 0x000000040505b212 */ /* 0x000fca00078e3cff */
[----:B------:R-:W2:Y:S04]  /*465b0*/  @!P3 LDG.E.U16 R2, desc[UR10][R4.64] ;  /* 0x0000000a0402b981 */ /* 0x000ea8000c1e1500 */
[----:B----4-:R0:W-:Y:S04]  /*465c0*/  STL [R1+0x74], R6 ;  /* 0x0000740601007387 */ /* 0x0101e80000100800 */
        /* <DEDUP_REMOVED lines=36> */
[----:B------:R0:W4:Y:S02]  /*46810*/  @!P3 LDG.E.U16 R11, desc[UR10][R4.64] ;  /* 0x0000000a040bb981 */ /* 0x000124000c1e1500 */
[----:B0-----:R-:W-:-:S06]  /*46820*/  PRMT R4, RZ, 0x7610, R4 ;  /* 0x00007610ff047816 */ /* 0x001fcc0000000004 */
[----:B---3--:R0:W3:Y:S04]  /*46830*/  @!P3 LDG.E.U16 R4, desc[UR10][R6.64] ;  /* 0x0000000a0604b981 */ /* 0x0080e8000c1e1500 */
[----:B----4-:R1:W-:Y:S04]  /*46840*/  STL [R1+0x10], R11 ;  /* 0x0000100b01007387 */ /* 0x0103e80000100800 */
[----:B------:R-:W0:Y:S04]  /*46850*/  LDL R6, [R1+0x16fc] ;  /* 0x0016fc0001067983 */ /* 0x000e280000100800 */
[----:B------:R-:W0:Y:S01]  /*46860*/  LDL R7, [R1+0x1740] ;  /* 0x0017400001077983 */ /* 0x000e220000100800 */
[----:B------:R-:W-:-:S02]  /*46870*/  PRMT R5, RZ, 0x7610, R5 ;  /* 0x00007610ff057816 */ /* 0x000fc40000000005 */
[----:B--2---:R-:W-:Y:S01]  /*46880*/  PRMT R2, RZ, 0x7610, R2 ;  /* 0x00007610ff027816 */ /* 0x004fe20000000002 */
[----:B-1----:R-:W2:Y:S01]  /*46890*/  LDL R11, [R1+0x870] ;  /* 0x00087000010b7983 */ /* 0x002ea20000100800 */
[----:B0-----:R-:W-:-:S04]  /*468a0*/  @!P3 LOP3.LUT R7, R7, R6, RZ, 0x3c, !PT ;  /* 0x000000060707b212 */ /* 0x001fc800078e3cff */
[----:B------:R-:W-:-:S04]  /*468b0*/  @!P3 LOP3.LUT R6, R7, R6, RZ, 0x3c, !PT ;  /* 0x000000060706b212 */ /* 0x000fc800078e3cff */
[----:B------:R-:W-:-:S05]  /*468c0*/  @!P3 LOP3.LUT R7, R7, R6, RZ, 0x3c, !PT ;  /* 0x000000060707b212 */ /* 0x000fca00078e3cff */
[----:B------:R0:W4:Y:S04]  /*468d0*/  @!P3 LDG.E.U16 R5, desc[UR10][R6.64] ;  /* 0x0000000a0605b981 */ /* 0x000128000c1e1500 */
[----:B------:R-:W0:Y:S04]  /*468e0*/  LDL R6, [R1+0x8ec] ;  /* 0x0008ec0001067983 */ /* 0x000e280000100800 */
[----:B------:R-:W0:Y:S02]  /*468f0*/  LDL R7, [R1+0x8f0] ;  /* 0x0008f00001077983 */ /* 0x000e240000100800 */
[----:B0-----:R-:W-:-:S04]  /*46900*/  @!P3 LOP3.LUT R7, R7, R6, RZ, 0x3c, !PT ;  /* 0x000000060707b212 */ /* 0x001fc800078e3cff */
[----:B------:R-:W-:-:S04]  /*46910*/  @!P3 LOP3.LUT R6, R7, R6, RZ, 0x3c, !PT ;  /* 0x000000060706b212 */ /* 0x000fc800078e3cff */
[----:B------:R-:W-:-:S05]  /*46920*/  @!P3 LOP3.LUT R7, R7, R6, RZ, 0x3c, !PT ;  /* 0x000000060707b212 */ /* 0x000fca00078e3cff */
[----:B------:R-:W3:Y:S04]  /*46930*/  @!P3 LDG.E.U16 R2, desc[UR10][R6.64] ;  /* 0x0000000a0602b981 */ /* 0x000ee8000c1e1500 */
[----:B---3--:R0:W-:Y:S04]  /*46940*/  STL [R1+0x84], R2 ;  /* 0x0000840201007387 */ /* 0x0081e80000100800 */
[----:B0-----:R-:W3:Y:S04]  /*46950*/  LDL.LU R2, [R1+0x22c0] ;  /* 0x0022c00001027983 */ /* 0x001ee80000300800 */
[----:B------:R-:W2:Y:S04]  /*46960*/  LDL R6, [R1+0x8e4] ;  /* 0x0008e40001067983 */ /* 0x000ea80000100800 */
[----:B------:R-:W2:Y:S02]  /*46970*/  LDL R7, [R1+0x8e8] ;  /* 0x0008e80001077983 */ /* 0x000ea40000100800 */
[----:B--2---:R-:W-:-:S02]  /*46980*/  @!P3 LOP3.LUT R7, R7, R6, RZ, 0x3c, !PT ;  /* 0x000000060707b212 */ /* 0x004fc400078e3cff */
[----:B---3--:R-:W-:Y:S02]  /*46990*/  PRMT R2, RZ, 0x7610, R2 ;  /* 0x00007610ff027816 */ /* 0x008fe40000000002 */
        /* <DEDUP_REMOVED lines=63> */
[----:B------:R3:W4:Y:S01]  /*46d90*/  @!P3 LDG.E.U16 R12, desc[UR10][R6.64] ;  /* 0x0000000a060cb981 */ /* 0x000722000c1e1500 */
[----:B------:R-:W-:Y:S01]  /*46da0*/  PRMT R9, RZ, 0x7610, R9 ;  /* 0x00007610ff097816 */ /* 0x000fe20000000009 */
[----:B---3--:R-:W-:Y:S02]  /*46db0*/  @!P3 IMAD.MOV.U32 R6, RZ, RZ, R10 ;  /* 0x000000ffff06b224 */ /* 0x008fe400078e000a */
[----:B------:R-:W-:-:S05]  /*46dc0*/  @!P3 IMAD.MOV.U32 R7, RZ, RZ, R11 ;  /* 0x000000ffff07b224 */ /* 0x000fca00078e000b */
[----:B------:R-:W3:Y:S04]  /*46dd0*/  @!P3 LDG.E.U16 R9, desc[UR10][R6.64] ;  /* 0x0000000a0609b981 */ /* 0x000ee8000c1e1500 */
[----:B----4-:R0:W-:Y:S04]  /*46de0*/  STL [R1+0xc], R12 ;  /* 0x00000c0c01007387 */ /* 0x0101e80000100800 */
[----:B------:R-:W4:Y:S01]  /*46df0*/  LDL R7, [R1+0x173c] ;  /* 0x00173c0001077983 */ /* 0x000f220000100800 */
[----:B------:R-:W-:-:S03]  /*46e00*/  PRMT R8, RZ, 0x7610, R8 ;  /* 0x00007610ff087816 */ /* 0x000fc60000000008 */
[----:B------:R-:W2:Y:S04]  /*46e10*/  LDL R11, [R1+0x824] ;  /* 0x00082400010b7983 */ /* 0x000ea80000100800 */
[----:B------:R-:W2:Y:S04]  /*46e20*/  LDL R10, [R1+0x828] ;  /* 0x00082800010a7983 */ /* 0x000ea80000100800 */
[----:B0-----:R-:W2:Y:S04]  /*46e30*/  LDL R12, [R1+0x868] ;  /* 0x00086800010c7983 */ /* 0x001ea80000100800 */
[----:B---3--:R-:W-:Y:S04]  /*46e40*/  STL [R1+0x2260], R9 ;  /* 0x0022600901007387 */ /* 0x008fe80000100800 */
[----:B------:R-:W-:Y:S01]  /*46e50*/  STL [R1+0x17cc], R0 ;  /* 0x0017cc0001007387 */ /* 0x000fe20000100800 */
[----:B----4-:R-:W-:-:S02]  /*46e60*/  @!P3 IMAD.MOV.U32 R6, RZ, RZ, R7 ;  /* 0x000000ffff06b224 */ /* 0x010fc400078e0007 */
[----:B------:R-:W-:-:S05]  /*46e70*/  @!P3 IMAD.MOV.U32 R7, RZ, RZ, R0 ;  /* 0x000000ffff07b224 */ /* 0x000fca00078e0000 */
        /* <DEDUP_REMOVED lines=20> */
[----:B0-----:R-:W2:Y:S01]  /*46fc0*/  LDL.LU R2, [R1+0x22a0] ;  /* 0x0022a00001027983 */ /* 0x001ea20000300800 */
[----:B------:R-:W-:Y:S02]  /*46fd0*/  @!P3 IMAD.MOV.U32 R6, RZ, RZ, R12 ;  /* 0x000000ffff06b224 */ /* 0x000fe400078e000c */
[----:B---3--:R-:W-:Y:S01]  /*46fe0*/  @!P3 IMAD.MOV.U32 R7, RZ, RZ, R8 ;  /* 0x000000ffff07b224 */ /* 0x008fe200078e0008 */
[----:B------:R-:W3:Y:S04]  /*46ff0*/  LDL R12, [R1+0x168c] ;  /* 0x00168c00010c7983 */ /* 0x000ee80000100800 */
[----:B------:R-:W4:Y:S01]  /*47000*/  LDL R8, [R1+0x16c8] ;  /* 0x0016c80001087983 */ /* 0x000f220000100800 */
[----:B--2---:R-:W-:-:S06]  /*47010*/  PRMT R2, RZ, 0x7610, R2 ;  /* 0x00007610ff027816 */ /* 0x004fcc0000000002 */
[----:B------:R-:W2:Y:S04]  /*47020*/  @!P3 LDG.E.U16 R2, desc[UR10][R6.64] ;  /* 0x0000000a0602b981 */ /* 0x000ea8000c1e1500 */
[----:B--2---:R0:W-:Y:S04]  /*47030*/  STL [R1+0x54], R2 ;  /* 0x0000540201007387 */ /* 0x0041e80000100800 */
[----:B0-----:R-:W2:Y:S01]  /*47040*/  LDL.LU R2, [R1+0x229c] ;  /* 0x00229c0001027983 */ /* 0x001ea20000300800 */
[----:B------:R-:W-:Y:S02]  /*47050*/  @!P3 IMAD.MOV.U32 R6, RZ, RZ, R10 ;  /* 0x000000ffff06b224 */ /* 0x000fe400078e000a */
[----:B------:R-:W-:Y:S01]  /*47060*/  @!P3 IMAD.MOV.U32 R7, RZ, RZ, R11 ;  /* 0x000000ffff07b224 */ /* 0x000fe200078e000b */
[----:B------:R-:W3:Y:S04]  /*47070*/  LDL R10, [R1+0x1708] ;  /* 0x00170800010a7983 */ /* 0x000ee80000100800 */
[----:B------:R-:W3:Y:S01]  /*47080*/  LDL R11, [R1+0x16cc] ;  /* 0x0016cc00010b7983 */ /* 0x000ee20000100800 */
[----:B--2---:R-:W-:-:S06]  /*47090*/  PRMT R2, RZ, 0x7610, R2 ;  /* 0x00007610ff027816 */ /* 0x004fcc0000000002 */
        /* <DEDUP_REMOVED lines=24> */
[----:B------:R-:W-:Y:S02]  /*47220*/  PRMT R18, RZ, 0x7610, R18 ;  /* 0x00007610ff127816 */ /* 0x000fe40000000012 */
[----:B----4-:R-:W-:-:S04]  /*47230*/  @!P3 LOP3.LUT R7, R7, R6, RZ, 0x3c, !PT ;  /* 0x000000060707b212 */ /* 0x010fc800078e3cff */
[----:B------:R-:W-:-:S04]  /*47240*/  @!P3 LOP3.LUT R6, R7, R6, RZ, 0x3c, !PT ;  /* 0x000000060706b212 */ /* 0x000fc800078e3cff */
[----:B------:R-:W-:-:S05]  /*47250*/  @!P3 LOP3.LUT R7, R7, R6, RZ, 0x3c, !PT ;  /* 0x000000060707b212 */ /* 0x000fca00078e3cff */
[----:B------:R0:W4:Y:S02]  /*47260*/  @!P3 LDG.E.U16 R15, desc[UR10][R6.64] ;  /* 0x0000000a060fb981 */ /* 0x000124000c1e1500 */
[----:B0-----:R-:W-:Y:S02]  /*47270*/  @!P3 IMAD.MOV.U32 R6, RZ, RZ, R8 ;  /* 0x000000ffff06b224 */ /* 0x001fe400078e0008 */
[----:B---3--:R-:W-:Y:S01]  /*47280*/  @!P3 IMAD.MOV.U32 R7, RZ, RZ, R12 ;  /* 0x000000ffff07b224 */ /* 0x008fe200078e000c */
[----:B------:R-:W3:Y:S04]  /*47290*/  LDL R8, [R1+0x8d0] ;  /* 0x0008d00001087983 */ /* 0x000ee80000100800 */
[----:B------:R0:W2:Y:S02]  /*472a0*/  @!P3 LDG.E.U16 R18, desc[UR10][R6.64] ;  /* 0x0000000a0612b981 */ /* 0x0000a4000c1e1500 */
[----:B0-----:R-:W-:-:S06]  /*472b0*/  PRMT R7, RZ, 0x7610, R7 ;  /* 0x00007610ff077816 */ /* 0x001fcc0000000007 */
[----:B------:R-:W3:Y:S04]  /*472c0*/  @!P3 LDG.E.U16 R7, desc[UR10][R10.64] ;  /* 0x0000000a0a07b981 */ /* 0x000ee8000c1e1500 */
[----:B--2---:R0:W-:Y:S04]  /*472d0*/  STL [R1+0x224c], R18 ;  /* 0x00224c1201007387 */ /* 0x0041e80000100800 */
[----:B0-----:R-:W2:Y:S04]  /*472e0*/  LDL R18, [R1+0x8a0] ;  /* 0x0008a00001127983 */ /* 0x001ea80000100800 */
[----:B----4-:R0:W-:Y:S04]  /*472f0*/  STL [R1+0x18], R15 ;  /* 0x0000180f01007387 */ /* 0x0101e80000100800 */
[----:B------:R-:W4:Y:S04]  /*47300*/  LDL R10, [R1+0x170c] ;  /* 0x00170c00010a7983 */ /* 0x000f280000100800 */
[----:B------:R-:W4:Y:S01]  /*47310*/  LDL R11, [R1+0x1738] ;  /* 0x00173800010b7983 */ /* 0x000f220000100800 */
[----:B------:R-:W-:-:S03]  /*47320*/  PRMT R6, RZ, 0x7610, R6 ;  /* 0x00007610ff067816 */ /* 0x000fc60000000006 */
[----:B------:R-:W2:Y:S04]  /*47330*/  LDL R12, [R1+0x860] ;  /* 0x00086000010c7983 */ /* 0x000ea80000100800 */
[----:B0-----:R-:W2:Y:S04]  /*47340*/  LDL R15, [R1+0x85c] ;  /* 0x00085c00010f7983 */ /* 0x001ea80000100800 */
[----:B---3--:R0:W-:Y:S01]  /*47350*/  STL [R1+0x2250], R7 ;  /* 0x0022500701007387 */ /* 0x0081e20000100800 */
[----:B------:R-:W-:-:S03]  /*47360*/  PRMT R2, RZ, 0x7610, R2 ;  /* 0x00007610ff027816 */ /* 0x000fc60000000002 */
[----:B0-----:R-:W3:Y:S01]  /*47370*/  LDL R7, [R1+0x8cc] ;  /* 0x0008cc0001077983 */ /* 0x001ee20000100800 */
[----:B----4-:R-:W-:-:S04]  /*47380*/  @!P3 LOP3.LUT R11, R11, R10, RZ, 0x3c, !PT ;  /* 0x0000000a0b0bb212 */ /* 0x010fc800078e3cff */
        /* <DEDUP_REMOVED lines=8> */
[----:B------:R-:W2:Y:S04]  /*47410*/  @!P3 LDG.E.U16 R2, desc[UR10][R10.64] ;  /* 0x0000000a0a02b981 */ /* 0x000ea8000c1e1500 */
[----:B----4-:R-:W-:Y:S04]  /*47420*/  STL [R1+0x2254], R6 ;  /* 0x0022540601007387 */ /* 0x010fe80000100800 */
[----:B--2---:R0:W-:Y:S04]  /*47430*/  STL [R1+0x34], R2 ;  /* 0x0000340201007387 */ /* 0x0041e80000100800 */
[----:B0-----:R-:W2:Y:S01]  /*47440*/  LDL.LU R2, [R1+0x228c] ;  /* 0x00228c0001027983 */ /* 0x001ea20000300800 */
[----:B------:R-:W-:-:S02]  /*47450*/  @!P3 IMAD.MOV.U32 R10, RZ, RZ, R8 ;  /* 0x000000ffff0ab224 */ /* 0x000fc400078e0008 */
[----:B---3--:R-:W-:Y:S01]  /*47460*/  @!P3 IMAD.MOV.U32 R11, RZ, RZ, R7 ;  /* 0x000000ffff0bb224 */ /* 0x008fe200078e0007 */
[----:B------:R-:W3:Y:S04]  /*47470*/  LDL R8, [R1+0x7dc] ;  /* 0x0007dc0001087983 */ /* 0x000ee80000100800 */
[----:B------:R-:W4:Y:S01]  /*47480*/  LDL R7, [R1+0x7e0] ;  /* 0x0007e00001077983 */ /* 0x000f220000100800 */
[----:B--2---:R-:W-:-:S06]  /*47490*/  PRMT R2, RZ, 0x7610, R2 ;  /* 0x00007610ff027816 */ /* 0x004fcc0000000002 */
[----:B------:R-:W2:Y:S01]  /*474a0*/  @!P3 LDG.E.U16 R2, desc[UR10][R10.64] ;  /* 0x0000000a0a02b981 */ /* 0x000ea2000c1e1500 */
[----:B------:R-:W-:-:S03]  /*474b0*/  PRMT R14, RZ, 0x7610, R14 ;  /* 0x00007610ff0e7816 */ /* 0x000fc6000000000e */
[----:B--2---:R0:W-:Y:S04]  /*474c0*/  STL [R1+0x30], R2 ;  /* 0x0000300201007387 */ /* 0x0041e80000100800 */
[----:B0-----:R-:W2:Y:S04]  /*474d0*/  LDL.LU R2, [R1+0x2288] ;  /* 0x0022880001027983 */ /* 0x001ea80000300800 */
[----:B------:R-:W3:Y:S01]  /*474e0*/  LDL R11, [R1+0x89c] ;  /* 0x00089c00010b7983 */ /* 0x000ee20000100800 */
[----:B------:R-:W-:Y:S01]  /*474f0*/  @!P3 IMAD.MOV.U32 R10, RZ, RZ, R18 ;  /* 0x000000ffff0ab224 */ /* 0x000fe200078e0012 */
[----:B------:R-:W-:-:S04]  /*47500*/  PRMT R9, RZ, 0x7610, R9 ;  /* 0x00007610ff097816 */ /* 0x000fc80000000009 */
[----:B---3--:R0:W3:Y:S02]  /*47510*/  @!P3 LDG.E.U16 R14, desc[UR10][R10.64] ;  /* 0x0000000a0a0eb981 */ /* 0x0080e4000c1e1500 */
[----:B0-----:R-:W-:Y:S02]  /*47520*/  @!P3 IMAD.MOV.U32 R10, RZ, RZ, R12 ;  /* 0x000000ffff0ab224 */ /* 0x001fe400078e000c */
[----:B------:R-:W-:-:S05]  /*47530*/  @!P3 IMAD.MOV.U32 R11, RZ, RZ, R15 ;  /* 0x000000ffff0bb224 */ /* 0x000fca00078e000f */
[----:B------:R0:W4:Y:S04]  /*47540*/  @!P3 LDG.E.U16 R9, desc[UR10][R10.64] ;  /* 0x0000000a0a09b981 */ /* 0x000128000c1e1500 */
[----:B---3--:R1:W-:Y:S04]  /*47550*/  STL [R1+0x2c], R14 ;  /* 0x00002c0e01007387 */ /* 0x0083e80000100800 */
[----:B------:R-:W0:Y:S04]  /*47560*/  LDL R10, [R1+0x81c] ;  /* 0x00081c00010a7983 */ /* 0x000e280000100800 */
[----:B------:R-:W0:Y:S01]  /*47570*/  LDL R11, [R1+0x820] ;  /* 0x00082000010b7983 */ /* 0x000e220000100800 */
[----:B--2---:R-:W-:-:S03]  /*47580*/  PRMT R2, RZ, 0x7610, R2 ;  /* 0x00007610ff027816 */ /* 0x004fc60000000002 */
[----:B------:R-:W2:Y:S04]  /*47590*/  LDL R18, [R1+0x770] ;  /* 0x0007700001127983 */ /* 0x000ea80000100800 */
[----:B------:R-:W3:Y:S04]  /*475a0*/  LDL R15, [R1+0x1690] ;  /* 0x00169000010f7983 */ /* 0x000ee80000100800 */
[----:B------:R-:W2:Y:S04]  /*475b0*/  LDL R12, [R1+0x1694] ;  /* 0x00169400010c7983 */ /* 0x000ea80000100800 */
[----:B-1----:R-:W3:Y:S01]  /*475c0*/  LDL R14, [R1+0x7a0] ;  /* 0x0007a000010e7983 */ /* 0x002ee20000100800 */
[----:B0-----:R-:W-:-:S04]  /*475d0*/  @!P3 LOP3.LUT R11, R11, R10, RZ, 0x3c, !PT ;  /* 0x0000000a0b0bb212 */ /* 0x001fc800078e3cff */
[----:B------:R-:W-:-:S04]  /*475e0*/  @!P3 LOP3.LUT R10, R11, R10, RZ, 0x3c, !PT ;  /* 0x0000000a0b0ab212 */ /* 0x000fc800078e3cff */
[----:B------:R-:W-:-:S05]  /*475f0*/  @!P3 LOP3.LUT R11, R11, R10, RZ, 0x3c, !PT ;  /* 0x0000000a0b0bb212 */ /* 0x000fca00078e3cff */
[----:B------:R-:W2:Y:S04]  /*47600*/  @!P3 LDG.E.U16 R2, desc[UR10][R10.64] ;  /* 0x0000000a0a02b981 */ /* 0x000ea8000c1e1500 */
[----:B----4-:R0:W-:Y:S04]  /*47610*/  STL [R1+0x28], R9 ;  /* 0x0000280901007387 */ /* 0x0101e80000100800 */
[----:B0-----:R-:W4:Y:S04]  /*47620*/  LDL R9, [R1+0x16d0] ;  /* 0x0016d00001097983 */ /* 0x001f280000100800 */
[----:B--2---:R0:W-:Y:S04]  /*47630*/  STL [R1+0x24], R2 ;  /* 0x0000240201007387 */ /* 0x0041e80000100800 */
[----:B0-----:R-:W2:Y:S01]  /*47640*/  LDL.LU R2, [R1+0x2284] ;  /* 0x0022840001027983 */ /* 0x001ea20000300800 */
[----:B------:R-:W-:-:S02]  /*47650*/  @!P3 IMAD.MOV.U32 R10, RZ, RZ, R7 ;  /* 0x000000ffff0ab224 */ /* 0x000fc400078e0007 */
[----:B------:R-:W-:Y:S01]  /*47660*/  @!P3 IMAD.MOV.U32 R11, RZ, RZ, R8 ;  /* 0x000000ffff0bb224 */ /* 0x000fe200078e0008 */
[----:B------:R-:W4:Y:S04]  /*47670*/  LDL R7, [R1+0x1710] ;  /* 0x0017100001077983 */ /* 0x000f280000100800 */
[----:B------:R-:W4:Y:S01]  /*47680*/  LDL R8, [R1+0x16d4] ;  /* 0x0016d40001087983 */ /* 0x000f220000100800 */
[----:B--2---:R-:W-:-:S06]  /*47690*/  PRMT R2, RZ, 0x7610, R2 ;  /* 0x00007610ff027816 */ /* 0x004fcc0000000002 */
[----:B------:R-:W2:Y:S01]  /*476a0*/  @!P3 LDG.E.U16 R2, desc[UR10][R10.64] ;  /* 0x0000000a0a02b981 */ /* 0x000ea2000c1e1500 */
[----:B------:R-:W-:-:S03]  /*476b0*/  PRMT R0, RZ, 0x7610, R0 ;  /* 0x00007610ff007816 */ /* 0x000fc60000000000 */
[----:B--2---:R0:W-:Y:S04]  /*476c0*/  STL [R1+0x20], R2 ;  /* 0x0000200201007387 */ /* 0x0041e80000100800 */
[----:B0-----:R-:W2:Y:S04]  /*476d0*/  LDL.LU R2, [R1+0x2280] ;  /* 0x0022800001027983 */ /* 0x001ea80000300800 */
[----:B------:R-:W4:Y:S01]  /*476e0*/  LDL R11, [R1+0x79c] ;  /* 0x00079c00010b7983 */ /* 0x000f220000100800 */
[----:B---3--:R-:W-:Y:S01]  /*476f0*/  @!P3 IMAD.MOV.U32 R10, RZ, RZ, R14 ;  /* 0x000000ffff0ab224 */ /* 0x008fe200078e000e */
[----:B------:R-:W-:-:S02]  /*47700*/  PRMT R13, RZ, 0x7610, R13 ;  /* 0x00007610ff0d7816 */ /* 0x000fc4000000000d */
[----:B------:R-:W-:Y:S01]  /*47710*/  PRMT R16, RZ, 0x7610, R16 ;  /* 0x00007610ff107816 */ /* 0x000fe20000000010 */
[----:B------:R-:W3:Y:S04]  /*47720*/  LDL R14, [R1+0x1714] ;  /* 0x00171400010e7983 */ /* 0x000ee80000100800 */
[----:B----4-:R0:W4:Y:S02]  /*47730*/  @!P3 LDG.E.U16 R0, desc[UR10][R10.64] ;  /* 0x0000000a0a00b981 */ /* 0x010124000c1e1500 */
[----:B0-----:R-:W-:Y:S02]  /*47740*/  @!P3 IMAD.MOV.U32 R10, RZ, RZ, R15 ;  /* 0x000000ffff0ab224 */ /* 0x001fe400078e000f */
[----:B------:R-:W-:-:S05]  /*47750*/  @!P3 IMAD.MOV.U32 R11, RZ, RZ, R18 ;  /* 0x000000ffff0bb224 */ /* 0x000fca00078e0012 */
[----:B------:R0:W2:Y:S02]  /*47760*/  @!P3 LDG.E.U16 R13, desc[UR10][R10.64] ;  /* 0x0000000a0a0db981 */ /* 0x0000a4000c1e1500 */
[----:B0-----:R-:W-:Y:S02]  /*47770*/  @!P3 IMAD.MOV.U32 R10, RZ, RZ, R9 ;  /* 0x000000ffff0ab224 */ /* 0x001fe400078e0009 */
[----:B------:R-:W-:-:S05]  /*47780*/  @!P3 IMAD.MOV.U32 R11, RZ, RZ, R12 ;  /* 0x000000ffff0bb224 */ /* 0x000fca00078e000c */
[----:B------:R0:W3:Y:S01]  /*47790*/  @!P3 LDG.E.U16 R16, desc[UR10][R10.64] ;  /* 0x0000000a0a10b981 */ /* 0x0000e2000c1e1500 */
[----:B------:R-:W-:Y:S01]  /*477a0*/  @!P3 IMAD.MOV.U32 R12, RZ, RZ, R7 ;  /* 0x000000ffff0cb224 */ /* 0x000fe200078e0007 */
[----:B0-----:R-:W-:Y:S02]  /*477b0*/  PRMT R10, RZ, 0x7610, R10 ;  /* 0x00007610ff0a7816 */ /* 0x001fe4000000000a */
[----:B----4-:R0:W-:Y:S04]  /*477c0*/  STL [R1+0x1c], R0 ;  /* 0x00001c0001007387 */ /* 0x0101e80000100800 */
[----:B------:R-:W4:Y:S04]  /*477d0*/  LDL R18, [R1+0x894] ;  /* 0x0008940001127983 */ /* 0x000f280000100800 */
[----:B------:R-:W4:Y:S04]  /*477e0*/  LDL R9, [R1+0x898] ;  /* 0x0008980001097983 */ /* 0x000f280000100800 */
[----:B0-----:R-:W4:Y:S04]  /*477f0*/  LDL R0, [R1+0x1734] ;  /* 0x0017340001007983 */ /* 0x001f280000100800 */
[----:B---3--:R-:W-:Y:S04]  /*47800*/  STL [R1+0x2230], R16 ;  /* 0x0022301001007387 */ /* 0x008fe80000100800 */
[----:B--2---:R0:W-:Y:S04]  /*47810*/  STL [R1+0x14], R13 ;  /* 0x0000140d01007387 */ /* 0x0041e80000100800 */
[----:B------:R-:W2:Y:S01]  /*47820*/  LDL R7, [R1+0x890] ;  /* 0x0008900001077983 */ /* 0x000ea20000100800 */
[----:B0-----:R-:W-:-:S03]  /*47830*/  @!P3 IMAD.MOV.U32 R13, RZ, RZ, R8 ;  /* 0x000000ffff0db224 */ /* 0x001fc600078e0008 */
[----:B------:R-:W3:Y:S04]  /*47840*/  LDL R8, [R1+0x88c] ;  /* 0x00088c0001087983 */ /* 0x000ee80000100800 */
[----:B------:R0:W3:Y:S01]  /*47850*/  @!P3 LDG.E.U16 R10, desc[UR10][R12.64] ;  /* 0x0000000a0c0ab981 */ /* 0x0000e2000c1e1500 */
[----:B------:R-:W-:Y:S02]  /*47860*/  PRMT R11, RZ, 0x7610, R11 ;  /* 0x00007610ff0b7816 */ /* 0x000fe4000000000b */
[----:B------:R-:W-:Y:S01]  /*47870*/  PRMT R6, RZ, 0x7610, R6 ;  /* 0x00007610ff067816 */ /* 0x000fe20000000006 */
[----:B0-----:R-:W-:Y:S01]  /*47880*/  @!P3 IMAD.MOV.U32 R13, RZ, RZ, R14 ;  /* 0x000000ffff0db224 */ /* 0x001fe200078e000e */
[----:B------:R-:W-:Y:S01]  /*47890*/  PRMT R2, RZ, 0x7610, R2 ;  /* 0x00007610ff027816 */ /* 0x000fe20000000002 */
[----:B----4-:R-:W-:-:S05]  /*478a0*/  @!P3 IMAD.MOV.U32 R12, RZ, RZ, R0 ;  /* 0x000000ffff0cb224 */ /* 0x010fca00078e0000 */
[----:B------:R0:W4:Y:S02]  /*478b0*/  @!P3 LDG.E.U16 R11, desc[UR10][R12.64] ;  /* 0x0000000a0c0bb981 */ /* 0x000124000c1e1500 */
[----:B0-----:R-:W-:Y:S02]  /*478c0*/  @!P3 IMAD.MOV.U32 R12, RZ, RZ, R9 ;  /* 0x000000ffff0cb224 */ /* 0x001fe400078e0009 */
[----:B------:R-:W-:-:S05]  /*478d0*/  @!P3 IMAD.MOV.U32 R13, RZ, RZ, R18 ;  /* 0x000000ffff0db224 */ /* 0x000fca00078e0012 */
[----:B------:R2:W4:Y:S02]  /*478e0*/  @!P3 LDG.E.U16 R6, desc[UR10][R12.64] ;  /* 0x0000000a0c06b981 */ /* 0x000524000c1e1500 */
[----:B--2---:R-:W-:Y:S02]  /*478f0*/  @!P3 IMAD.MOV.U32 R12, RZ, RZ, R7 ;  /* 0x000000ffff0cb224 */ /* 0x004fe400078e0007 */
[----:B---3--:R-:W-:Y:S01]  /*47900*/  @!P3 IMAD.MOV.U32 R13, RZ, RZ, R8 ;  /* 0x000000ffff0db224 */ /* 0x008fe200078e0008 */
[----:B------:R0:W-:Y:S04]  /*47910*/  STL [R1+0x222c], R10 ;  /* 0x00222c0a01007387 */ /* 0x0001e80000100800 */
[----:B------:R-:W2:Y:S04]  /*47920*/  LDL R15, [R1+0x854] ;  /* 0x00085400010f7983 */ /* 0x000ea80000100800 */
[----:B------:R-:W3:Y:S04]  /*47930*/  LDL R14, [R1+0x858] ;  /* 0x00085800010e7983 */ /* 0x000ee80000100800 */
[----:B------:R-:W3:Y:S04]  /*47940*/  LDL R0, [R1+0x850] ;  /* 0x0008500001007983 */ /* 0x000ee80000100800 */
[----:B------:R2:W3:Y:S04]  /*47950*/  @!P3 LDG.E.U16 R2, desc[UR10][R12.64] ;  /* 0x0000000a0c02b981 */ /* 0x0004e8000c1e1500 */
[----:B0-----:R-:W3:Y:S04]  /*47960*/  LDL R10, [R1+0x84c] ;  /* 0x00084c00010a7983 */ /* 0x001ee80000100800 */
[----:B----4-:R-:W-:Y:S04]  /*47970*/  STL [R1+0x2234], R11 ;  /* 0x0022340b01007387 */ /* 0x010fe80000100800 */
[----:B------:R-:W4:Y:S04]  /*47980*/  LDL R9, [R1+0x814] ;  /* 0x0008140001097983 */ /* 0x000f280000100800 */
[----:B------:R0:W-:Y:S04]  /*47990*/  STL [R1+0x8], R6 ;  /* 0x0000080601007387 */ /* 0x0001e80000100800 */
[----:B------:R-:W4:Y:S04]  /*479a0*/  LDL R8, [R1+0x7d4] ;  /* 0x0007d40001087983 */ /* 0x000f280000100800 */
[----:B------:R-:W4:Y:S04]  /*479b0*/  LDL R7, [R1+0x7d8] ;  /* 0x0007d80001077983 */ /* 0x000f280000100800 */
[----:B0-----:R-:W4:Y:S01]  /*479c0*/  LDL R6, [R1+0x818] ;  /* 0x0008180001067983 */ /* 0x001f220000100800 */
[----:B--2---:R-:W-:-:S02]  /*479d0*/  @!P3 IMAD.MOV.U32 R13, RZ, RZ, R15 ;  /* 0x000000ffff0db224 */ /* 0x004fc400078e000f */
[----:B---3--:R-:W-:Y:S01]  /*479e0*/  @!P3 IMAD.MOV.U32 R12, RZ, RZ, R14 ;  /* 0x000000ffff0cb224 */ /* 0x008fe200078e000e */
[----:B------:R0:W-:Y:S02]  /*479f0*/  STL [R1+0x21dc], R2 ;  /* 0x0021dc0201007387 */ /* 0x0001e40000100800 */
[----:B0-----:R-:W-:-:S06]  /*47a00*/  PRMT R2, RZ, 0x7610, R2 ;  /* 0x00007610ff027816 */ /* 0x001fcc0000000002 */
[----:B------:R0:W2:Y:S01]  /*47a10*/  @!P3 LDG.E.U16 R2, desc[UR10][R12.64] ;  /* 0x0000000a0c02b981 */ /* 0x0000a2000c1e1500 */
[----:B------:R-:W-:Y:S02]  /*47a20*/  PRMT R28, RZ, 0x7610, R28 ;  /* 0x00007610ff1c7816 */ /* 0x000fe4000000001c */
[----:B------:R-:W-:Y:S01]  /*47a30*/  PRMT R26, RZ, 0x7610, R26 ;  /* 0x00007610ff1a7816 */ /* 0x000fe2000000001a */
[----:B0-----:R-:W-:Y:S02]  /*47a40*/  @!P3 IMAD.MOV.U32 R12, RZ, RZ, R0 ;  /* 0x000000ffff0cb224 */ /* 0x001fe400078e0000 */
[----:B------:R-:W-:-:S05]  /*47a50*/  @!P3 IMAD.MOV.U32 R13, RZ, RZ, R10 ;  /* 0x000000ffff0db224 */ /* 0x000fca00078e000a */
[----:B------:R4:W3:Y:S01]  /*47a60*/  @!P3 LDG.E.U16 R28, desc[UR10][R12.64] ;  /* 0x0000000a0c1cb981 */ /* 0x0008e2000c1e1500 */
[----:B------:R-:W-:Y:S01]  /*47a70*/  PRMT R24, RZ, 0x7610, R24 ;  /* 0x00007610ff187816 */ /* 0x000fe20000000018 */
[----:B----4-:R-:W-:Y:S02]  /*47a80*/  @!P3 IMAD.MOV.U32 R13, RZ, RZ, R9 ;  /* 0x000000ffff0db224 */ /* 0x010fe400078e0009 */
[----:B------:R-:W-:-:S05]  /*47a90*/  @!P3 IMAD.MOV.U32 R12, RZ, RZ, R6 ;  /* 0x000000ffff0cb224 */ /* 0x000fca00078e0006 */
[----:B------:R0:W4:Y:S02]  /*47aa0*/  @!P3 LDG.E.U16 R26, desc[UR10][R12.64] ;  /* 0x0000000a0c1ab981 */ /* 0x000124000c1e1500 */
[----:B0-----:R-:W-:Y:S02]  /*47ab0*/  @!P3 IMAD.MOV.U32 R12, RZ, RZ, R7 ;  /* 0x000000ffff0cb224 */ /* 0x001fe400078e0007 */
[----:B------:R-:W-:-:S05]  /*47ac0*/  @!P3 IMAD.MOV.U32 R13, RZ, RZ, R8 ;  /* 0x000000ffff0db224 */ /* 0x000fca00078e0008 */
[----:B------:R-:W4:Y:S04]  /*47ad0*/  @!P3 LDG.E.U16 R24, desc[UR10][R12.64] ;  /* 0x0000000a0c18b981 */ /* 0x000f28000c1e1500 */
[----:B--2---:R0:W-:Y:S04]  /*47ae0*/  STL [R1+0x2204], R2 ;  /* 0x0022040201007387 */ /* 0x0041e80000100800 */
[----:B------:R-:W2:Y:S04]  /*47af0*/  LDL R0, [R1+0x798] ;  /* 0x0007980001007983 */ /* 0x000ea80000100800 */
[----:B------:R-:W2:Y:S04]  /*47b00*/  LDL R11, [R1+0x794] ;  /* 0x00079400010b7983 */ /* 0x000ea80000100800 */
[----:B---3--:R-:W-:Y:S04]  /*47b10*/  STL [R1+0x21e0], R28 ;  /* 0x0021e01c01007387 */ /* 0x008fe80000100800 */
[----:B------:R-:W3:Y:S04]  /*47b20*/  LDL R6, [R1+0x76c] ;  /* 0x00076c0001067983 */ /* 0x000ee80000100800 */
[----:B0-----:R-:W3:Y:S01]  /*47b30*/  LDL R2, [R1+0x1698] ;  /* 0x0016980001027983 */ /* 0x001ee20000100800 */
[----:B------:R-:W-:-:S03]  /*47b40*/  PRMT R22, RZ, 0x7610, R22 ;  /* 0x00007610ff167816 */ /* 0x000fc60000000016 */
[----:B----4-:R-:W-:Y:S04]  /*47b50*/  STL [R1+0x2208], R26 ;  /* 0x0022081a01007387 */ /* 0x010fe80000100800 */
[----:B------:R-:W4:Y:S04]  /*47b60*/  LDL R10, [R1+0x169c] ;  /* 0x00169c00010a7983 */ /* 0x000f280000100800 */
[----:B------:R-:W4:Y:S04]  /*47b70*/  LDL R9, [R1+0x16d8] ;  /* 0x0016d80001097983 */ /* 0x000f280000100800 */
[----:B------:R-:W4:Y:S04]  /*47b80*/  LDL R8, [R1+0x16dc] ;  /* 0x0016dc0001087983 */ /* 0x000f280000100800 */
[----:B------:R-:W4:Y:S04]  /*47b90*/  LDL R7, [R1+0x1718] ;  /* 0x0017180001077983 */ /* 0x000f280000100800 */
[----:B------:R-:W-:Y:S01]  /*47ba0*/  STL [R1+0x220c], R24 ;  /* 0x00220c1801007387 */ /* 0x000fe20000100800 */
[----:B--2---:R-:W-:-:S03]  /*47bb0*/  @!P3 IMAD.MOV.U32 R12, RZ, RZ, R0 ;  /* 0x000000ffff0cb224 */ /* 0x004fc600078e0000 */
[----:B------:R-:W2:Y:S01]  /*47bc0*/  LDL R0, [R1+0x1730] ;  /* 0x0017300001007983 */ /* 0x000ea20000100800 */
[----:B------:R-:W-:-:S05]  /*47bd0*/  @!P3 IMAD.MOV.U32 R13, RZ, RZ, R11 ;  /* 0x000000ffff0db224 */ /* 0x000fca00078e000b */
[----:B------:R3:W2:Y:S01]  /*47be0*/  @!P3 LDG.E.U16 R22, desc[UR10][R12.64] ;  /* 0x0000000a0c16b981 */ /* 0x0006a2000c1e1500 */
[----:B------:R-:W-:Y:S01]  /*47bf0*/  PRMT R20, RZ, 0x7610, R20 ;  /* 0x00007610ff147816 */ /* 0x000fe20000000014 */
[----:B---3--:R-:W-:Y:S02]  /*47c00*/  @!P3 IMAD.MOV.U32 R12, RZ, RZ, R2 ;  /* 0x000000ffff0cb224 */ /* 0x008fe400078e0002 */
[----:B------:R-:W-:-:S05]  /*47c10*/  @!P3 IMAD.MOV.U32 R13, RZ, RZ, R6 ;  /* 0x000000ffff0db224 */ /* 0x000fca00078e0006 */
[----:B------:R0:W3:Y:S02]  /*47c20*/  @!P3 LDG.E.U16 R20, desc[UR10][R12.64] ;  /* 0x0000000a0c14b981 */ /* 0x0000e4000c1e1500 */
[----:B0-----:R-:W-:Y:S02]  /*47c30*/  PRMT R12, RZ, 0x7610, R12 ;  /* 0x00007610ff0c7816 */ /* 0x001fe4000000000c */
[----:B------:R-:W-:Y:S02]  /*47c40*/  PRMT R13, RZ, 0x7610, R13 ;  /* 0x00007610ff0d7816 */ /* 0x000fe4000000000d */
[----:B------:R-:W-:Y:S01]  /*47c50*/  PRMT R17, RZ, 0x7610, R17 ;  /* 0x00007610ff117816 */ /* 0x000fe20000000011 */
[----:B----4-:R-:W-:Y:S02]  /*47c60*/  @!P3 IMAD.MOV.U32 R15, RZ, RZ, R10 ;  /* 0x000000ffff0fb224 */ /* 0x010fe400078e000a */
[----:B------:R-:W-:-:S05]  /*47c70*/  @!P3 IMAD.MOV.U32 R14, RZ, RZ, R9 ;  /* 0x000000ffff0eb224 */ /* 0x000fca00078e0009 */
[----:B------:R0:W4:Y:S02]  /*47c80*/  @!P3 LDG.E.U16 R12, desc[UR10][R14.64] ;  /* 0x0000000a0e0cb981 */ /* 0x000124000c1e1500 */
[----:B0-----:R-:W-:Y:S02]  /*47c90*/  @!P3 IMAD.MOV.U32 R14, RZ, RZ, R7 ;  /* 0x000000ffff0eb224 */ /* 0x001fe400078e0007 */
[----:B------:R-:W-:-:S05]  /*47ca0*/  @!P3 IMAD.MOV.U32 R15, RZ, RZ, R8 ;  /* 0x000000ffff0fb224 */ /* 0x000fca00078e0008 */
[----:B------:R2:W4:Y:S02]  /*47cb0*/  @!P3 LDG.E.U16 R13, desc[UR10][R14.64] ;  /* 0x0000000a0e0db981 */ /* 0x000524000c1e1500 */
[----:B--2---:R-:W-:Y:S02]  /*47cc0*/  @!P3 IMAD.MOV.U32 R14, RZ, RZ, R0 ;  /* 0x000000ffff0eb224 */ /* 0x004fe400078e0000 */
[----:B------:R-:W-:-:S05]  /*47cd0*/  @!P3 IMAD.MOV.U32 R15, RZ, RZ, R3 ;  /* 0x000000ffff0fb224 */ /* 0x000fca00078e0003 */
[----:B------:R-:W2:Y:S04]  /*47ce0*/  @!P3 LDG.E.U16 R17, desc[UR10][R14.64] ;  /* 0x0000000a0e11b981 */ /* 0x000ea8000c1e1500 */
[----:B------:R0:W-:Y:S04]  /*47cf0*/  STL [R1+0x2210], R22 ;  /* 0x0022101601007387 */ /* 0x0001e80000100800 */
[----:B------:R-:W2:Y:S04]  /*47d00*/  LDL R6, [R1+0x80c] ;  /* 0x00080c0001067983 */ /* 0x000ea80000100800 */
[----:B------:R-:W2:Y:S04]  /*47d10*/  LDL R2, [R1+0x810] ;  /* 0x0008100001027983 */ /* 0x000ea80000100800 */
[----:B---3--:R-:W-:Y:S01]  /*47d20*/  STL [R1+0x2214], R20 ;  /* 0x0022141401007387 */ /* 0x008fe20000100800 */
[----:B------:R-:W-:-:S03]  /*47d30*/  PRMT R19, RZ, 0x7610, R19 ;  /* 0x00007610ff137816 */ /* 0x000fc60000000013 */
[----:B----4-:R-:W-:Y:S04]  /*47d40*/  STL [R1+0x2200], R12 ;  /* 0x0022000c01007387 */ /* 0x010fe80000100800 */
[----:B0-----:R-:W3:Y:S04]  /*47d50*/  LDL R22, [R1+0x7cc] ;  /* 0x0007cc0001167983 */ /* 0x001ee80000100800 */
[----:B------:R-:W4:Y:S04]  /*47d60*/  LDL R8, [R1+0x7d0] ;  /* 0x0007d00001087983 */ /* 0x000f280000100800 */
[----:B------:R-:W-:Y:S04]  /*47d70*/  STL [R1+0x2218], R13 ;  /* 0x0022180d01007387 */ /* 0x000fe80000100800 */
[----:B------:R0:W-:Y:S04]  /*47d80*/  STL [R1+0x17d0], R3 ;  /* 0x0017d00301007387 */ /* 0x0001e80000100800 */
[----:B0-----:R-:W4:Y:S04]  /*47d90*/  LDL.LU R3, [R1+0x1720] ;  /* 0x0017200001037983 */ /* 0x001f280000300800 */
[----:B------:R-:W4:Y:S04]  /*47da0*/  LDL.LU R0, [R1+0x16e4] ;  /* 0x0016e40001007983 */ /* 0x000f280000300800 */
[----:B--2---:R0:W-:Y:S04]  /*47db0*/  STL [R1+0x221c], R17 ;  /* 0x00221c1101007387 */ /* 0x0041e80000100800 */
[----:B------:R-:W2:Y:S04]  /*47dc0*/  LDL R20, [R1+0x78c] ;  /* 0x00078c0001147983 */ /* 0x000ea80000100800 */
[----:B------:R-:W2:Y:S04]  /*47dd0*/  LDL R13, [R1+0x768] ;  /* 0x00076800010d7983 */ /* 0x000ea80000100800 */
[----:B------:R-:W2:Y:S04]  /*47de0*/  LDL R9, [R1+0x16a0] ;  /* 0x0016a00001097983 */ /* 0x000ea80000100800 */
[----:B------:R-:W2:Y:S04]  /*47df0*/  LDL R12, [R1+0x16a4] ;  /* 0x0016a400010c7983 */ /* 0x000ea80000100800 */
[----:B------:R-:W2:Y:S04]  /*47e00*/  LDL R7, [R1+0x16e0] ;  /* 0x0016e00001077983 */ /* 0x000ea80000100800 */
[----:B0-----:R-:W2:Y:S01]  /*47e10*/  LDL R17, [R1+0x790] ;  /* 0x0007900001117983 */ /* 0x001ea20000100800 */
[----:B------:R-:W-:-:S02]  /*47e20*/  @!P3 IMAD.MOV.U32 R14, RZ, RZ, R2 ;  /* 0x000000ffff0eb224 */ /* 0x000fc400078e0002 */
[----:B------:R-:W-:Y:S01]  /*47e30*/  @!P3 IMAD.MOV.U32 R15, RZ, RZ, R6 ;  /* 0x000000ffff0fb224 */ /* 0x000fe200078e0006 */
[----:B------:R-:W-:Y:S02]  /*47e40*/  PRMT R21, RZ, 0x7610, R21 ;  /* 0x00007610ff157816 */ /* 0x000fe40000000015 */
[----:B------:R-:W-:Y:S02]  /*47e50*/  PRMT R23, RZ, 0x7610, R23 ;  /* 0x00007610ff177816 */ /* 0x000fe40000000017 */
[----:B------:R-:W-:Y:S02]  /*47e60*/  PRMT R25, RZ, 0x7610, R25 ;  /* 0x00007610ff197816 */ /* 0x000fe40000000019 */
[----:B------:R-:W-:Y:S01]  /*47e70*/  PRMT R27, RZ, 0x7610, R27 ;  /* 0x00007610ff1b7816 */ /* 0x000fe2000000001b */
[----:B------:R3:W2:Y:S04]  /*47e80*/  @!P3 LDG.E.U16 R19, desc[UR10][R14.64] ;  /* 0x0000000a0e13b981 */ /* 0x0006a8000c1e1500 */
[----:B------:R-:W2:Y:S04]  /*47e90*/  LDL.LU R2, [R1+0x7c] ;  /* 0x00007c0001027983 */ /* 0x000ea80000300800 */
[----:B------:R-:W2:Y:S04]  /*47ea0*/  LDL.LU R11, [R1+0x74] ;  /* 0x00007400010b7983 */ /* 0x000ea80000300800 */
[----:B------:R-:W2:Y:S01]  /*47eb0*/  LDL.LU R10, [R1+0x6c] ;  /* 0x00006c00010a7983 */ /* 0x000ea20000300800 */
[----:B------:R-:W-:-:S03]  /*47ec0*/  PRMT R29, RZ, 0x7610, R29 ;  /* 0x00007610ff1d7816 */ /* 0x000fc6000000001d */
[----:B------:R-:W2:Y:S04]  /*47ed0*/  LDL.LU R16, [R1+0x64] ;  /* 0x0000640001107983 */ /* 0x000ea80000300800 */
[----:B------:R-:W2:Y:S04]  /*47ee0*/  LDL.LU R6, [R1+0x48] ;  /* 0x0000480001067983 */ /* 0x000ea80000300800 */
[----:B------:R-:W2:Y:S01]  /*47ef0*/  LDL.LU R18, [R1+0x3c] ;  /* 0x00003c0001127983 */ /* 0x000ea20000300800 */
[----:B---3--:R-:W-:Y:S02]  /*47f00*/  @!P3 IMAD.MOV.U32 R15, RZ, RZ, R22 ;  /* 0x000000ffff0fb224 */ /* 0x008fe400078e0016 */
[----:B----4-:R-:W-:-:S05]  /*47f10*/  @!P3 IMAD.MOV.U32 R14, RZ, RZ, R8 ;  /* 0x000000ffff0eb224 */ /* 0x010fca00078e0008 */
[----:B------:R2:W3:Y:S02]  /*47f20*/  @!P3 LDG.E.U16 R21, desc[UR10][R14.64] ;  /* 0x0000000a0e15b981 */ /* 0x0004e4000c1e1500 */
[----:B--2---:R-:W-:Y:S02]  /*47f30*/  @!P3 IMAD.MOV.U32 R15, RZ, RZ, R20 ;  /* 0x000000ffff0fb224 */ /* 0x004fe400078e0014 */
[----:B------:R-:W-:-:S05]  /*47f40*/  @!P3 IMAD.MOV.U32 R14, RZ, RZ, R17 ;  /* 0x000000ffff0eb224 */ /* 0x000fca00078e0011 */
[----:B------:R0:W2:Y:S02]  /*47f50*/  @!P3 LDG.E.U16 R23, desc[UR10][R14.64] ;  /* 0x0000000a0e17b981 */ /* 0x0000a4000c1e1500 */
[----:B0-----:R-:W-:Y:S02]  /*47f60*/  @!P3 IMAD.MOV.U32 R14, RZ, RZ, R9 ;  /* 0x000000ffff0eb224 */ /* 0x001fe400078e0009 */
[----:B------:R-:W-:-:S05]  /*47f70*/  @!P3 IMAD.MOV.U32 R15, RZ, RZ, R13 ;  /* 0x000000ffff0fb224 */ /* 0x000fca00078e000d */
[----:B------:R0:W4:Y:S04]  /*47f80*/  @!P3 LDG.E.U16 R25, desc[UR10][R14.64] ;  /* 0x0000000a0e19b981 */ /* 0x000128000c1e1500 */
[----:B------:R-:W-:Y:S04]  /*47f90*/  STL [R1+0x21e4], R19 ;  /* 0x0021e41301007387 */ /* 0x000fe80000100800 */
[----:B------:R-:W4:Y:S01]  /*47fa0*/  LDL.LU R8, [R1+0x10] ;  /* 0x0000100001087983 */ /* 0x000f220000300800 */
[----:B0-----:R-:W-:Y:S02]  /*47fb0*/  @!P3 IMAD.MOV.U32 R14, RZ, RZ, R7 ;  /* 0x000000ffff0eb224 */ /* 0x001fe400078e0007 */
[----:B------:R-:W-:-:S05]  /*47fc0*/  @!P3 IMAD.MOV.U32 R15, RZ, RZ, R12 ;  /* 0x000000ffff0fb224 */ /* 0x000fca00078e000c */
[----:B------:R0:W4:Y:S02]  /*47fd0*/  @!P3 LDG.E.U16 R27, desc[UR10][R14.64] ;  /* 0x0000000a0e1bb981 */ /* 0x000124000c1e1500 */
[----:B0-----:R-:W-:Y:S02]  /*47fe0*/  @!P3 IMAD.MOV.U32 R14, RZ, RZ, R3 ;  /* 0x000000ffff0eb224 */ /* 0x001fe400078e0003 */
[----:B------:R-:W-:-:S05]  /*47ff0*/  @!P3 IMAD.MOV.U32 R15, RZ, RZ, R0 ;  /* 0x000000ffff0fb224 */ /* 0x000fca00078e0000 */
[----:B------:R-:W4:Y:S01]  /*48000*/  @!P3 LDG.E.U16 R29, desc[UR10][R14.64] ;  /* 0x0000000a0e1db981 */ /* 0x000f22000c1e1500 */
[----:B------:R-:W0:Y:S01]  /*48010*/  S2R R9, SR_TID.X ;  /* 0x0000000000097919 */ /* 0x000e220000002100 */
[----:B------:R-:W1:Y:S01]  /*48020*/  S2R R7, SR_TID.X ;  /* 0x0000000000077919 */ /* 0x000e620000002100 */
[----:B0-----:R-:W-:-:S05]  /*48030*/  LOP3.LUT R9, R9, 0x3f, RZ, 0xc0, !PT ;  /* 0x0000003f09097812 */ /* 0x001fca00078ec0ff */
[----:B------:R-:W-:-:S05]  /*48040*/  IMAD.SHL.U32 R9, R9, 0x2, RZ ;  /* 0x0000000209097824 */ /* 0x000fca00078e00ff */
[----:B------:R-:W-:Y:S02]  /*48050*/  LOP3.LUT R9, R9, 0x20, RZ, 0x3c, !PT ;  /* 0x0000002009097812 */ /* 0x000fe400078e3cff */
[----:B-1----:R-:W-:-:S03]  /*48060*/  LOP3.LUT R7, R7, 0x3f, RZ, 0xc0, !PT ;  /* 0x0000003f07077812 */ /* 0x002fc600078ec0ff */
[----:B------:R-:W-:Y:S04]  /*48070*/  STS.U16 [R9+UR5+0xdd00], R2 ;  /* 0x00dd000209007988 */ /* 0x000fe80008000405 */
[----:B------:R-:W-:Y:S04]  /*48080*/  STS.U16 [R9+UR5+0xe100], R11 ;  /* 0x00e1000b09007988 */ /* 0x000fe80008000405 */
[----:B------:R-:W-:Y:S04]  /*48090*/  STS.U16 [R9+UR5+0xe500], R10 ;  /* 0x00e5000a09007988 */ /* 0x000fe80008000405 */
[----:B------:R-:W-:Y:S04]  /*480a0*/  STS.U16 [R9+UR5+0xe900], R16 ;  /* 0x00e9001009007988 */ /* 0x000fe80008000405 */
[----:B------:R-:W-:Y:S04]  /*480b0*/  STS.U16 [R9+UR5+0xed00], R6 ;  /* 0x00ed000609007988 */ /* 0x000fe80008000405 */
[----:B------:R-:W-:Y:S04]  /*480c0*/  STS.U16 [R9+UR5+0xf100], R18 ;  /* 0x00f1001209007988 */ /* 0x000fe80008000405 */
[----:B---3--:R-:W-:Y:S04]  /*480d0*/  STL [R1+0x21e8], R21 ;  /* 0x0021e81501007387 */ /* 0x008fe80000100800 */
[----:B--2---:R-:W-:Y:S04]  /*480e0*/  STL [R1+0x21ec], R23 ;  /* 0x0021ec1701007387 */ /* 0x004fe80000100800 */
[----:B----4-:R-:W-:Y:S04]  /*480f0*/  STL [R1+0x21f0], R25 ;  /* 0x0021f01901007387 */ /* 0x010fe80000100800 */
[----:B------:R-:W-:Y:S04]  /*48100*/  STS.U16 [R9+UR5+0xf500], R8 ;  /* 0x00f5000809007988 */ /* 0x000fe80008000405 */
[----:B------:R-:W-:Y:S04]  /*48110*/  STS.U16 [R9+UR5+0xf900], R4 ;  /* 0x00f9000409007988 */ /* 0x000fe80008000405 */
[----:B------:R0:W-:Y:S04]  /*48120*/  STS.U16 [R9+UR5+0xfd00], R5 ;  /* 0x00fd000509007988 */ /* 0x0001e80008000405 */
[----:B------:R-:W-:Y:S04]  /*48130*/  STL [R1+0x21f4], R27 ;  /* 0x0021f41b01007387 */ /* 0x000fe80000100800 */
[----:B------:R-:W-:Y:S04]  /*48140*/  STL [R1+0x17d8], R3 ;  /* 0x0017d80301007387 */ /* 0x000fe80000100800 */
[----:B------:R-:W-:Y:S04]  /*48150*/  STL [R1+0x17d4], R0 ;  /* 0x0017d40001007387 */ /* 0x000fe80000100800 */
[----:B------:R-:W-:Y:S04]  /*48160*/  STL [R1+0x21f8], R29 ;  /* 0x0021f81d01007387 */ /* 0x000fe80000100800 */
[----:B------:R-:W-:Y:S04]  /*48170*/  STL [R1+0x2268], R7 ;  /* 0x0022680701007387 */ /* 0x000fe80000100800 */
[----:B0-----:R-:W2:Y:S04]  /*48180*/  LDL.LU R5, [R1+0x680] ;  /* 0x0006800001057983 */ /* 0x001ea80000300800 */
[----:B--2---:R0:W-:Y:S04]  /*48190*/  STL [R1+0x2274], R5 ;  /* 0x0022740501007387 */ /* 0x0041e80000100800 */
[----:B0-----:R-:W2:Y:S04]  /*481a0*/  LDL.LU R5, [R1+0x694] ;  /* 0x0006940001057983 */ /* 0x001ea80000300800 */
[----:B--2---:R0:W-:Y:S04]  /*481b0*/  STL [R1+0x2278], R5 ;  /* 0x0022780501007387 */ /* 0x0041e80000100800 */
[----:B0-----:R-:W2:Y:S01]  /*481c0*/  LDL.LU R5, [R1+0x6a8] ;  /* 0x0006a80001057983 */ /* 0x001ea20000300800 */
[----:B------:R-:W-:-:S03]  /*481d0*/  IMAD.SHL.U32 R6, R7, 0x2, RZ ;  /* 0x0000000207067824 */ /* 0x000fc600078e00ff */
        /* <DEDUP_REMOVED lines=65> */
[----:B------:R-:W3:Y:S04]  /*485f0*/  LDL.LU R7, [R1+0x214] ;  /* 0x0002140001077983 */ /* 0x000ee80000300800 */
[----:B------:R-:W-:Y:S04]  /*48600*/  STS.U16 [R6+UR5+0x7580], R8 ;  /* 0x0075800806007988 */ /* 0x000fe80008000405 */
[----:B------:R-:W-:Y:S04]  /*48610*/  STS.U16 [R6+UR5+0x7980], R9 ;  /* 0x0079800906007988 */ /* 0x000fe80008000405 */
[----:B---3--:R0:W-:Y:S04]  /*48620*/  STL [R1+0x226c], R7 ;  /* 0x00226c0701007387 */ /* 0x0081e80000100800 */
[----:B0-----:R-:W3:Y:S04]  /*48630*/  LDL.LU R7, [R1+0x228] ;  /* 0x0002280001077983 */ /* 0x001ee80000300800 */
        /* <DEDUP_REMOVED lines=29> */
[----:B---3--:R1:W-:Y:S04]  /*48810*/  STS.U16 [R6+UR5+0x8580], R7 ;  /* 0x0085800706007988 */ /* 0x0083e80008000405 */
[----:B0-----:R-:W2:Y:S04]  /*48820*/  LDL.LU R18, [R1+0xc] ;  /* 0x00000c0001127983 */ /* 0x001ea80000300800 */
[----:B-1----:R-:W3:Y:S04]  /*48830*/  LDL.LU R7, [R1+0x226c] ;  /* 0x00226c0001077983 */ /* 0x002ee80000300800 */
[----:B---3--:R0:W-:Y:S04]  /*48840*/  STS.U16 [R6+UR5+0x8980], R7 ;  /* 0x0089800706007988 */ /* 0x0081e80008000405 */
[----:B----4-:R1:W-:Y:S04]  /*48850*/  STS.U16 [R6+UR5+0x8d80], R8 ;  /* 0x008d800806007988 */ /* 0x0103e80008000405 */
[----:B------:R3:W-:Y:S04]  /*48860*/  STS.U16 [R6+UR5+0x9180], R9 ;  /* 0x0091800906007988 */ /* 0x0007e80008000405 */
        /* <DEDUP_REMOVED lines=22> */
[----:B0-----:R-:W4:Y:S04]  /*489d0*/  LDL.LU R7, [R1+0x2268] ;  /* 0x0022680001077983 */ /* 0x001f280000300800 */
[----:B------:R-:W-:Y:S04]  /*489e0*/  STS.U16 [R6+UR5+0xed80], R10 ;  /* 0x00ed800a06007988 */ /* 0x000fe80008000405 */
[----:B-1----:R-:W4:Y:S04]  /*489f0*/  LDL.LU R8, [R1+0x2264] ;  /* 0x0022640001087983 */ /* 0x002f280000300800 */
[----:B------:R-:W-:Y:S04]  /*48a00*/  STS.U16 [R6+UR5+0xf180], R16 ;  /* 0x00f1801006007988 */ /* 0x000fe80008000405 */
[----:B---3--:R-:W3:Y:S04]  /*48a10*/  LDL.LU R9, [R1+0x2260] ;  /* 0x0022600001097983 */ /* 0x008ee80000300800 */
[----:B--2---:R0:W-:Y:S04]  /*48a20*/  STS.U16 [R6+UR5+0xf580], R18 ;  /* 0x00f5801206007988 */ /* 0x0041e80008000405 */
[----:B0-----:R-:W2:Y:S04]  /*48a30*/  LDL.LU R18, [R1+0x6b8] ;  /* 0x0006b80001127983 */ /* 0x001ea80000300800 */
[----:B------:R-:W4:Y:S04]  /*48a40*/  LDL.LU R5, [R1+0x668] ;  /* 0x0006680001057983 */ /* 0x000f280000300800 */
[----:B----4-:R0:W-:Y:S04]  /*48a50*/  STL [R1+0x225c], R5 ;  /* 0x00225c0501007387 */ /* 0x0101e80000100800 */
        /* <DEDUP_REMOVED lines=21> */
[----:B------:R-:W4:Y:S04]  /*48bb0*/  LDL.LU R11, [R1+0x2d8] ;  /* 0x0002d800010b7983 */ /* 0x000f280000300800 */
[----:B---3--:R0:W-:Y:S01]  /*48bc0*/  STS.U16 [R6+UR5+0xf980], R9 ;  /* 0x00f9800906007988 */ /* 0x0081e20008000405 */
[----:B------:R-:W-:-:S03]  /*48bd0*/  LOP3.LUT R0, R0, 0x40, RZ, 0x3c, !PT ;  /* 0x0000004000007812 */ /* 0x000fc600078e3cff */
[----:B------:R1:W-:Y:S04]  /*48be0*/  STS.U16 [R6+UR5+0xfd80], R8 ;  /* 0x00fd800806007988 */ /* 0x0003e80008000405 */
[----:B0-----:R-:W3:Y:S04]  /*48bf0*/  LDL.LU R9, [R1+0x67c] ;  /* 0x00067c0001097983 */ /* 0x001ee80000300800 */
[----:B-1----:R-:W3:Y:S04]  /*48c00*/  LDL.LU R8, [R1+0x690] ;  /* 0x0006900001087983 */ /* 0x002ee80000300800 */
[----:B------:R-:W3:Y:S04]  /*48c10*/  LDL.LU R10, [R1+0x2c4] ;  /* 0x0002c400010a7983 */ /* 0x000ee80000300800 */
[----:B------:R-:W3:Y:S04]  /*48c20*/  LDL.LU R16, [R1+0x2b0] ;  /* 0x0002b00001107983 */ /* 0x000ee80000300800 */
[----:B------:R-:W3:Y:S04]  /*48c30*/  LDL.LU R6, [R1+0x29c] ;  /* 0x00029c0001067983 */ /* 0x000ee80000300800 */
[----:B--2---:R0:W-:Y:S04]  /*48c40*/  STS.U16 [R0+UR5+0x200], R18 ;  /* 0x0002001200007988 */ /* 0x0041e80008000405 */
[----:B------:R-:W2:Y:S04]  /*48c50*/  LDL.LU R7, [R1+0x288] ;  /* 0x0002880001077983 */ /* 0x000ea80000300800 */
[----:B0-----:R-:W2:Y:S04]  /*48c60*/  LDL.LU R18, [R1+0x274] ;  /* 0x0002740001127983 */ /* 0x001ea80000300800 */
[----:B----4-:R0:W-:Y:S04]  /*48c70*/  STS.U16 [R0+UR5+0x600], R5 ;  /* 0x0006000500007988 */ /* 0x0101e80008000405 */
[----:B0-----:R-:W4:Y:S04]  /*48c80*/  LDL.LU R5, [R1+0x225c] ;  /* 0x00225c0001057983 */ /* 0x001f280000300800 */
[----:B---3--:R-:W-:Y:S04]  /*48c90*/  STS.U16 [R0+UR5+0xa00], R8 ;  /* 0x000a000800007988 */ /* 0x008fe80008000405 */
[----:B------:R-:W-:Y:S04]  /*48ca0*/  STS.U16 [R0+UR5+0xe00], R9 ;  /* 0x000e000900007988 */ /* 0x000fe80008000405 */
        /* <DEDUP_REMOVED lines=21> */
[----:B------:R1:W-:Y:S04]  /*48e00*/  STS.U16 [R0+UR5+0x6600], R10 ;  /* 0x0066000a00007988 */ /* 0x0003e80008000405 */
[----:B------:R-:W-:Y:S04]  /*48e10*/  STS.U16 [R0+UR5+0x6a00], R16 ;  /* 0x006a001000007988 */ /* 0x000fe80008000405 */
[----:B------:R3:W-:Y:S04]  /*48e20*/  STS.U16 [R0+UR5+0x6e00], R6 ;  /* 0x006e000600007988 */ /* 0x0007e80008000405 */
[----:B0-----:R-:W4:Y:S04]  /*48e30*/  LDL.LU R11, [R1+0x260] ;  /* 0x00026000010b7983 */ /* 0x001f280000300800 */
[----:B-1----:R-:W4:Y:S04]  /*48e40*/  LDL.LU R10, [R1+0x24c] ;  /* 0x00024c00010a7983 */ /* 0x002f280000300800 */
[----:B---3--:R-:W3:Y:S04]  /*48e50*/  LDL.LU R6, [R1+0x224] ;  /* 0x0002240001067983 */ /* 0x008ee80000300800 */
[----:B--2---:R-:W-:Y:S04]  /*48e60*/  STS.U16 [R0+UR5+0x7200], R7 ;  /* 0x0072000700007988 */ /* 0x004fe80008000405 */
[----:B------:R-:W-:Y:S04]  /*48e70*/  STS.U16 [R0+UR5+0x7600], R18 ;  /* 0x0076001200007988 */ /* 0x000fe80008000405 */
[----:B---3--:R0:W-:Y:S04]  /*48e80*/  STL [R1+0x2258], R6 ;  /* 0x0022580601007387 */ /* 0x0081e80000100800 */
[----:B0-----:R-:W2:Y:S04]  /*48e90*/  LDL.LU R6, [R1+0x238] ;  /* 0x0002380001067983 */ /* 0x001ea80000300800 */
        /* <DEDUP_REMOVED lines=24> */
[----:B----4-:R0:W-:Y:S04]  /*49020*/  STS.U16 [R0+UR5+0x7a00], R11 ;  /* 0x007a000b00007988 */ /* 0x0101e80008000405 */
[----:B------:R-:W4:Y:S04]  /*49030*/  LDL.LU R2, [R1+0x4c] ;  /* 0x00004c0001027983 */ /* 0x000f280000300800 */
[----:B------:R1:W-:Y:S04]  /*49040*/  STS.U16 [R0+UR5+0x7e00], R10 ;  /* 0x007e000a00007988 */ /* 0x0003e80008000405 */
[----:B0-----:R-:W4:Y:S04]  /*49050*/  LDL.LU R11, [R1+0x40] ;  /* 0x00004000010b7983 */ /* 0x001f280000300800 */
[----:B-1----:R-:W4:Y:S04]  /*49060*/  LDL.LU R10, [R1+0x18] ;  /* 0x00001800010a7983 */ /* 0x002f280000300800 */
[----:B--2---:R0:W-:Y:S04]  /*49070*/  STS.U16 [R0+UR5+0x8200], R6 ;  /* 0x0082000600007988 */ /* 0x0041e80008000405 */
[----:B0-----:R-:W2:Y:S04]  /*49080*/  LDL.LU R6, [R1+0x2258] ;  /* 0x0022580001067983 */ /* 0x001ea80000300800 */
[----:B--2---:R0:W-:Y:S04]  /*49090*/  STS.U16 [R0+UR5+0x8600], R6 ;  /* 0x0086000600007988 */ /* 0x0041e80008000405 */
[----:B---3--:R1:W-:Y:S04]  /*490a0*/  STS.U16 [R0+UR5+0x8a00], R7 ;  /* 0x008a000700007988 */ /* 0x0083e80008000405 */
[----:B------:R2:W-:Y:S04]  /*490b0*/  STS.U16 [R0+UR5+0x8e00], R18 ;  /* 0x008e001200007988 */ /* 0x0005e80008000405 */
[----:B------:R3:W-:Y:S04]  /*490c0*/  STS.U16 [R0+UR5+0x9200], R8 ;  /* 0x0092000800007988 */ /* 0x0007e80008000405 */
[----:B0-----:R-:W4:Y:S04]  /*490d0*/  LDL.LU R6, [R1+0x2254] ;  /* 0x0022540001067983 */ /* 0x001f280000300800 */
[----:B-1----:R-:W4:Y:S04]  /*490e0*/  LDL.LU R7, [R1+0x2250] ;  /* 0x0022500001077983 */ /* 0x002f280000300800 */
[----:B--2---:R-:W2:Y:S04]  /*490f0*/  LDL.LU R18, [R1+0x224c] ;  /* 0x00224c0001127983 */ /* 0x004ea80000300800 */
[----:B---3--:R-:W3:Y:S04]  /*49100*/  LDL.LU R8, [R1+0x650] ;  /* 0x0006500001087983 */ /* 0x008ee80000300800 */
        /* <DEDUP_REMOVED lines=18> */
[----:B---3--:R0:W-:Y:S04]  /*49230*/  STL [R1+0x2244], R8 ;  /* 0x0022440801007387 */ /* 0x0081e80000100800 */
[----:B0-----:R-:W3:Y:S01]  /*49240*/  LDL.LU R8, [R1+0x6b4] ;  /* 0x0006b40001087983 */ /* 0x001ee20000300800 */
[----:B------:R-:W0:Y:S03]  /*49250*/  S2R R16, SR_TID.X ;  /* 0x0000000000107919 */ /* 0x000e260000002100 */
[----:B------:R-:W-:Y:S04]  /*49260*/  STS.U16 [R0+UR5+0xde00], R24 ;  /* 0x00de001800007988 */ /* 0x000fe80008000405 */
[----:B------:R-:W-:Y:S04]  /*49270*/  STS.U16 [R0+UR5+0xe200], R26 ;  /* 0x00e2001a00007988 */ /* 0x000fe80008000405 */
[----:B------:R-:W-:Y:S04]  /*49280*/  STS.U16 [R0+UR5+0xe600], R28 ;  /* 0x00e6001c00007988 */ /* 0x000fe80008000405 */
[----:B----4-:R-:W-:Y:S04]  /*49290*/  STS.U16 [R0+UR5+0xea00], R2 ;  /* 0x00ea000200007988 */ /* 0x010fe80008000405 */
[----:B------:R-:W-:Y:S04]  /*492a0*/  STS.U16 [R0+UR5+0xee00], R11 ;  /* 0x00ee000b00007988 */ /* 0x000fe80008000405 */
[----:B------:R1:W-:Y:S01]  /*492b0*/  STS.U16 [R0+UR5+0xf200], R10 ;  /* 0x00f2000a00007988 */ /* 0x0003e20008000405 */
[----:B0-----:R-:W-:-:S05]  /*492c0*/  LOP3.LUT R12, R16, 0x3f, RZ, 0xc0, !PT ;  /* 0x0000003f100c7812 */ /* 0x001fca00078ec0ff */
[----:B-1----:R-:W-:Y:S01]  /*492d0*/  IMAD.SHL.U32 R10, R12, 0x2, RZ ;  /* 0x000000020c0a7824 */ /* 0x002fe200078e00ff */
[----:B---3--:R0:W-:Y:S04]  /*492e0*/  STL [R1+0x2248], R8 ;  /* 0x0022480801007387 */ /* 0x0081e80000100800 */
        /* <DEDUP_REMOVED lines=10> */
[----:B0-----:R-:W-:-:S03]  /*49390*/  LOP3.LUT R8, R16, 0x3f, RZ, 0xc0, !PT ;  /* 0x0000003f10087812 */ /* 0x001fc600078ec0ff */
        /* <DEDUP_REMOVED lines=15> */
[----:B------:R0:W-:Y:S04]  /*49490*/  STL [R1+0x2238], R12 ;  /* 0x0022380c01007387 */ /* 0x0001e80000100800 */
[----:B--2---:R1:W-:Y:S04]  /*494a0*/  STS.U16 [R8+UR5+0xf600], R18 ;  /* 0x00f6001208007988 */ /* 0x0043e80008000405 */
[----:B------:R2:W-:Y:S04]  /*494b0*/  STS.U16 [R8+UR5+0xfa00], R7 ;  /* 0x00fa000708007988 */ /* 0x0005e80008000405 */
[----:B------:R2:W-:Y:S04]  /*494c0*/  STS.U16 [R8+UR5+0xfe00], R6 ;  /* 0x00fe000608007988 */ /* 0x0005e80008000405 */
[----:B0-----:R-:W3:Y:S04]  /*494d0*/  LDL.LU R12, [R1+0x664] ;  /* 0x00066400010c7983 */ /* 0x001ee80000300800 */
[----:B-1----:R-:W4:Y:S04]  /*494e0*/  LDL.LU R18, [R1+0x678] ;  /* 0x0006780001127983 */ /* 0x002f280000300800 */
[----:B--2---:R-:W2:Y:S04]  /*494f0*/  LDL.LU R7, [R1+0x68c] ;  /* 0x00068c0001077983 */ /* 0x004ea80000300800 */
[----:B------:R-:W3:Y:S01]  /*49500*/  LDL.LU R8, [R1+0x2248] ;  /* 0x0022480001087983 */ /* 0x000ee20000300800 */
[----:B------:R-:W-:-:S03]  /*49510*/  LOP3.LUT R10, R10, 0x50, RZ, 0x3c, !PT ;  /* 0x000000500a0a7812 */ /* 0x000fc600078e3cff */
[----:B------:R-:W4:Y:S04]  /*49520*/  LDL.LU R6, [R1+0x6a0] ;  /* 0x0006a00001067983 */ /* 0x000f280000300800 */
[----:B---3--:R0:W-:Y:S04]  /*49530*/  STS.U16 [R10+UR5+0x280], R8 ;  /* 0x000280080a007988 */ /* 0x0081e80008000405 */
[----:B0-----:R-:W3:Y:S04]  /*49540*/  LDL.LU R8, [R1+0x2244] ;  /* 0x0022440001087983 */ /* 0x001ee80000300800 */
[----:B----4-:R-:W-:Y:S04]  /*49550*/  STS.U16 [R10+UR5+0x680], R6 ;  /* 0x000680060a007988 */ /* 0x010fe80008000405 */
[----:B--2---:R-:W-:Y:S04]  /*49560*/  STS.U16 [R10+UR5+0xa80], R7 ;  /* 0x000a80070a007988 */ /* 0x004fe80008000405 */
[----:B------:R-:W-:Y:S04]  /*49570*/  STS.U16 [R10+UR5+0xe80], R18 ;  /* 0x000e80120a007988 */ /* 0x000fe80008000405 */
[----:B------:R-:W-:Y:S04]  /*49580*/  STS.U16 [R10+UR5+0x1280], R12 ;  /* 0x0012800c0a007988 */ /* 0x000fe80008000405 */
[----:B---3--:R-:W-:Y:S04]  /*49590*/  STS.U16 [R10+UR5+0x1680], R8 ;  /* 0x001680080a007988 */ /* 0x008fe80008000405 */
        /* <DEDUP_REMOVED lines=21> */
[----:B------:R-:W3:Y:S04]  /*496f0*/  LDL.LU R12, [R1+0x234] ;  /* 0x00023400010c7983 */ /* 0x000ee80000300800 */
[----:B---3--:R0:W-:Y:S04]  /*49700*/  STL [R1+0x223c], R12 ;  /* 0x00223c0c01007387 */ /* 0x0081e80000100800 */
[----:B0-----:R-:W3:Y:S04]  /*49710*/  LDL.LU R12, [R1+0x248] ;  /* 0x00024800010c7983 */ /* 0x001ee80000300800 */
[----:B------:R-:W-:Y:S04]  /*49720*/  STS.U16 [R10+UR5+0x6a80], R28 ;  /* 0x006a801c0a007988 */ /* 0x000fe80008000405 */
        /* <DEDUP_REMOVED lines=30> */
[----:B------:R-:W2:Y:S04]  /*49910*/  LDL.LU R28, [R1+0x20] ;  /* 0x00002000011c7983 */ /* 0x000ea80000300800 */
[----:B0-----:R-:W2:Y:S04]  /*49920*/  LDL.LU R2, [R1+0x1c] ;  /* 0x00001c0001027983 */ /* 0x001ea80000300800 */
[----:B---3--:R0:W-:Y:S04]  /*49930*/  STS.U16 [R10+UR5+0x7a80], R12 ;  /* 0x007a800c0a007988 */ /* 0x0081e80008000405 */
[----:B0-----:R-:W3:Y:S04]  /*49940*/  LDL.LU R12, [R1+0x2240] ;  /* 0x00224000010c7983 */ /* 0x001ee80000300800 */
[----:B---3--:R0:W-:Y:S04]  /*49950*/  STS.U16 [R10+UR5+0x7e80], R12 ;  /* 0x007e800c0a007988 */ /* 0x0081e80008000405 */
[----:B0-----:R-:W3:Y:S04]  /*49960*/  LDL.LU R12, [R1+0x223c] ;  /* 0x00223c00010c7983 */ /* 0x001ee80000300800 */
[----:B---3--:R0:W-:Y:S04]  /*49970*/  STS.U16 [R10+UR5+0x8280], R12 ;  /* 0x0082800c0a007988 */ /* 0x0081e80008000405 */
[----:B----4-:R1:W-:Y:S04]  /*49980*/  STS.U16 [R10+UR5+0x8680], R11 ;  /* 0x0086800b0a007988 */ /* 0x0103e80008000405 */
        /* <DEDUP_REMOVED lines=19> */
[----:B0-----:R-:W3:Y:S04]  /*49ac0*/  LDL.LU R12, [R1+0x2238] ;  /* 0x00223800010c7983 */ /* 0x001ee80000300800 */
[----:B------:R-:W-:Y:S04]  /*49ad0*/  STS.U16 [R10+UR5+0xd680], R20 ;  /* 0x00d680140a007988 */ /* 0x000fe80008000405 */
[----:B-1----:R-:W4:Y:S04]  /*49ae0*/  LDL.LU R11, [R1+0x2234] ;  /* 0x00223400010b7983 */ /* 0x002f280000300800 */
[----:B------:R0:W-:Y:S04]  /*49af0*/  STS.U16 [R10+UR5+0xda80], R16 ;  /* 0x00da80100a007988 */ /* 0x0001e80008000405 */
        /* <DEDUP_REMOVED lines=24> */
[----:B--2---:R2:W-:Y:S04]  /*49c80*/  STS.U16 [R10+UR5+0xea80], R28 ;  /* 0x00ea801c0a007988 */ /* 0x0045e80008000405 */
[----:B------:R2:W-:Y:S04]  /*49c90*/  STS.U16 [R10+UR5+0xee80], R2 ;  /* 0x00ee80020a007988 */ /* 0x0005e80008000405 */
[----:B0-----:R-:W4:Y:S04]  /*49ca0*/  LDL.LU R22, [R1+0x330] ;  /* 0x0003300001167983 */ /* 0x001f280000300800 */
[----:B-1----:R-:W4:Y:S04]  /*49cb0*/  LDL.LU R24, [R1+0x30c] ;  /* 0x00030c0001187983 */ /* 0x002f280000300800 */
[----:B------:R-:W4:Y:S04]  /*49cc0*/  LDL.LU R26, [R1+0x2f8] ;  /* 0x0002f800011a7983 */ /* 0x000f280000300800 */
[----:B--2---:R-:W2:Y:S04]  /*49cd0*/  LDL.LU R28, [R1+0x2e4] ;  /* 0x0002e400011c7983 */ /* 0x004ea80000300800 */
[----:B------:R-:W2:Y:S04]  /*49ce0*/  LDL.LU R2, [R1+0x2d0] ;  /* 0x0002d00001027983 */ /* 0x000ea80000300800 */
[----:B---3--:R0:W-:Y:S04]  /*49cf0*/  STS.U16 [R10+UR5+0xf280], R16 ;  /* 0x00f280100a007988 */ /* 0x0081e80008000405 */
[----:B0-----:R-:W3:Y:S01]  /*49d00*/  LDL.LU R16, [R1+0x2230] ;  /* 0x0022300001107983 */ /* 0x001ee20000300800 */
[----:B------:R-:W-:-:S03]  /*49d10*/  IMAD.SHL.U32 R12, R12, 0x2, RZ ;  /* 0x000000020c0c7824 */ /* 0x000fc600078e00ff */
[----:B---3--:R0:W-:Y:S04]  /*49d20*/  STS.U16 [R10+UR5+0xf680], R16 ;  /* 0x00f680100a007988 */ /* 0x0081e80008000405 */
[----:B0-----:R-:W3:Y:S01]  /*49d30*/  LDL.LU R10, [R1+0x222c] ;  /* 0x00222c00010a7983 */ /* 0x001ee20000300800 */
[----:B------:R-:W0:Y:S01]  /*49d40*/  S2R R16, SR_TID.X ;  /* 0x0000000000107919 */ /* 0x000e220000002100 */
[----:B------:R-:W-:Y:S02]  /*49d50*/  LOP3.LUT R12, R12, 0x60, RZ, 0x3c, !PT ;  /* 0x000000600c0c7812 */ /* 0x000fe400078e3cff */
[----:B0-----:R-:W-:-:S05]  /*49d60*/  LOP3.LUT R16, R16, 0x3f, RZ, 0xc0, !PT ;  /* 0x0000003f10107812 */ /* 0x001fca00078ec0ff */
[----:B------:R-:W-:-:S05]  /*49d70*/  IMAD.SHL.U32 R16, R16, 0x2, RZ ;  /* 0x0000000210107824 */ /* 0x000fca00078e00ff */
[----:B------:R-:W-:-:S05]  /*49d80*/  LOP3.LUT R16, R16, 0x50, RZ, 0x3c, !PT ;  /* 0x0000005010107812 */ /* 0x000fca00078e3cff */
        /* <DEDUP_REMOVED lines=20> */
[----:B0-----:R-:W3:Y:S04]  /*49ed0*/  LDL.LU R17, [R1+0x280] ;  /* 0x0002800001117983 */ /* 0x001ee80000300800 */
[----:B---3--:R0:W-:Y:S04]  /*49ee0*/  STL [R1+0x2220], R17 ;  /* 0x0022201101007387 */ /* 0x0081e80000100800 */
[----:B0-----:R-:W3:Y:S04]  /*49ef0*/  LDL.LU R17, [R1+0x294] ;  /* 0x0002940001117983 */ /* 0x001ee80000300800 */
[----:B---3--:R0:W-:Y:S04]  /*49f00*/  STL [R1+0x2224], R17 ;  /* 0x0022241101007387 */ /* 0x0081e80000100800 */
[----:B0-----:R-:W3:Y:S04]  /*49f10*/  LDL.LU R17, [R1+0x2a8] ;  /* 0x0002a80001117983 */ /* 0x001ee80000300800 */
[----:B------:R-:W-:Y:S04]  /*49f20*/  STS.U16 [R12+UR5+0x4b00], R13 ;  /* 0x004b000d0c007988 */ /* 0x000fe80008000405 */
[----:B------:R-:W-:Y:S04]  /*49f30*/  STS.U16 [R12+UR5+0x4f00], R20 ;  /* 0x004f00140c007988 */ /* 0x000fe80008000405 */
[----:B------:R-:W-:Y:S04]  /*49f40*/  STS.U16 [R12+UR5+0x5300], R22 ;  /* 0x005300160c007988 */ /* 0x000fe80008000405 */
[----:B------:R-:W-:Y:S04]  /*49f50*/  STS.U16 [R12+UR5+0x5700], R24 ;  /* 0x005700180c007988 */ /* 0x000fe80008000405 */
[----:B------:R-:W-:Y:S04]  /*49f60*/  STS.U16 [R12+UR5+0x5b00], R26 ;  /* 0x005b001a0c007988 */ /* 0x000fe80008000405 */
[----:B--2---:R-:W-:Y:S04]  /*49f70*/  STS.U16 [R12+UR5+0x5f00], R28 ;  /* 0x005f001c0c007988 */ /* 0x004fe80008000405 */
[----:B------:R-:W-:Y:S04]  /*49f80*/  STS.U16 [R12+UR5+0x6300], R2 ;  /* 0x006300020c007988 */ /* 0x000fe80008000405 */
[----:B---3--:R0:W-:Y:S04]  /*49f90*/  STL [R1+0x2228], R17 ;  /* 0x0022281101007387 */ /* 0x0081e80000100800 */
        /* <DEDUP_REMOVED lines=47> */
[----:B0-----:R-:W3:Y:S04]  /*4a290*/  LDL.LU R2, [R1+0x2204] ;  /* 0x0022040001027983 */ /* 0x001ee80000300800 */
        /* <DEDUP_REMOVED lines=21> */
[----:B---3--:R0:W-:Y:S04]  /*4a3f0*/  STS.U16 [R12+UR5+0xe300], R2 ;  /* 0x00e300020c007988 */ /* 0x0081e80008000405 */
[----:B0-----:R-:W3:Y:S04]  /*4a400*/  LDL.LU R2, [R1+0x670] ;  /* 0x0006700001027983 */ /* 0x001ee80000300800 */
        /* <DEDUP_REMOVED lines=20> */
[----:B--2---:R0:W-:Y:S04]  /*4a550*/  STS.U16 [R12+UR5+0xe700], R26 ;  /* 0x00e7001a0c007988 */ /* 0x0041e80008000405 */
[----:B----4-:R1:W-:Y:S04]  /*4a560*/  STS.U16 [R12+UR5+0xeb00], R24 ;  /* 0x00eb00180c007988 */ /* 0x0103e80008000405 */
[----:B------:R2:W-:Y:S04]  /*4a570*/  STS.U16 [R12+UR5+0xef00], R22 ;  /* 0x00ef00160c007988 */ /* 0x0005e80008000405 */
[----:B------:R4:W-:Y:S04]  /*4a580*/  STS.U16 [R12+UR5+0xf300], R20 ;  /* 0x00f300140c007988 */ /* 0x0009e80008000405 */
[----:B0-----:R-:W3:Y:S04]  /*4a590*/  LDL.LU R26, [R1+0x684] ;  /* 0x00068400011a7983 */ /* 0x001ee80000300800 */
[----:B-1----:R-:W3:Y:S04]  /*4a5a0*/  LDL.LU R24, [R1+0x698] ;  /* 0x0006980001187983 */ /* 0x002ee80000300800 */
[----:B--2---:R-:W2:Y:S04]  /*4a5b0*/  LDL.LU R22, [R1+0x6ac] ;  /* 0x0006ac0001167983 */ /* 0x004ea80000300800 */
[----:B----4-:R-:W4:Y:S01]  /*4a5c0*/  LDL.LU R12, [R1+0x2200] ;  /* 0x00220000010c7983 */ /* 0x010f220000300800 */
[----:B------:R-:W0:Y:S02]  /*4a5d0*/  S2R R0, SR_TID.X ;  /* 0x0000000000007919 */ /* 0x000e240000002100 */
[----:B0-----:R-:W-:-:S05]  /*4a5e0*/  LOP3.LUT R0, R0, 0x3f, RZ, 0xc0, !PT ;  /* 0x0000003f00007812 */ /* 0x001fca00078ec0ff */
[C---:B------:R-:W-:Y:S02]  /*4a5f0*/  IMAD.SHL.U32 R20, R0.reuse, 0x2, RZ ;  /* 0x0000000200147824 */ /* 0x040fe400078e00ff */
[----:B------:R-:W-:-:S03]  /*4a600*/  IMAD.SHL.U32 R0, R0, 0x2, RZ ;  /* 0x0000000200007824 */ /* 0x000fc600078e00ff */
[----:B------:R-:W-:Y:S02]  /*4a610*/  LOP3.LUT R20, R20, 0x60, RZ, 0x3c, !PT ;  /* 0x0000006014147812 */ /* 0x000fe400078e3cff */
[----:B------:R-:W-:-:S03]  /*4a620*/  LOP3.LUT R0, R0, 0x70, RZ, 0x3c, !PT ;  /* 0x0000007000007812 */ /* 0x000fc600078e3cff */
[----:B----4-:R-:W-:Y:S04]  /*4a630*/  STS.U16 [R20+UR5+0xf700], R12 ;  /* 0x00f7000c14007988 */ /* 0x010fe80008000405 */
[----:B------:R-:W-:Y:S04]  /*4a640*/  STS.U16 [R20+UR5+0xfb00], R13 ;  /* 0x00fb000d14007988 */ /* 0x000fe80008000405 */
[----:B------:R-:W-:Y:S04]  /*4a650*/  STS.U16 [R20+UR5+0xff00], R17 ;  /* 0x00ff001114007988 */ /* 0x000fe80008000405 */
[----:B--2---:R-:W-:Y:S04]  /*4a660*/  STS.U16 [R0+UR5+0x380], R22 ;  /* 0x0003801600007988 */ /* 0x004fe80008000405 */
[----:B---3--:R-:W-:Y:S04]  /*4a670*/  STS.U16 [R0+UR5+0x780], R24 ;  /* 0x0007801800007988 */ /* 0x008fe80008000405 */
[----:B------:R-:W-:Y:S04]  /*4a680*/  STS.U16 [R0+UR5+0xb80], R26 ;  /* 0x000b801a00007988 */ /* 0x000fe80008000405 */
        /* <DEDUP_REMOVED lines=13> */
[----:B0-----:R-:W2:Y:S04]  /*4a760*/  LDL.LU R2, [R1+0x2cc] ;  /* 0x0002cc0001027983 */ /* 0x001ea80000300800 */
[----:B------:R0:W-:Y:S04]  /*4a770*/  STS.U16 [R0+UR5+0x4380], R15 ;  /* 0x0043800f00007988 */ /* 0x0001e80008000405 */
[----:B0-----:R-:W3:Y:S04]  /*4a780*/  LDL.LU R15, [R1+0x2b8] ;  /* 0x0002b800010f7983 */ /* 0x001ee80000300800 */
[----:B------:R-:W4:Y:S04]  /*4a790*/  LDL.LU R29, [R1+0x290] ;  /* 0x00029000011d7983 */ /* 0x000f280000300800 */
[----:B------:R-:W-:Y:S04]  /*4a7a0*/  STS.U16 [R0+UR5+0x4780], R3 ;  /* 0x0047800300007988 */ /* 0x000fe80008000405 */
[----:B------:R-:W-:Y:S04]  /*4a7b0*/  STS.U16 [R0+UR5+0x4b80], R27 ;  /* 0x004b801b00007988 */ /* 0x000fe80008000405 */
[----:B------:R-:W-:Y:S04]  /*4a7c0*/  STS.U16 [R0+UR5+0x4f80], R25 ;  /* 0x004f801900007988 */ /* 0x000fe80008000405 */
[----:B------:R-:W-:Y:S04]  /*4a7d0*/  STS.U16 [R0+UR5+0x5380], R23 ;  /* 0x0053801700007988 */ /* 0x000fe80008000405 */
[----:B------:R-:W-:Y:S04]  /*4a7e0*/  STS.U16 [R0+UR5+0x5780], R21 ;  /* 0x0057801500007988 */ /* 0x000fe80008000405 */
[----:B------:R-:W-:Y:S04]  /*4a7f0*/  STS.U16 [R0+UR5+0x5b80], R19 ;  /* 0x005b801300007988 */ /* 0x000fe80008000405 */
[----:B------:R-:W-:Y:S04]  /*4a800*/  STS.U16 [R0+UR5+0x5f80], R28 ;  /* 0x005f801c00007988 */ /* 0x000fe80008000405 */
        /* <DEDUP_REMOVED lines=28> */
[----:B---3--:R0:W-:Y:S04]  /*4a9d0*/  STS.U16 [R0+UR5+0x6780], R15 ;  /* 0x0067800f00007988 */ /* 0x0081e80008000405 */
[----:B------:R-:W3:Y:S04]  /*4a9e0*/  LDL.LU R14, [R1+0x88] ;  /* 0x00008800010e7983 */ /* 0x000ee80000300800 */
[----:B0-----:R-:W3:Y:S04]  /*4a9f0*/  LDL.LU R15, [R1+0x30] ;  /* 0x00003000010f7983 */ /* 0x001ee80000300800 */
[----:B----4-:R0:W-:Y:S04]  /*4aa00*/  STS.U16 [R0+UR5+0x6b80], R29 ;  /* 0x006b801d00007988 */ /* 0x0101e80008000405 */
[----:B0-----:R-:W4:Y:S04]  /*4aa10*/  LDL.LU R29, [R1+0x21fc] ;  /* 0x0021fc00011d7983 */ /* 0x001f280000300800 */
[----:B----4-:R0:W-:Y:S04]  /*4aa20*/  STS.U16 [R0+UR5+0x6f80], R29 ;  /* 0x006f801d00007988 */ /* 0x0101e80008000405 */
[----:B------:R1:W-:Y:S04]  /*4aa30*/  STS.U16 [R0+UR5+0x7380], R27 ;  /* 0x0073801b00007988 */ /* 0x0003e80008000405 */
[----:B------:R4:W-:Y:S04]  /*4aa40*/  STS.U16 [R0+UR5+0x7780], R25 ;  /* 0x0077801900007988 */ /* 0x0009e80008000405 */
[----:B------:R2:W-:Y:S04]  /*4aa50*/  STS.U16 [R0+UR5+0x7b80], R23 ;  /* 0x007b801700007988 */ /* 0x0005e80008000405 */
[----:B------:R3:W-:Y:S04]  /*4aa60*/  STS.U16 [R0+UR5+0x7f80], R21 ;  /* 0x007f801500007988 */ /* 0x0007e80008000405 */
[----:B------:R3:W-:Y:S04]  /*4aa70*/  STS.U16 [R0+UR5+0x8380], R19 ;  /* 0x0083801300007988 */ /* 0x0007e80008000405 */
[----:B0-----:R-:W3:Y:S04]  /*4aa80*/  LDL.LU R29, [R1+0x21f8] ;  /* 0x0021f800011d7983 */ /* 0x001ee80000300800 */
[----:B-1----:R-:W3:Y:S04]  /*4aa90*/  LDL.LU R27, [R1+0x21f4] ;  /* 0x0021f400011b7983 */ /* 0x002ee80000300800 */
[----:B----4-:R-:W4:Y:S04]  /*4aaa0*/  LDL.LU R25, [R1+0x21f0] ;  /* 0x0021f00001197983 */ /* 0x010f280000300800 */
[----:B--2---:R-:W2:Y:S04]  /*4aab0*/  LDL.LU R23, [R1+0x21ec] ;  /* 0x0021ec0001177983 */ /* 0x004ea80000300800 */
[----:B---3--:R-:W3:Y:S04]  /*4aac0*/  LDL.LU R21, [R1+0x21e8] ;  /* 0x0021e80001157983 */ /* 0x008ee80000300800 */
[----:B------:R-:W4:Y:S04]  /*4aad0*/  LDL.LU R19, [R1+0x21e4] ;  /* 0x0021e40001137983 */ /* 0x000f280000300800 */
[----:B------:R0:W-:Y:S04]  /*4aae0*/  STS.U16 [R0+UR5+0x8780], R3 ;  /* 0x0087800300007988 */ /* 0x0001e80008000405 */
[----:B------:R1:W-:Y:S04]  /*4aaf0*/  STS.U16 [R0+UR5+0x8b80], R28 ;  /* 0x008b801c00007988 */ /* 0x0003e80008000405 */
[----:B------:R1:W-:Y:S04]  /*4ab00*/  STS.U16 [R0+UR5+0x8f80], R2 ;  /* 0x008f800200007988 */ /* 0x0003e80008000405 */
[----:B0-----:R-:W2:Y:S04]  /*4ab10*/  LDL.LU R3, [R1+0x6c0] ;  /* 0x0006c00001037983 */ /* 0x001ea80000300800 */
[----:B-1----:R-:W3:Y:S04]  /*4ab20*/  LDL.LU R28, [R1+0x21e0] ;  /* 0x0021e000011c7983 */ /* 0x002ee80000300800 */
        /* <DEDUP_REMOVED lines=15> */
[----:B------:R-:W-:Y:S04]  /*4ac20*/  STS.U16 [R0+UR5+0xcb80], R8 ;  /* 0x00cb800800007988 */ /* 0x000fe80008000405 */
[----:B------:R-:W-:Y:S04]  /*4ac30*/  STS.U16 [R0+UR5+0xcf80], R9 ;  /* 0x00cf800900007988 */ /* 0x000fe80008000405 */
[----:B------:R-:W-:Y:S04]  /*4ac40*/  STS.U16 [R0+UR5+0xd380], R5 ;  /* 0x00d3800500007988 */ /* 0x000fe80008000405 */
[----:B------:R-:W-:Y:S04]  /*4ac50*/  STS.U16 [R0+UR5+0xd780], R14 ;  /* 0x00d7800e00007988 */ /* 0x000fe80008000405 */
[----:B------:R-:W-:Y:S04]  /*4ac60*/  STS.U16 [R0+UR5+0xdb80], R15 ;  /* 0x00db800f00007988 */ /* 0x000fe80008000405 */
[----:B0-----:R-:W2:Y:S04]  /*4ac70*/  LDL R4, [R1+0x6c4] ;  /* 0x0006c40001047983 */ /* 0x001ea80000100800 */
[----:B----4-:R0:W-:Y:S04]  /*4ac80*/  STS.U16 [R0+UR5+0xdf80], R2 ;  /* 0x00df800200007988 */ /* 0x0101e80008000405 */
[----:B0-----:R-:W4:Y:S04]  /*4ac90*/  LDL.LU R2, [R1+0x21d8] ;  /* 0x0021d80001027983 */ /* 0x001f280000300800 */
[----:B---3--:R-:W-:Y:S04]  /*4aca0*/  STS.U16 [R0+UR5+0xe380], R28 ;  /* 0x00e3801c00007988 */ /* 0x008fe80008000405 */
[----:B------:R-:W-:Y:S04]  /*4acb0*/  STS.U16 [R0+UR5+0xe780], R19 ;  /* 0x00e7801300007988 */ /* 0x000fe80008000405 */
[----:B------:R-:W-:Y:S04]  /*4acc0*/  STS.U16 [R0+UR5+0xeb80], R21 ;  /* 0x00eb801500007988 */ /* 0x000fe80008000405 */
[----:B--2---:R-:W-:Y:S04]  /*4acd0*/  STS.U16 [R0+UR5+0xef80], R23 ;  /* 0x00ef801700007988 */ /* 0x004fe80008000405 */
[----:B------:R-:W-:Y:S04]  /*4ace0*/  STS.U16 [R0+UR5+0xf380], R25 ;  /* 0x00f3801900007988 */ /* 0x000fe80008000405 */
[----:B------:R-:W-:Y:S04]  /*4acf0*/  STS.U16 [R0+UR5+0xf780], R27 ;  /* 0x00f7801b00007988 */ /* 0x000fe80008000405 */
[----:B------:R-:W-:Y:S04]  /*4ad00*/  STS.U16 [R0+UR5+0xfb80], R29 ;  /* 0x00fb801d00007988 */ /* 0x000fe80008000405 */
[----:B------:R-:W-:Y:S01]  /*4ad10*/  STS.U16 [R0+UR5+0xff80], R3 ;  /* 0x00ff800300007988 */ /* 0x000fe20008000405 */
[----:B------:R-:W-:Y:S06]  /*4ad20*/  BAR.SYNC.DEFER_BLOCKING 0x0 ;  /* 0x0000000000007b1d */ /* 0x000fec0000010000 */
[----:B------:R-:W0:Y:S04]  /*4ad30*/  LDSM.16.MT88.4 R8, [R4+0x10000] ;  /* 0x010000000408783b */ /* 0x000e280000004200 */
[----:B0-----:R-:W-:Y:S04]  /*4ad40*/  STL.64 [R1+0x21c0], R10 ;  /* 0x0021c00a01007387 */ /* 0x001fe80000100a00 */
[----:B------:R-:W-:Y:S04]  /*4ad50*/  STL.64 [R1+0x21b8], R8 ;  /* 0x0021b80801007387 */ /* 0x000fe80000100a00 */
[----:B----4-:R-:W0:Y:S04]  /*4ad60*/  LDSM.16.M88.4 R12, [R2+UR5] ;  /* 0x00000005020c783b */ /* 0x010e280008000200 */
[----:B------:R-:W-:Y:S04]  /*4ad70*/  LDSM.16.M88.4 R20, [R2+UR5+0x2000] ;  /* 0x002000050214783b */ /* 0x000fe80008000200 */
[----:B------:R-:W-:Y:S04]  /*4ad80*/  LDSM.16.M88.4 R16, [R2+UR5+0x2800] ;  /* 0x002800050210783b */ /* 0x000fe80008000200 */
[----:B------:R-:W-:Y:S01]  /*4ad90*/  LDSM.16.M88.4 R24, [R2+UR5+0xb800] ;  /* 0x00b800050218783b */ /* 0x000fe20008000200 */
[----:B0-----:R-:W-:-:S03]  /*4ada0*/  IMAD.MOV.U32 R6, RZ, RZ, R12 ;  /* 0x000000ffff067224 */ /* 0x001fc600078e000c */
[----:B------:R-:W-:Y:S01]  /*4adb0*/  STL.64 [R1+0x318], R14 ;  /* 0x0003180e01007387 */ /* 0x000fe20000100a00 */
[----:B------:R-:W-:-:S03]  /*4adc0*/  IMAD.MOV.U32 R5, RZ, RZ, R13 ;  /* 0x000000ffff057224 */ /* 0x000fc600078e000d */
[----:B------:R-:W0:Y:S02]  /*4add0*/  LDSM.16.M88.4 R12, [R2+UR5+0x800] ;  /* 0x00080005020c783b */ /* 0x000e240008000200 */
[----:B0-----:R-:W-:Y:S02]  /*4ade0*/  IMAD.MOV.U32 R10, RZ, RZ, R12 ;  /* 0x000000ffff0a7224 */ /* 0x001fe400078e000c */
[----:B------:R-:W-:Y:S01]  /*4adf0*/  STL.64 [R1+0x308], R14 ;  /* 0x0003080e01007387 */ /* 0x000fe20000100a00 */
[----:B------:R-:W-:-:S03]  /*4ae00*/  IMAD.MOV.U32 R7, RZ, RZ, R13 ;  /* 0x000000ffff077224 */ /* 0x000fc600078e000d */
[----:B------:R-:W0:Y:S04]  /*4ae10*/  LDSM.16.M88.4 R12, [R2+UR5+0x1000] ;  /* 0x00100005020c783b */ /* 0x000e280008000200 */
[----:B------:R-:W-:Y:S04]  /*4ae20*/  STL.64 [R1+0x21d0], R6 ;  /* 0x0021d00601007387 */ /* 0x000fe80000100a00 */
[----:B------:R0:W-:Y:S02]  /*4ae30*/  STL.64 [R1+0x21c8], R4 ;  /* 0x0021c80401007387 */ /* 0x0001e40000100a00 */
[----:B0-----:R-:W-:-:S02]  /*4ae40*/  IMAD.MOV.U32 R5, RZ, RZ, R13 ;  /* 0x000000ffff057224 */ /* 0x001fc400078e000d */
        /* <DEDUP_REMOVED lines=8> */
[----:B------:R-:W-:Y:S04]  /*4aed0*/  STL.64 [R1+0x2d8], R22 ;  /* 0x0002d81601007387 */ /* 0x000fe80000100a00 */
[----:B------:R-:W-:Y:S04]  /*4aee0*/  STL.64 [R1+0x2c0], R16 ;  /* 0x0002c01001007387 */ /* 0x000fe80000100a00 */
[----:B------:R-:W-:Y:S04]  /*4aef0*/  STL.64 [R1+0x2c8], R18 ;  /* 0x0002c81201007387 */ /* 0x000fe80000100a00 */
[----:B------:R-:W-:Y:S04]  /*4af00*/  LDSM.16.M88.4 R20, [R2+UR5+0x4000] ;  /* 0x004000050214783b */ /* 0x000fe80008000200 */
[----:B------:R-:W-:Y:S01]  /*4af10*/  LDSM.16.M88.4 R16, [R2+UR5+0x4800] ;  /* 0x004800050210783b */ /* 0x000fe20008000200 */
[----:B0-----:R-:W-:-:S03]  /*4af20*/  IMAD.MOV.U32 R7, RZ, RZ, R12 ;  /* 0x000000ffff077224 */ /* 0x001fc600078e000c */
[----:B------:R-:W-:Y:S01]  /*4af30*/  STL.64 [R1+0x2b8], R14 ;  /* 0x0002b80e01007387 */ /* 0x000fe20000100a00 */
[----:B------:R-:W-:-:S03]  /*4af40*/  IMAD.MOV.U32 R6, RZ, RZ, R13 ;  /* 0x000000ffff067224 */ /* 0x000fc600078e000d */
[----:B------:R-:W0:Y:S04]  /*4af50*/  LDSM.16.M88.4 R12, [R2+UR5+0x3800] ;  /* 0x00380005020c783b */ /* 0x000e280008000200 */
[----:B0-----:R-:W-:Y:S04]  /*4af60*/  STL.64 [R1+0x2a0], R12 ;  /* 0x0002a00c01007387 */ /* 0x001fe80000100a00 */
[----:B------:R-:W-:Y:S04]  /*4af70*/  STL.64 [R1+0x2a8], R14 ;  /* 0x0002a80e01007387 */ /* 0x000fe80000100a00 */
[----:B------:R-:W0:Y:S04]  /*4af80*/  LDSM.16.M88.4 R12, [R2+UR5+0x5000] ;  /* 0x00500005020c783b */ /* 0x000e280008000200 */
[----:B------:R-:W-:Y:S04]  /*4af90*/  STL.64 [R1+0x290], R20 ;  /* 0x0002901401007387 */ /* 0x000fe80000100a00 */
[----:B------:R-:W-:Y:S04]  /*4afa0*/  STL.64 [R1+0x298], R22 ;  /* 0x0002981601007387 */ /* 0x000fe80000100a00 */
[----:B------:R-:W1:Y:S04]  /*4afb0*/  LDSM.16.M88.4 R20, [R2+UR5+0x5800] ;  /* 0x005800050214783b */ /* 0x000e680008000200 */
[----:B------:R-:W-:Y:S04]  /*4afc0*/  STL.64 [R1+0x280], R16 ;  /* 0x0002801001007387 */ /* 0x000fe80000100a00 */
[----:B------:R-:W-:Y:S04]  /*4afd0*/  STL.64 [R1+0x288], R18 ;  /* 0x0002881201007387 */ /* 0x000fe80000100a00 */
[----:B------:R-:W2:Y:S01]  /*4afe0*/  LDSM.16.M88.4 R16, [R2+UR5+0x6000] ;  /* 0x006000050210783b */ /* 0x000ea20008000200 */
[----:B0-----:R-:W-:-:S03]  /*4aff0*/  IMAD.MOV.U32 R3, RZ, RZ, R13 ;  /* 0x000000ffff037224 */ /* 0x001fc600078e000d */
[----:B------:R-:W-:Y:S01]  /*4b000*/  STL.64 [R1+0x278], R14 ;  /* 0x0002780e01007387 */ /* 0x000fe20000100a00 */
[----:B------:R-:W-:-:S03]  /*4b010*/  IMAD.MOV.U32 R0, RZ, RZ, R12 ;  /* 0x000000ffff007224 */ /* 0x000fc600078e000c */
[----:B------:R-:W0:Y:S04]  /*4b020*/  LDSM.16.M88.4 R12, [R2+UR5+0x6800] ;  /* 0x00680005020c783b */ /* 0x000e280008000200 */
[----:B-1----:R-:W-:Y:S04]  /*4b030*/  STL.64 [R1+0x260], R20 ;  /* 0x0002601401007387 */ /* 0x002fe80000100a00 */
[----:B------:R-:W-:Y:S04]  /*4b040*/  STL.64 [R1+0x268], R22 ;  /* 0x0002681601007387 */ /* 0x000fe80000100a00 */
[----:B------:R-:W1:Y:S04]  /*4b050*/  LDSM.16.M88.4 R20, [R2+UR5+0x7000] ;  /* 0x007000050214783b */ /* 0x000e680008000200 */
[----:B--2---:R-:W-:Y:S04]  /*4b060*/  STL.64 [R1+0x250], R16 ;  /* 0x0002501001007387 */ /* 0x004fe80000100a00 */
[----:B------:R-:W-:Y:S04]  /*4b070*/  STL.64 [R1+0x258], R18 ;  /* 0x0002581201007387 */ /* 0x000fe80000100a00 */
[----:B------:R-:W2:Y:S04]  /*4b080*/  LDSM.16.M88.4 R16, [R2+UR5+0x7800] ;  /* 0x007800050210783b */ /* 0x000ea80008000200 */
[----:B0-----:R-:W-:Y:S04]  /*4b090*/  STL.64 [R1+0x240], R12 ;  /* 0x0002400c01007387 */ /* 0x001fe80000100a00 */
[----:B------:R-:W-:Y:S04]  /*4b0a0*/  STL.64 [R1+0x248], R14 ;  /* 0x0002480e01007387 */ /* 0x000fe80000100a00 */
        /* <DEDUP_REMOVED lines=27> */
[----:B------:R0:W-:Y:S04]  /*4b260*/  STL.64 [R1+0x1a8], R26 ;  /* 0x0001a81a01007387 */ /* 0x0001e80000100a00 */
[----:B------:R3:W-:Y:S04]  /*4b270*/  STL.64 [R1+0x2088], R24 ;  /* 0x0020881801007387 */ /* 0x0007e80000100a00 */
[----:B-1----:R1:W-:Y:S01]  /*4b280*/  STL.64 [R1+0x198], R22 ;  /* 0x0001981601007387 */ /* 0x0023e20000100a00 */
[----:B--2---:R-:W-:-:S02]  /*4b290*/  IMAD.MOV.U32 R28, RZ, RZ, R19 ;  /* 0x000000ffff1c7224 */ /* 0x004fc400078e0013 */
[----:B------:R-:W-:Y:S01]  /*4b2a0*/  IMAD.MOV.U32 R29, RZ, RZ, R18 ;  /* 0x000000ffff1d7224 */ /* 0x000fe200078e0012 */
[----:B------:R-:W-:Y:S01]  /*4b2b0*/  LDSM.16.M88.4 R12, [R2+UR5+0xd000] ;  /* 0x00d00005020c783b */ /* 0x000fe20008000200 */
[----:B0-----:R-:W-:Y:S02]  /*4b2c0*/  IMAD.MOV.U32 R26, RZ, RZ, R7 ;  /* 0x000000ffff1a7224 */ /* 0x001fe400078e0007 */
[----:B------:R-:W-:Y:S02]  /*4b2d0*/  IMAD.MOV.U32 R27, RZ, RZ, R6 ;  /* 0x000000ffff1b7224 */ /* 0x000fe400078e0006 */
[----:B---3--:R-:W-:Y:S02]  /*4b2e0*/  IMAD.MOV.U32 R24, RZ, RZ, R5 ;  /* 0x000000ffff187224 */ /* 0x008fe400078e0005 */
[----:B-1----:R-:W-:Y:S02]  /*4b2f0*/  IMAD.MOV.U32 R23, RZ, RZ, R4 ;  /* 0x000000ffff177224 */ /* 0x002fe400078e0004 */
[----:B------:R-:W0:Y:S04]  /*4b300*/  LDSM.16.M88.4 R4, [R2+UR5+0xd800] ;  /* 0x00d800050204783b */ /* 0x000e280008000200 */
[----:B------:R-:W-:Y:S04]  /*4b310*/  STL.64 [R1+0x2080], R20 ;  /* 0x0020801401007387 */ /* 0x000fe80000100a00 */
[----:B------:R-:W-:Y:S04]  /*4b320*/  STL [R1+0x202c], R16 ;  /* 0x00202c1001007387 */ /* 0x000fe80000100800 */
[----:B------:R-:W-:Y:S04]  /*4b330*/  STL [R1+0x2028], R17 ;  /* 0x0020281101007387 */ /* 0x000fe80000100800 */
[----:B------:R-:W-:Y:S04]  /*4b340*/  STL [R1+0x1edc], R28 ;  /* 0x001edc1c01007387 */ /* 0x000fe80000100800 */
[----:B------:R-:W-:Y:S04]  /*4b350*/  STL [R1+0x1ed8], R29 ;  /* 0x001ed81d01007387 */ /* 0x000fe80000100800 */
[----:B0-----:R-:W-:Y:S04]  /*4b360*/  STL.64 [R1+0x330], R4 ;  /* 0x0003300401007387 */ /* 0x001fe80000100a00 */
[----:B------:R0:W-:Y:S04]  /*4b370*/  STL.64 [R1+0x338], R6 ;  /* 0x0003380601007387 */ /* 0x0001e80000100a00 */
[----:B0-----:R-:W2:Y:S01]  /*4b380*/  LDL.LU.64 R6, [R1+0x21d0] ;  /* 0x0021d00001067983 */ /* 0x001ea20000300a00 */
[----:B------:R-:W-:-:S02]  /*4b390*/  IMAD.MOV.U32 R18, RZ, RZ, R10 ;  /* 0x000000ffff127224 */ /* 0x000fc400078e000a */
[----:B------:R-:W-:Y:S02]  /*4b3a0*/  IMAD.MOV.U32 R19, RZ, RZ, R9 ;  /* 0x000000ffff137224 */ /* 0x000fe400078e0009 */
[----:B------:R-:W-:Y:S01]  /*4b3b0*/  IMAD.MOV.U32 R25, RZ, RZ, R8 ;  /* 0x000000ffff197224 */ /* 0x000fe200078e0008 */
[----:B------:R-:W3:Y:S04]  /*4b3c0*/  LDL.LU.64 R4, [R1+0x21c8] ;  /* 0x0021c80001047983 */ /* 0x000ee80000300a00 */
[----:B------:R-:W0:Y:S04]  /*4b3d0*/  LDSM.16.M88.4 R8, [R2+UR5+0xe000] ;  /* 0x00e000050208783b */ /* 0x000e280008000200 */
[----:B0-----:R-:W-:Y:S04]  /*4b3e0*/  STL [R1+0x350], R8 ;  /* 0x0003500801007387 */ /* 0x001fe80000100800 */
[----:B------:R-:W-:Y:S01]  /*4b3f0*/  STL.64 [R1+0x358], R10 ;  /* 0x0003580a01007387 */ /* 0x000fe20000100a00 */
[----:B------:R-:W-:-:S03]  /*4b400*/  IMAD.MOV.U32 R16, RZ, RZ, R9 ;  /* 0x000000ffff107224 */ /* 0x000fc600078e0009 */
[----:B------:R-:W0:Y:S04]  /*4b410*/  LDSM.16.M88.4 R8, [R2+UR5+0xe800] ;  /* 0x00e800050208783b */ /* 0x000e280008000200 */
[----:B------:R-:W-:Y:S04]  /*4b420*/  STL [R1+0x2030], R16 ;  /* 0x0020301001007387 */ /* 0x000fe80000100800 */
[----:B0-----:R-:W-:Y:S04]  /*4b430*/  STL.64 [R1+0x370], R8 ;  /* 0x0003700801007387 */ /* 0x001fe80000100a00 */
[----:B------:R0:W-:Y:S04]  /*4b440*/  STL.64 [R1+0x378], R10 ;  /* 0x0003780a01007387 */ /* 0x0001e80000100a00 */
[----:B0-----:R-:W4:Y:S04]  /*4b450*/  LDL.LU.64 R10, [R1+0x21c0] ;  /* 0x0021c000010a7983 */ /* 0x001f280000300a00 */
[----:B------:R-:W4:Y:S04]  /*4b460*/  LDL.LU.64 R8, [R1+0x21b8] ;  /* 0x0021b80001087983 */ /* 0x000f280000300a00 */
[----:B------:R-:W-:Y:S04]  /*4b470*/  STL.64 [R1+0x178], R14 ;  /* 0x0001780e01007387 */ /* 0x000fe80000100a00 */
[----:B------:R-:W-:Y:S04]  /*4b480*/  STL.64 [R1+0x2020], R12 ;  /* 0x0020200c01007387 */ /* 0x000fe80000100a00 */
[----:B------:R-:W0:Y:S04]  /*4b490*/  LDSM.16.M88.4 R12, [R2+UR5+0xf000] ;  /* 0x00f00005020c783b */ /* 0x000e280008000200 */
[----:B0-----:R0:W-:Y:S01]  /*4b4a0*/  STL [R1+0x460], R12 ;  /* 0x0004600c01007387 */ /* 0x0011e20000100800 */
[----:B------:R-:W-:-:S02]  /*4b4b0*/  IMAD.MOV.U32 R16, RZ, RZ, R13 ;  /* 0x000000ffff107224 */ /* 0x000fc400078e000d */
[----:B------:R-:W-:Y:S01]  /*4b4c0*/  IMAD.MOV.U32 R13, RZ, RZ, R24 ;  /* 0x000000ffff0d7224 */ /* 0x000fe200078e0018 */
[----:B------:R-:W-:Y:S01]  /*4b4d0*/  STL.64 [R1+0x468], R14 ;  /* 0x0004680e01007387 */ /* 0x000fe20000100a00 */
[----:B0-----:R-:W-:-:S03]  /*4b4e0*/  IMAD.MOV.U32 R12, RZ, RZ, R23 ;  /* 0x000000ffff0c7224 */ /* 0x001fc600078e0017 */
[----:B------:R-:W0:Y:S04]  /*4b4f0*/  LDSM.16.M88.4 R20, [R2+UR5+0xf800] ;  /* 0x00f800050214783b */ /* 0x000e280008000200 */
[----:B------:R1:W-:Y:S02]  /*4b500*/  STL.64 [R1+0x21a0], R12 ;  /* 0x0021a00c01007387 */ /* 0x0003e40000100a00 */
[----:B-1----:R-:W-:Y:S02]  /*4b510*/  IMAD.MOV.U32 R12, RZ, RZ, R18 ;  /* 0x000000ffff0c7224 */ /* 0x002fe400078e0012 */
[----:B--2---:R-:W-:-:S05]  /*4b520*/  IMAD.MOV.U32 R13, RZ, RZ, R7 ;  /* 0x000000ffff0d7224 */ /* 0x004fca00078e0007 */
[----:B------:R-:W-:Y:S04]  /*4b530*/  STL.64 [R1+0x21a8], R12 ;  /* 0x0021a80c01007387 */ /* 0x000fe80000100a00 */
[----:B------:R1:W-:Y:S04]  /*4b540*/  STL [R1+0x2034], R16 ;  /* 0x0020341001007387 */ /* 0x0003e80000100800 */
[----:B------:R2:W-:Y:S04]  /*4b550*/  STL [R1+0x21b0], R19 ;  /* 0x0021b01301007387 */ /* 0x0005e80000100800 */
[----:B-1----:R-:W4:Y:S04]  /*4b560*/  LDL.LU.64 R16, [R1+0x560] ;  /* 0x0005600001107983 */ /* 0x002f280000300a00 */
[----:B--2---:R-:W4:Y:S01]  /*4b570*/  LDL.LU.64 R18, [R1+0x568] ;  /* 0x0005680001127983 */ /* 0x004f220000300a00 */
[----:B------:R-:W-:-:S02]  /*4b580*/  IMAD.MOV.U32 R12, RZ, RZ, R6 ;  /* 0x000000ffff0c7224 */ /* 0x000fc400078e0006 */
[----:B---3--:R-:W-:Y:S02]  /*4b590*/  IMAD.MOV.U32 R13, RZ, RZ, R5 ;  /* 0x000000ffff0d7224 */ /* 0x008fe400078e0005 */
[----:B------:R-:W1:Y:S04]  /*4b5a0*/  LDSM.16.MT88.4 R4, [R4+0x10200] ;  /* 0x010200000404783b */ /* 0x000e680000004200 */
[----:B------:R-:W-:Y:S04]  /*4b5b0*/  STL [R1+0x17dc], R2 ;  /* 0x0017dc0201007387 */ /* 0x000fe80000100800 */
[----:B0-----:R-:W-:Y:S04]  /*4b5c0*/  STL.64 [R1+0x470], R20 ;  /* 0x0004701401007387 */ /* 0x001fe80000100a00 */
[----:B------:R0:W-:Y:S02]  /*4b5d0*/  STL.64 [R1+0x478], R22 ;  /* 0x0004781601007387 */ /* 0x0001e40000100a00 */
[----:B0-----:R-:W-:-:S02]  /*4b5e0*/  IMAD.MOV.U32 R22, RZ, RZ, R3 ;  /* 0x000000ffff167224 */ /* 0x001fc400078e0003 */
[----:B-1----:R-:W-:Y:S04]  /*4b5f0*/  STL.64 [R1+0x1fb8], R6 ;  /* 0x001fb80601007387 */ /* 0x002fe80000100a00 */
[----:B------:R0:W-:Y:S04]  /*4b600*/  STL.64 [R1+0x1fb0], R4 ;  /* 0x001fb00401007387 */ /* 0x0001e80000100a00 */
[----:B0-----:R-:W2:Y:S04]  /*4b610*/  LDL.LU.64 R4, [R1+0x550] ;  /* 0x0005500001047983 */ /* 0x001ea80000300a00 */
[----:B------:R-:W2:Y:S01]  /*4b620*/  LDL.LU.64 R6, [R1+0x558] ;  /* 0x0005580001067983 */ /* 0x000ea20000300a00 */
[----:B----4-:R-:W-:Y:S03]  /*4b630*/  HMMA.16816.F32 R12, R8, R12, R16 ;  /* 0x0000000c080c723c */ /* 0x010fe60000001810 */
[----:B------:R-:W3:-:S15]  /*4b640*/  LDL.LU R19, [R1+0x21b0] ;  /* 0x0021b00001137983 */ /* 0x000ede0000300800 */
[----:B------:R-:W-:-:S06]  /*4b650*/  NOP ;  /* 0x0000000000007918 */ /* 0x000fcc0000000000 */
[----:B------:R-:W-:Y:S02]  /*4b660*/  IMAD.MOV.U32 R18, RZ, RZ, R12 ;  /* 0x000000ffff127224 */ /* 0x000fe400078e000c */
[----:B------:R-:W-:Y:S02]  /*4b670*/  IMAD.MOV.U32 R3, RZ, RZ, R13 ;  /* 0x000000ffff037224 */ /* 0x000fe400078e000d */
[----:B------:R-:W2:Y:S01]  /*4b680*/  LDL.LU.64 R12, [R1+0x21a8] ;  /* 0x0021a800010c7983 */ /* 0x000ea20000300a00 */
[----:B------:R-:W-:Y:S02]  /*4b690*/  IMAD.MOV.U32 R23, RZ, RZ, R0 ;  /* 0x000000ffff177224 */ /* 0x000fe400078e0000 */
[----:B------:R-:W-:Y:S02]  /*4b6a0*/  IMAD.MOV.U32 R2, RZ, RZ, R14 ;  /* 0x000000ffff027224 */ /* 0x000fe400078e000e */
[----:B------:R-:W-:Y:S02]  /*4b6b0*/  IMAD.MOV.U32 R0, RZ, RZ, R15 ;  /* 0x000000ffff007224 */ /* 0x000fe400078e000f */
[----:B------:R-:W-:-:S03]  /*4b6c0*/  IMAD.MOV.U32 R24, RZ, RZ, R25 ;  /* 0x000000ffff187224 */ /* 0x000fc600078e0019 */
[----:B------:R-:W-:Y:S04]  /*4b6d0*/  STL [R1+0x2044], R0 ;  /* 0x0020440001007387 */ /* 0x000fe80000100800 */
[----:B------:R-:W-:Y:S04]  /*4b6e0*/  STL [R1+0x2040], R2 ;  /* 0x0020400201007387 */ /* 0x000fe80000100800 */
[----:B------:R-:W-:Y:S04]  /*4b6f0*/  STL [R1+0x203c], R3 ;  /* 0x00203c0301007387 */ /* 0x000fe80000100800 */
[----:B------:R-:W-:Y:S01]  /*4b700*/  STL [R1+0x2038], R18 ;  /* 0x0020381201007387 */ /* 0x000fe20000100800 */
[----:B---3--:R-:W-:Y:S01]  /*4b710*/  IMAD.MOV.U32 R25, RZ, RZ, R19 ;  /* 0x000000ffff197224 */ /* 0x008fe200078e0013 */
[----:B--2---:R-:W-:-:S15]  /*4b720*/  HMMA.16816.F32 R12, R8, R12, R4 ;  /* 0x0000000c080c723c */ /* 0x004fde0000001804 */
[----:B------:R-:W-:-:S09]  /*4b730*/  NOP ;  /* 0x0000000000007918 */ /* 0x000fd20000000000 */
[----:B------:R-:W-:Y:S02]  /*4b740*/  IMAD.MOV.U32 R6, RZ, RZ, R15 ;  /* 0x000000ffff067224 */ /* 0x000fe400078e000f */
[----:B------:R-:W-:Y:S02]  /*4b750*/  IMAD.MOV.U32 R7, RZ, RZ, R14 ;  /* 0x000000ffff077224 */ /* 0x000fe400078e000e */
[----:B------:R-:W-:Y:S02]  /*4b760*/  IMAD.MOV.U32 R17, RZ, RZ, R12 ;  /* 0x000000ffff117224 */ /* 0x000fe400078e000c */
[----:B------:R-:W-:Y:S02]  /*4b770*/  IMAD.MOV.U32 R19, RZ, RZ, R13 ;  /* 0x000000ffff137224 */ /* 0x000fe400078e000d */
[----:B------:R-:W2:Y:S04]  /*4b780*/  LDL.LU.64 R12, [R1+0x21a0] ;  /* 0x0021a000010c7983 */ /* 0x000ea80000300a00 */
[----:B------:R-:W-:Y:S04]  /*4b790*/  STL [R1+0x2054], R6 ;  /* 0x0020540601007387 */ /* 0x000fe80000100800 */
[----:B------:R0:W-:Y:S04]  /*4b7a0*/  STL [R1+0x2050], R7 ;  /* 0x0020500701007387 */ /* 0x0001e80000100800 */
[----:B------:R-:W2:Y:S04]  /*4b7b0*/  LDL.LU.64 R4, [R1+0x540] ;  /* 0x0005400001047983 */ /* 0x000ea80000300a00 */
[----:B0-----:R-:W2:Y:S04]  /*4b7c0*/  LDL.LU.64 R6, [R1+0x548] ;  /* 0x0005480001067983 */ /* 0x001ea80000300a00 */
[----:B------:R-:W-:Y:S04]  /*4b7d0*/  STL [R1+0x204c], R19 ;  /* 0x00204c1301007387 */ /* 0x000fe80000100800 */
[----:B------:R-:W-:Y:S01]  /*4b7e0*/  STL [R1+0x2048], R17 ;  /* 0x0020481101007387 */ /* 0x000fe20000100800 */
[----:B--2---:R-:W-:-:S15]  /*4b7f0*/  HMMA.16816.F32 R4, R8, R12, R4 ;  /* 0x0000000c0804723c */ /* 0x004fde0000001804 */
[----:B------:R-:W-:-:S09]  /*4b800*/  NOP ;  /* 0x0000000000007918 */ /* 0x000fd20000000000 */
[----:B------:R-:W-:Y:S02]  /*4b810*/  IMAD.MOV.U32 R15, RZ, RZ, R4 ;  /* 0x000000ffff0f7224 */ /* 0x000fe400078e0004 */
[----:B------:R-:W-:Y:S02]  /*4b820*/  IMAD.MOV.U32 R14, RZ, RZ, R5 ;  /* 0x000000ffff0e7224 */ /* 0x000fe400078e0005 */
[----:B------:R-:W-:Y:S02]  /*4b830*/  IMAD.MOV.U32 R13, RZ, RZ, R6 ;  /* 0x000000ffff0d7224 */ /* 0x000fe400078e0006 */
[----:B------:R-:W-:Y:S01]  /*4b840*/  IMAD.MOV.U32 R12, RZ, RZ, R7 ;  /* 0x000000ffff0c7224 */ /* 0x000fe200078e0007 */
[----:B------:R-:W2:Y:S04]  /*4b850*/  LDL.LU.64 R4, [R1+0x530] ;  /* 0x0005300001047983 */ /* 0x000ea80000300a00 */
[----:B------:R-:W2:Y:S01]  /*4b860*/  LDL.LU.64 R6, [R1+0x538] ;  /* 0x0005380001067983 */ /* 0x000ea20000300a00 */
[----:B------:R-:W-:-:S02]  /*4b870*/  IMAD.MOV.U32 R20, RZ, RZ, R26 ;  /* 0x000000ffff147224 */ /* 0x000fc400078e001a */
[----:B------:R-:W-:Y:S01]  /*4b880*/  IMAD.MOV.U32 R21, RZ, RZ, R27 ;  /* 0x000000ffff157224 */ /* 0x000fe200078e001b */
[----:B------:R-:W-:Y:S04]  /*4b890*/  STL.64 [R1+0x2198], R22 ;  /* 0x0021981601007387 */ /* 0x000fe80000100a00 */
[----:B------:R0:W-:Y:S04]  /*4b8a0*/  STL.64 [R1+0x2190], R20 ;  /* 0x0021901401007387 */ /* 0x0001e80000100a00 */
[----:B0-----:R-:W3:Y:S04]  /*4b8b0*/  LDL.LU R20, [R1+0x2d0] ;  /* 0x0002d00001147983 */ /* 0x001ee80000300800 */
[----:B------:R-:W3:Y:S04]  /*4b8c0*/  LDL.LU R21, [R1+0x2d4] ;  /* 0x0002d40001157983 */ /* 0x000ee80000300800 */
[----:B------:R0:W-:Y:S04]  /*4b8d0*/  STL [R1+0x2064], R12 ;  /* 0x0020640c01007387 */ /* 0x0001e80000100800 */
[----:B------:R1:W-:Y:S04]  /*4b8e0*/  STL [R1+0x2060], R13 ;  /* 0x0020600d01007387 */ /* 0x0003e80000100800 */
[----:B------:R-:W-:Y:S04]  /*4b8f0*/  STL [R1+0x205c], R14 ;  /* 0x00205c0e01007387 */ /* 0x000fe80000100800 */
[----:B------:R-:W-:Y:S04]  /*4b900*/  STL [R1+0x2058], R15 ;  /* 0x0020580f01007387 */ /* 0x000fe80000100800 */
[----:B0-----:R-:W4:Y:S04]  /*4b910*/  LDL.LU R12, [R1+0x2c0] ;  /* 0x0002c000010c7983 */ /* 0x001f280000300800 */
[----:B-1----:R-:W4:Y:S01]  /*4b920*/  LDL.LU R13, [R1+0x2c4] ;  /* 0x0002c400010d7983 */ /* 0x002f220000300800 */
[----:B--2---:R-:W-:-:S15]  /*4b930*/  HMMA.16816.F32 R24, R8, R24, R4 ;  /* 0x000000180818723c */ /* 0x004fde0000001804 */
[----:B------:R-:W-:-:S09]  /*4b940*/  NOP ;  /* 0x0000000000007918 */ /* 0x000fd20000000000 */
[----:B------:R-:W-:Y:S02]  /*4b950*/  IMAD.MOV.U32 R18, RZ, RZ, R24 ;  /* 0x000000ffff127224 */ /* 0x000fe400078e0018 */
[----:B------:R-:W-:Y:S01]  /*4b960*/  IMAD.MOV.U32 R16, RZ, RZ, R25 ;  /* 0x000000ffff107224 */ /* 0x000fe200078e0019 */
[----:B------:R-:W2:Y:S04]  /*4b970*/  LDL.LU R24, [R1+0x260] ;  /* 0x0002600001187983 */ /* 0x000ea80000300800 */
[----:B------:R-:W2:Y:S01]  /*4b980*/  LDL.LU R25, [R1+0x264] ;  /* 0x0002640001197983 */ /* 0x000ea20000300800 */
[----:B------:R-:W-:Y:S02]  /*4b990*/  IMAD.MOV.U32 R4, RZ, RZ, R27 ;  /* 0x000000ffff047224 */ /* 0x000fe400078e001b */
[----:B------:R-:W-:Y:S01]  /*4b9a0*/  IMAD.MOV.U32 R5, RZ, RZ, R26 ;  /* 0x000000ffff057224 */ /* 0x000fe200078e001a */
[----:B--2---:R0:W-:Y:S04]  /*4b9b0*/  STL.64 [R1+0x2158], R24 ;  /* 0x0021581801007387 */ /* 0x0041e80000100a00 */
[----:B0-----:R-:W2:Y:S04]  /*4b9c0*/  LDL.LU.64 R24, [R1+0x500] ;  /* 0x0005000001187983 */ /* 0x001ea80000300a00 */
[----:B------:R-:W2:Y:S04]  /*4b9d0*/  LDL.LU.64 R26, [R1+0x508] ;  /* 0x00050800011a7983 */ /* 0x000ea80000300a00 */
[----:B------:R-:W-:Y:S04]  /*4b9e0*/  STL [R1+0x2074], R4 ;  /* 0x0020740401007387 */ /* 0x000fe80000100800 */
[----:B------:R0:W-:Y:S04]  /*4b9f0*/  STL [R1+0x2070], R5 ;  /* 0x0020700501007387 */ /* 0x0001e80000100800 */
[----:B0-----:R-:W4:Y:S04]  /*4ba00*/  LDL.LU.64 R4, [R1+0x510] ;  /* 0x0005100001047983 */ /* 0x001f280000300a00 */
[----:B------:R-:W4:Y:S04]  /*4ba10*/  LDL.LU.64 R6, [R1+0x518] ;  /* 0x0005180001067983 */ /* 0x000f280000300a00 */
[----:B------:R0:W-:Y:S04]  /*4ba20*/  STL [R1+0x206c], R16 ;  /* 0x00206c1001007387 */ /* 0x0001e80000100800 */
[----:B------:R1:W-:Y:S04]  /*4ba30*/  STL [R1+0x2068], R18 ;  /* 0x0020681201007387 */ /* 0x0003e80000100800 */
[----:B0-----:R-:W3:Y:S04]  /*4ba40*/  LDL.LU.64 R16, [R1+0x520] ;  /* 0x0005200001107983 */ /* 0x001ee80000300a00 */
[----:B-1----:R-:W3:Y:S02]  /*4ba50*/  LDL.LU.64 R18, [R1+0x528] ;  /* 0x0005280001127983 */ /* 0x002ee40000300a00 */
[----:B---3--:R-:W-:-:S15]  /*4ba60*/  HMMA.16816.F32 R20, R8, R20, R16 ;  /* 0x000000140814723c */ /* 0x008fde0000001810 */
[----:B------:R-:W-:-:S09]  /*4ba70*/  NOP ;  /* 0x0000000000007918 */ /* 0x000fd20000000000 */
[----:B------:R-:W-:Y:S02]  /*4ba80*/  IMAD.MOV.U32 R2, RZ, RZ, R22 ;  /* 0x000000ffff027224 */ /* 0x000fe400078e0016 */
[----:B------:R-:W-:Y:S02]  /*4ba90*/  IMAD.MOV.U32 R3, RZ, RZ, R23 ;  /* 0x000000ffff037224 */ /* 0x000fe400078e0017 */
[----:B------:R-:W-:Y:S02]  /*4baa0*/  IMAD.MOV.U32 R17, RZ, RZ, R20 ;  /* 0x000000ffff117224 */ /* 0x000fe400078e0014 */
[----:B------:R-:W-:Y:S01]  /*4bab0*/  IMAD.MOV.U32 R0, RZ, RZ, R21 ;  /* 0x000000ffff007224 */ /* 0x000fe200078e0015 */
[----:B------:R-:W3:Y:S04]  /*4bac0*/  LDL.LU.64 R22, [R1+0x2198] ;  /* 0x0021980001167983 */ /* 0x000ee80000300a00 */
[----:B------:R-:W2:Y:S04]  /*4bad0*/  LDL.LU.64 R20, [R1+0x2190] ;  /* 0x0021900001147983 */ /* 0x000ea80000300a00 */
[----:B------:R4:W-:Y:S02]  /*4bae0*/  STL [R1+0x2078], R17 ;  /* 0x0020781101007387 */ /* 0x0009e40000100800 */
[----:B----4-:R-:W-:-:S15]  /*4baf0*/  HMMA.16816.F32 R16, R8, R12, R4 ;  /* 0x0000000c0810723c */ /* 0x010fde0000001804 */
[----:B------:R-:W-:-:S09]  /*4bb00*/  NOP ;  /* 0x0000000000007918 */ /* 0x000fd20000000000 */
[----:B------:R-:W-:-:S05]  /*4bb10*/  IMAD.MOV.U32 R15, RZ, RZ, R16 ;  /* 0x000000ffff0f7224 */ /* 0x000fca00078e0010 */
[----:B------:R0:W-:Y:S04]  /*4bb20*/  STL [R1+0x2188], R15 ;  /* 0x0021880f01007387 */ /* 0x0001e80000100800 */
[----:B------:R-:W4:Y:S04]  /*4bb30*/  LDL.LU.64 R12, [R1+0x4f0] ;  /* 0x0004f000010c7983 */ /* 0x000f280000300a00 */
[----:B0-----:R-:W4:Y:S01]  /*4bb40*/  LDL.LU.64 R14, [R1+0x4f8] ;  /* 0x0004f800010e7983 */ /* 0x001f220000300a00 */
[----:B---3--:R-:W-:Y:S02]  /*4bb50*/  IMAD.MOV.U32 R28, RZ, RZ, R22 ;  /* 0x000000ffff1c7224 */ /* 0x008fe400078e0016 */
[----:B------:R-:W-:-:S02]  /*4bb60*/  IMAD.MOV.U32 R29, RZ, RZ, R23 ;  /* 0x000000ffff1d7224 */ /* 0x000fc400078e0017 */
[----:B--2---:R-:W-:Y:S01]  /*4bb70*/  HMMA.16816.F32 R20, R8, R20, R24 ;  /* 0x000000140814723c */ /* 0x004fe20000001818 */
[----:B------:R-:W2:Y:S04]  /*4bb80*/  LDL.LU.64 R24, [R1+0x4d0] ;  /* 0x0004d00001187983 */ /* 0x000ea80000300a00 */
[----:B------:R-:W3:Y:S04]  /*4bb90*/  LDL.LU.64 R26, [R1+0x4d8] ;  /* 0x0004d800011a7983 */ /* 0x000ee80000300a00 */
[----:B---3--:R-:W-:Y:S04]  /*4bba0*/  STL.64 [R1+0x2168], R26 ;  /* 0x0021681a01007387 */ /* 0x008fe80000100a00 */
[----:B--2---:R0:W-:Y:S04]  /*4bbb0*/  STL.64 [R1+0x2160], R24 ;  /* 0x0021601801007387 */ /* 0x0041e80000100a00 */
[----:B0-----:R-:W2:Y:S04]  /*4bbc0*/  LDL.LU R24, [R1+0x290] ;  /* 0x0002900001187983 */ /* 0x001ea80000300800 */
[----:B------:R-:W2:Y:S01]  /*4bbd0*/  LDL.LU R25, [R1+0x294] ;  /* 0x0002940001197983 */ /* 0x000ea20000300800 */
[----:B------:R-:W-:-:S02]  /*4bbe0*/  IMAD.MOV.U32 R6, RZ, RZ, R17 ;  /* 0x000000ffff067224 */ /* 0x000fc400078e0011 */
[----:B------:R-:W-:Y:S02]  /*4bbf0*/  IMAD.MOV.U32 R17, RZ, RZ, R20 ;  /* 0x000000ffff117224 */ /* 0x000fe400078e0014 */
[----:B------:R-:W-:Y:S02]  /*4bc00*/  IMAD.MOV.U32 R4, RZ, RZ, R21 ;  /* 0x000000ffff047224 */ /* 0x000fe400078e0015 */
[----:B------:R-:W-:Y:S02]  /*4bc10*/  IMAD.MOV.U32 R5, RZ, RZ, R22 ;  /* 0x000000ffff057224 */ /* 0x000fe400078e0016 */
[----:B------:R-:W-:Y:S01]  /*4bc20*/  IMAD.MOV.U32 R16, RZ, RZ, R23 ;  /* 0x000000ffff107224 */ /* 0x000fe200078e0017 */
[----:B--2---:R0:W-:Y:S04]  /*4bc30*/  STL.64 [R1+0x2180], R24 ;  /* 0x0021801801007387 */ /* 0x0041e80000100a00 */
[----:B0-----:R-:W4:Y:S04]  /*4bc40*/  LDL.LU R24, [R1+0x2a0] ;  /* 0x0002a00001187983 */ /* 0x001f280000300800 */
[----:B------:R-:W4:Y:S04]  /*4bc50*/  LDL.LU R25, [R1+0x2a4] ;  /* 0x0002a40001197983 */ /* 0x000f280000300800 */
[----:B------:R-:W2:Y:S04]  /*4bc60*/  LDL.LU.64 R20, [R1+0x4b0] ;  /* 0x0004b00001147983 */ /* 0x000ea80000300a00 */
[----:B------:R-:W3:Y:S01]  /*4bc70*/  LDL.LU.64 R22, [R1+0x4b8] ;  /* 0x0004b80001167983 */ /* 0x000ee20000300a00 */
[----:B------:R-:W-:Y:S01]  /*4bc80*/  IMAD.MOV.U32 R7, RZ, RZ, R18 ;  /* 0x000000ffff077224 */ /* 0x000fe200078e0012 */
[----:B----4-:R-:W-:Y:S02]  /*4bc90*/  HMMA.16816.F32 R24, R8, R24, R12 ;  /* 0x000000180818723c */ /* 0x010fe4000000180c */
[----:B---3--:R-:W-:Y:S04]  /*4bca0*/  STL.64 [R1+0x2178], R22 ;  /* 0x0021781601007387 */ /* 0x008fe80000100a00 */
[----:B--2---:R0:W-:Y:S04]  /*4bcb0*/  STL.64 [R1+0x2170], R20 ;  /* 0x0021701401007387 */ /* 0x0041e80000100a00 */
[----:B0-----:R-:W2:Y:S04]  /*4bcc0*/  LDL.LU.64 R20, [R1+0x4e0] ;  /* 0x0004e00001147983 */ /* 0x001ea80000300a00 */
[----:B------:R-:W2:Y:S04]  /*4bcd0*/  LDL.LU.64 R22, [R1+0x4e8] ;  /* 0x0004e80001167983 */ /* 0x000ea80000300a00 */
[----:B------:R-:W-:Y:S04]  /*4bce0*/  STL.64 [R1+0x2098], R6 ;  /* 0x0020980601007387 */ /* 0x000fe80000100a00 */
[----:B------:R-:W-:Y:S04]  /*4bcf0*/  STL.64 [R1+0x2090], R4 ;  /* 0x0020900401007387 */ /* 0x000fe80000100a00 */
[----:B------:R-:W3:Y:S01]  /*4bd00*/  LDL.LU R15, [R1+0x2188] ;  /* 0x00218800010f7983 */ /* 0x000ee20000300800 */
[----:B------:R-:W-:-:S02]  /*4bd10*/  IMAD.MOV.U32 R18, RZ, RZ, R24 ;  /* 0x000000ffff127224 */ /* 0x000fc400078e0018 */
[----:B------:R-:W-:Y:S02]  /*4bd20*/  IMAD.MOV.U32 R12, RZ, RZ, R25 ;  /* 0x000000ffff0c7224 */ /* 0x000fe400078e0019 */
[----:B------:R-:W2:Y:S01]  /*4bd30*/  LDL.LU.64 R24, [R1+0x2180] ;  /* 0x0021800001187983 */ /* 0x000ea20000300a00 */
[----:B------:R-:W-:Y:S02]  /*4bd40*/  IMAD.MOV.U32 R13, RZ, RZ, R26 ;  /* 0x000000ffff0d7224 */ /* 0x000fe400078e001a */
[----:B------:R-:W-:Y:S02]  /*4bd50*/  IMAD.MOV.U32 R14, RZ, RZ, R27 ;  /* 0x000000ffff0e7224 */ /* 0x000fe400078e001b */
[----:B--2---:R-:W-:Y:S03]  /*4bd60*/  HMMA.16816.F32 R24, R8, R24, R20 ;  /* 0x000000180818723c */ /* 0x004fe60000001814 */
[----:B---3--:R-:W-:Y:S04]  /*4bd70*/  STL.64 [R1+0x20b8], R14 ;  /* 0x0020b80e01007387 */ /* 0x008fe80000100a00 */
[----:B------:R0:W-:Y:S04]  /*4bd80*/  STL.64 [R1+0x20b0], R12 ;  /* 0x0020b00c01007387 */ /* 0x0001e80000100a00 */
[----:B0-----:R-:W2:Y:S04]  /*4bd90*/  LDL.LU.64 R12, [R1+0x4c0] ;  /* 0x0004c000010c7983 */ /* 0x001ea80000300a00 */
[----:B------:R-:W2:Y:S04]  /*4bda0*/  LDL.LU.64 R14, [R1+0x4c8] ;  /* 0x0004c800010e7983 */ /* 0x000ea80000300a00 */
[----:B------:R-:W-:Y:S04]  /*4bdb0*/  STL.64 [R1+0x20a8], R18 ;  /* 0x0020a81201007387 */ /* 0x000fe80000100a00 */
[----:B------:R0:W-:Y:S04]  /*4bdc0*/  STL.64 [R1+0x20a0], R16 ;  /* 0x0020a01001007387 */ /* 0x0001e80000100a00 */
[----:B0-----:R-:W3:Y:S04]  /*4bdd0*/  LDL.LU R16, [R1+0x280] ;  /* 0x0002800001107983 */ /* 0x001ee80000300800 */
[----:B------:R-:W3:Y:S04]  /*4bde0*/  LDL.LU R17, [R1+0x284] ;  /* 0x0002840001117983 */ /* 0x000ee80000300800 */
[----:B------:R-:W4:Y:S04]  /*4bdf0*/  LDL.LU.64 R22, [R1+0x2178] ;  /* 0x0021780001167983 */ /* 0x000f280000300a00 */
[----:B------:R-:W4:Y:S04]  /*4be00*/  LDL.LU.64 R20, [R1+0x2170] ;  /* 0x0021700001147983 */ /* 0x000f280000300a00 */
[----:B------:R-:W-:Y:S04]  /*4be10*/  STL.64 [R1+0xe0], R24 ;  /* 0x0000e01801007387 */ /* 0x000fe80000100a00 */
[----:B------:R0:W-:Y:S04]  /*4be20*/  STL.64 [R1+0xe8], R26 ;  /* 0x0000e81a01007387 */ /* 0x0001e80000100a00 */
[----:B0-----:R-:W3:Y:S04]  /*4be30*/  LDL.LU.64 R26, [R1+0x2168] ;  /* 0x00216800011a7983 */ /* 0x001ee80000300a00 */
[----:B------:R-:W3:Y:S01]  /*4be40*/  LDL.LU.64 R24, [R1+0x2160] ;  /* 0x0021600001187983 */ /* 0x000ee20000300a00 */
[----:B------:R-:W-:-:S02]  /*4be50*/  IMAD.MOV.U32 R4, RZ, RZ, R29 ;  /* 0x000000ffff047224 */ /* 0x000fc400078e001d */
[----:B------:R-:W-:Y:S01]  /*4be60*/  IMAD.MOV.U32 R5, RZ, RZ, R28 ;  /* 0x000000ffff057224 */ /* 0x000fe200078e001c */
[C---:B---3--:R-:W-:Y:S01]  /*4be70*/  HMMA.16816.F32 R16, R8.reuse, R16, R24 ;  /* 0x000000100810723c */ /* 0x048fe20000001818 */
[----:B------:R-:W4:Y:S05]  /*4be80*/  LDL.LU.64 R24, [R1+0x2158] ;  /* 0x0021580001187983 */ /* 0x000f2a0000300a00 */
[----:B--2---:R-:W-:-:S15]  /*4be90*/  HMMA.16816.F32 R4, R8, R4, R12 ;  /* 0x000000040804723c */ /* 0x004fde000000180c */
[----:B------:R-:W-:-:S03]  /*4bea0*/  NOP ;  /* 0x0000000000007918 */ /* 0x000fc60000000000 */
[----:B------:R-:W-:Y:S01]  /*4beb0*/  IMAD.MOV.U32 R29, RZ, RZ, R16 ;  /* 0x000000ffff1d7224 */ /* 0x000fe200078e0010 */
[----:B------:R-:W-:Y:S04]  /*4bec0*/  STL [R1+0xd4], R17 ;  /* 0x0000d41101007387 */ /* 0x000fe80000100800 */
[----:B------:R-:W-:Y:S01]  /*4bed0*/  STL.64 [R1+0xd8], R18 ;  /* 0x0000d81201007387 */ /* 0x000fe20000100a00 */
[----:B------:R-:W-:-:S03]  /*4bee0*/  IMAD.MOV.U32 R28, RZ, RZ, R7 ;  /* 0x000000ffff1c7224 */ /* 0x000fc600078e0007 */
[----:B------:R-:W-:Y:S04]  /*4bef0*/  STL [R1+0x1ee0], R29 ;  /* 0x001ee01d01007387 */ /* 0x000fe80000100800 */
[----:B------:R-:W-:Y:S04]  /*4bf00*/  STL.64 [R1+0xc0], R4 ;  /* 0x0000c00401007387 */ /* 0x000fe80000100a00 */
[----:B------:R4:W-:Y:S04]  /*4bf10*/  STL [R1+0xc8], R6 ;  /* 0x0000c80601007387 */ /* 0x0009e80000100800 */
[----:B------:R-:W-:Y:S01]  /*4bf20*/  STL [R1+0x1ee4], R28 ;  /* 0x001ee41c01007387 */ /* 0x000fe20000100800 */
[----:B----4-:R-:W-:-:S15]  /*4bf30*/  HMMA.16816.F32 R4, R8, R24, R20 ;  /* 0x000000180804723c */ /* 0x010fde0000001814 */
[----:B------:R-:W-:-:S08]  /*4bf40*/  NOP ;  /* 0x0000000000007918 */ /* 0x000fd00000000000 */
[----:B------:R-:W-:Y:S04]  /*4bf50*/  STL.64 [R1+0xb0], R4 ;  /* 0x0000b00401007387 */ /* 0x000fe80000100a00 */
[----:B------:R-:W-:Y:S04]  /*4bf60*/  STL [R1+0xb8], R6 ;  /* 0x0000b80601007387 */ /* 0x000fe80000100800 */
[----:B------:R-:W2:Y:S04]  /*4bf70*/  LDL.LU R12, [R1+0x220] ;  /* 0x00022000010c7983 */ /* 0x000ea80000300800 */
[----:B------:R-:W2:Y:S04]  /*4bf80*/  LDL.LU R13, [R1+0x224] ;  /* 0x00022400010d7983 */ /* 0x000ea80000300800 */
[----:B--2---:R0:W-:Y:S04]  /*4bf90*/  STL.64 [R1+0x2118], R12 ;  /* 0x0021180c01007387 */ /* 0x0041e80000100a00 */
[----:B0-----:R-:W2:Y:S04]  /*4bfa0*/  LDL.LU R12, [R1+0x230] ;  /* 0x00023000010c7983 */ /* 0x001ea80000300800 */
[----:B------:R-:W2:Y:S04]  /*4bfb0*/  LDL.LU R13, [R1+0x234] ;  /* 0x00023400010d7983 */ /* 0x000ea80000300800 */
[----:B--2---:R0:W-:Y:S04]  /*4bfc0*/  STL.64 [R1+0x2128], R12 ;  /* 0x0021280c01007387 */ /* 0x0041e80000100a00 */
[----:B0-----:R-:W2:Y:S04]  /*4bfd0*/  LDL.LU R12, [R1+0x240] ;  /* 0x00024000010c7983 */ /* 0x001ea80000300800 */
[----:B------:R-:W2:Y:S04]  /*4bfe0*/  LDL.LU R13, [R1+0x244] ;  /* 0x00024400010d7983 */ /* 0x000ea80000300800 */
[----:B--2---:R0:W-:Y:S04]  /*4bff0*/  STL.64 [R1+0x2140], R12 ;  /* 0x0021400c01007387 */ /* 0x0041e80000100a00 */
[----:B0-----:R-:W2:Y:S04]  /*4c000*/  LDL.LU R12, [R1+0x250] ;  /* 0x00025000010c7983 */ /* 0x001ea80000300800 */
[----:B------:R-:W2:Y:S04]  /*4c010*/  LDL.LU R13, [R1+0x254] ;  /* 0x00025400010d7983 */ /* 0x000ea80000300800 */
[----:B------:R-:W3:Y:S04]  /*4c020*/  LDL.LU R20, [R1+0x210] ;  /* 0x0002100001147983 */ /* 0x000ee80000300800 */
[----:B------:R-:W3:Y:S04]  /*4c030*/  LDL.LU R21, [R1+0x214] ;  /* 0x0002140001157983 */ /* 0x000ee80000300800 */
[----:B---3--:R-:W-:Y:S04]  /*4c040*/  STL.64 [R1+0x2120], R20 ;  /* 0x0021201401007387 */ /* 0x008fe80000100a00 */
[----:B------:R-:W3:Y:S04]  /*4c050*/  LDL.LU R24, [R1+0x1b0] ;  /* 0x0001b00001187983 */ /* 0x000ee80000300800 */
[----:B------:R-:W3:Y:S04]  /*4c060*/  LDL.LU R25, [R1+0x1b4] ;  /* 0x0001b40001197983 */ /* 0x000ee80000300800 */
[----:B---3--:R0:W-:Y:S04]  /*4c070*/  STL.64 [R1+0x20c0], R24 ;  /* 0x0020c01801007387 */ /* 0x0081e80000100a00 */
[----:B------:R-:W3:Y:S04]  /*4c080*/  LDL.LU R16, [R1+0x1c0] ;  /* 0x0001c00001107983 */ /* 0x000ee80000300800 */
[----:B------:R-:W3:Y:S04]  /*4c090*/  LDL.LU R17, [R1+0x1c4] ;  /* 0x0001c40001117983 */ /* 0x000ee80000300800 */
[----:B---3--:R-:W-:Y:S04]  /*4c0a0*/  STL.64 [R1+0x20c8], R16 ;  /* 0x0020c81001007387 */ /* 0x008fe80000100a00 */
[----:B0-----:R-:W3:Y:S04]  /*4c0b0*/  LDL.LU R24, [R1+0x1d0] ;  /* 0x0001d00001187983 */ /* 0x001ee80000300800 */
[----:B------:R-:W3:Y:S04]  /*4c0c0*/  LDL.LU R25, [R1+0x1d4] ;  /* 0x0001d40001197983 */ /* 0x000ee80000300800 */
[----:B---3--:R0:W-:Y:S04]  /*4c0d0*/  STL.64 [R1+0x20d0], R24 ;  /* 0x0020d01801007387 */ /* 0x0081e80000100a00 */
[----:B0-----:R-:W3:Y:S04]  /*4c0e0*/  LDL.LU R24, [R1+0x1e0] ;  /* 0x0001e00001187983 */ /* 0x001ee80000300800 */
[----:B------:R-:W3:Y:S04]  /*4c0f0*/  LDL.LU R25, [R1+0x1e4] ;  /* 0x0001e40001197983 */ /* 0x000ee80000300800 */
[----:B------:R-:W4:Y:S04]  /*4c100*/  LDL.LU.64 R20, [R1+0x480] ;  /* 0x0004800001147983 */ /* 0x000f280000300a00 */
[----:B------:R-:W2:Y:S04]  /*4c110*/  LDL.LU.64 R22, [R1+0x488] ;  /* 0x0004880001167983 */ /* 0x000ea80000300a00 */
[----:B--2---:R-:W-:Y:S04]  /*4c120*/  STL.64 [R1+0x2138], R22 ;  /* 0x0021381601007387 */ /* 0x004fe80000100a00 */
[----:B----4-:R0:W-:Y:S04]  /*4c130*/  STL.64 [R1+0x2130], R20 ;  /* 0x0021301401007387 */ /* 0x0101e80000100a00 */
[----:B0-----:R-:W2:Y:S04]  /*4c140*/  LDL.LU.64 R20, [R1+0x490] ;  /* 0x0004900001147983 */ /* 0x001ea80000300a00 */
[----:B------:R-:W4:Y:S04]  /*4c150*/  LDL.LU.64 R22, [R1+0x498] ;  /* 0x0004980001167983 */ /* 0x000f280000300a00 */
[----:B----4-:R-:W-:Y:S04]  /*4c160*/  STL.64 [R1+0x2150], R22 ;  /* 0x0021501601007387 */ /* 0x010fe80000100a00 */
[----:B--2---:R0:W-:Y:S04]  /*4c170*/  STL.64 [R1+0x2148], R20 ;  /* 0x0021481401007387 */ /* 0x0041e80000100a00 */
[----:B0-----:R-:W2:Y:S04]  /*4c180*/  LDL.LU.64 R20, [R1+0x4a0] ;  /* 0x0004a00001147983 */ /* 0x001ea80000300a00 */
[----:B------:R-:W2:Y:S04]  /*4c190*/  LDL.LU.64 R22, [R1+0x4a8] ;  /* 0x0004a80001167983 */ /* 0x000ea80000300a00 */
[----:B------:R-:W4:Y:S04]  /*4c1a0*/  LDL.LU.64 R16, [R1+0x450] ;  /* 0x0004500001107983 */ /* 0x000f280000300a00 */
[----:B------:R-:W4:Y:S04]  /*4c1b0*/  LDL.LU.64 R18, [R1+0x458] ;  /* 0x0004580001127983 */ /* 0x000f280000300a00 */
[----:B---3--:R0:W-:Y:S04]  /*4c1c0*/  STL.64 [R1+0x20e8], R24 ;  /* 0x0020e81801007387 */ /* 0x0081e80000100a00 */
[----:B0-----:R-:W3:Y:S04]  /*4c1d0*/  LDL.LU R24, [R1+0x1f0] ;  /* 0x0001f00001187983 */ /* 0x001ee80000300800 */
[----:B------:R-:W3:Y:S01]  /*4c1e0*/  LDL.LU R25, [R1+0x1f4] ;  /* 0x0001f40001197983 */ /* 0x000ee20000300800 */
[----:B------:R-:W-:-:S03]  /*4c1f0*/  IMAD.MOV.U32 R29, RZ, RZ, R7 ;  /* 0x000000ffff1d7224 */ /* 0x000fc600078e0007 */
[----:B------:R-:W4:Y:S04]  /*4c200*/  LDL.LU.64 R4, [R1+0x440] ;  /* 0x0004400001047983 */ /* 0x000f280000300a00 */
[----:B------:R-:W4:Y:S01]  /*4c210*/  LDL.LU.64 R6, [R1+0x448] ;  /* 0x0004480001067983 */ /* 0x000f220000300a00 */
[----:B--2---:R-:W-:Y:S03]  /*4c220*/  HMMA.16816.F32 R12, R8, R12, R20 ;  /* 0x0000000c080c723c */ /* 0x004fe60000001814 */
[----:B---3--:R0:W-:Y:S04]  /*4c230*/  STL.64 [R1+0x2100], R24 ;  /* 0x0021001801007387 */ /* 0x0081e80000100a00 */
[----:B0-----:R-:W2:Y:S04]  /*4c240*/  LDL.LU R24, [R1+0x200] ;  /* 0x0002000001187983 */ /* 0x001ea80000300800 */
[----:B------:R-:W2:Y:S04]  /*4c250*/  LDL.LU R25, [R1+0x204] ;  /* 0x0002040001197983 */ /* 0x000ea80000300800 */
[----:B------:R-:W-:Y:S04]  /*4c260*/  STL [R1+0x1ee8], R29 ;  /* 0x001ee81d01007387 */ /* 0x000fe80000100800 */
[----:B------:R-:W3:Y:S04]  /*4c270*/  LDL.LU.64 R22, [R1+0x2150] ;  /* 0x0021500001167983 */ /* 0x000ee80000300a00 */
[----:B------:R-:W3:Y:S04]  /*4c280*/  LDL.LU.64 R20, [R1+0x2148] ;  /* 0x0021480001147983 */ /* 0x000ee80000300a00 */
[----:B------:R0:W-:Y:S04]  /*4c290*/  STL.64 [R1+0xa0], R12 ;  /* 0x0000a00c01007387 */ /* 0x0001e80000100a00 */
[----:B------:R3:W-:Y:S04]  /*4c2a0*/  STL [R1+0xa8], R14 ;  /* 0x0000a80e01007387 */ /* 0x0007e80000100800 */
[----:B0-----:R-:W3:Y:S01]  /*4c2b0*/  LDL.LU.64 R12, [R1+0x2140] ;  /* 0x00214000010c7983 */ /* 0x001ee20000300a00 */
[----:B------:R-:W-:-:S05]  /*4c2c0*/  IMAD.MOV.U32 R28, RZ, RZ, R15 ;  /* 0x000000ffff1c7224 */ /* 0x000fca00078e000f */
[----:B------:R-:W-:Y:S01]  /*4c2d0*/  STL [R1+0x1eec], R28 ;  /* 0x001eec1c01007387 */ /* 0x000fe20000100800 */
[----:B---3--:R-:W-:Y:S03]  /*4c2e0*/  HMMA.16816.F32 R12, R8, R12, R20 ;  /* 0x0000000c080c723c */ /* 0x008fe60000001814 */
[----:B------:R-:W3:Y:S04]  /*4c2f0*/  LDL.LU.64 R22, [R1+0x2138] ;  /* 0x0021380001167983 */ /* 0x000ee80000300a00 */
[----:B------:R-:W3:-:S15]  /*4c300*/  LDL.LU.64 R20, [R1+0x2130] ;  /* 0x0021300001147983 */ /* 0x000ede0000300a00 */
[----:B------:R-:W-:-:S01]  /*4c310*/  NOP ;  /* 0x0000000000007918 */ /* 0x000fc20000000000 */
[----:B------:R0:W-:Y:S04]  /*4c320*/  STL.64 [R1+0x90], R12 ;  /* 0x0000900c01007387 */ /* 0x0001e80000100a00 */
[----:B------:R3:W-:Y:S04]  /*4c330*/  STL [R1+0x98], R14 ;  /* 0x0000980e01007387 */ /* 0x0007e80000100800 */
[----:B0-----:R-:W3:Y:S01]  /*4c340*/  LDL.LU.64 R12, [R1+0x2128] ;  /* 0x00212800010c7983 */ /* 0x001ee20000300a00 */
[----:B------:R-:W-:-:S05]  /*4c350*/  IMAD.MOV.U32 R29, RZ, RZ, R15 ;  /* 0x000000ffff1d7224 */ /* 0x000fca00078e000f */
[----:B------:R-:W-:Y:S01]  /*4c360*/  STL [R1+0x1ef0], R29 ;  /* 0x001ef01d01007387 */ /* 0x000fe20000100800 */
[----:B---3--:R-:W-:Y:S03]  /*4c370*/  HMMA.16816.F32 R12, R8, R12, R20 ;  /* 0x0000000c080c723c */ /* 0x008fe60000001814 */
[----:B------:R-:W4:-:S15]  /*4c380*/  LDL.LU.64 R20, [R1+0x2120] ;  /* 0x0021200001147983 */ /* 0x000f1e0000300a00 */
[----:B------:R-:W-:-:S05]  /*4c390*/  NOP ;  /* 0x0000000000007918 */ /* 0x000fca0000000000 */
[----:B------:R0:W-:Y:S04]  /*4c3a0*/  STL.64 [R1+0x80], R12 ;  /* 0x0000800c01007387 */ /* 0x0001e80000100a00 */
[----:B------:R1:W-:Y:S04]  /*4c3b0*/  STL [R1+0x88], R14 ;  /* 0x0000880e01007387 */ /* 0x0003e80000100800 */
[----:B0-----:R-:W1:Y:S01]  /*4c3c0*/  LDL.LU.64 R12, [R1+0x2118] ;  /* 0x00211800010c7983 */ /* 0x001e620000300a00 */
[----:B------:R-:W-:-:S05]  /*4c3d0*/  IMAD.MOV.U32 R28, RZ, RZ, R15 ;  /* 0x000000ffff1c7224 */ /* 0x000fca00078e000f */
[----:B------:R-:W-:Y:S01]  /*4c3e0*/  STL [R1+0x1ef4], R28 ;  /* 0x001ef41c01007387 */ /* 0x000fe20000100800 */
[C---:B----4-:R-:W-:Y:S06]  /*4c3f0*/  HMMA.16816.F32 R4, R8.reuse, R20, R4 ;  /* 0x000000140804723c */ /* 0x050fec0000001804 */
[----:B-1----:R-:W-:-:S15]  /*4c400*/  HMMA.16816.F32 R12, R8, R12, R16 ;  /* 0x0000000c080c723c */ /* 0x002fde0000001810 */
[----:B------:R-:W-:-:S09]  /*4c410*/  NOP ;  /* 0x0000000000007918 */ /* 0x000fd20000000000 */
[----:B------:R-:W-:Y:S01]  /*4c420*/  IMAD.MOV.U32 R29, RZ, RZ, R15 ;  /* 0x000000ffff1d7224 */ /* 0x000fe200078e000f */
[----:B------:R-:W-:Y:S04]  /*4c430*/  STL.64 [R1+0x70], R12 ;  /* 0x0000700c01007387 */ /* 0x000fe80000100a00 */
[----:B------:R-:W-:Y:S04]  /*4c440*/  STL [R1+0x78], R14 ;  /* 0x0000780e01007387 */ /* 0x000fe80000100800 */
[----:B------:R-:W-:Y:S04]  /*4c450*/  STL [R1+0x1ef8], R29 ;  /* 0x001ef81d01007387 */ /* 0x000fe80000100800 */
[----:B------:R-:W-:Y:S04]  /*4c460*/  STL.64 [R1+0x60], R4 ;  /* 0x0000600401007387 */ /* 0x000fe80000100a00 */
[----:B------:R-:W-:Y:S04]  /*4c470*/  STL [R1+0x68], R6 ;  /* 0x0000680601007387 */ /* 0x000fe80000100800 */
[----:B------:R-:W3:Y:S04]  /*4c480*/  LDL.LU.64 R16, [R1+0x400] ;  /* 0x0004000001107983 */ /* 0x000ee80000300a00 */
[----:B------:R-:W4:Y:S04]  /*4c490*/  LDL.LU.64 R18, [R1+0x408] ;  /* 0x0004080001127983 */ /* 0x000f280000300a00 */
[----:B----4-:R-:W-:Y:S04]  /*4c4a0*/  STL.64 [R1+0x20e0], R18 ;  /* 0x0020e01201007387 */ /* 0x010fe80000100a00 */
[----:B---3--:R0:W-:Y:S04]  /*4c4b0*/  STL.64 [R1+0x20d8], R16 ;  /* 0x0020d81001007387 */ /* 0x0081e80000100a00 */
[----:B0-----:R-:W3:Y:S04]  /*4c4c0*/  LDL.LU.64 R16, [R1+0x410] ;  /* 0x0004100001107983 */ /* 0x001ee80000300a00 */
[----:B------:R-:W4:Y:S04]  /*4c4d0*/  LDL.LU.64 R18, [R1+0x418] ;  /* 0x0004180001127983 */ /* 0x000f280000300a00 */
[----:B----4-:R-:W-:Y:S04]  /*4c4e0*/  STL.64 [R1+0x20f8], R18 ;  /* 0x0020f81201007387 */ /* 0x010fe80000100a00 */
[----:B---3--:R0:W-:Y:S04]  /*4c4f0*/  STL.64 [R1+0x20f0], R16 ;  /* 0x0020f01001007387 */ /* 0x0081e80000100a00 */
[----:B0-----:R-:W3:Y:S04]  /*4c500*/  LDL.LU.64 R16, [R1+0x420] ;  /* 0x0004200001107983 */ /* 0x001ee80000300a00 */
[----:B------:R-:W4:Y:S04]  /*4c510*/  LDL.LU.64 R18, [R1+0x428] ;  /* 0x0004280001127983 */ /* 0x000f280000300a00 */
[----:B----4-:R-:W-:Y:S04]  /*4c520*/  STL.64 [R1+0x2110], R18 ;  /* 0x0021101201007387 */ /* 0x010fe80000100a00 */
[----:B---3--:R0:W-:Y:S04]  /*4c530*/  STL.64 [R1+0x2108], R16 ;  /* 0x0021081001007387 */ /* 0x0081e80000100a00 */
[----:B0-----:R-:W2:Y:S04]  /*4c540*/  LDL.LU.64 R16, [R1+0x430] ;  /* 0x0004300001107983 */ /* 0x001ea80000300a00 */
[----:B------:R-:W2:Y:S04]  /*4c550*/  LDL.LU.64 R18, [R1+0x438] ;  /* 0x0004380001127983 */ /* 0x000ea80000300a00 */
[----:B------:R-:W3:Y:S01]  /*4c560*/  LDL.LU.64 R12, [R1+0x3f0] ;  /* 0x0003f000010c7983 */ /* 0x000ee20000300a00 */
[----:B------:R-:W-:-:S03]  /*4c570*/  IMAD.MOV.U32 R28, RZ, RZ, R7 ;  /* 0x000000ffff1c7224 */ /* 0x000fc600078e0007 */
[----:B------:R-:W3:Y:S04]  /*4c580*/  LDL.LU.64 R14, [R1+0x3f8] ;  /* 0x0003f800010e7983 */ /* 0x000ee80000300a00 */
[----:B------:R-:W4:Y:S04]  /*4c590*/  LDL.LU.64 R4, [R1+0x3e0] ;  /* 0x0003e00001047983 */ /* 0x000f280000300a00 */
[----:B------:R-:W4:Y:S04]  /*4c5a0*/  LDL.LU.64 R6, [R1+0x3e8] ;  /* 0x0003e80001067983 */ /* 0x000f280000300a00 */
[----:B------:R-:W4:Y:S04]  /*4c5b0*/  LDL.LU.64 R20, [R1+0x3d0] ;  /* 0x0003d00001147983 */ /* 0x000f280000300a00 */
[----:B------:R-:W4:Y:S04]  /*4c5c0*/  LDL.LU.64 R22, [R1+0x3d8] ;  /* 0x0003d80001167983 */ /* 0x000f280000300a00 */
[----:B------:R-:W-:Y:S01]  /*4c5d0*/  STL [R1+0x1efc], R28 ;  /* 0x001efc1c01007387 */ /* 0x000fe20000100800 */
[----:B--2---:R-:W-:Y:S03]  /*4c5e0*/  HMMA.16816.F32 R24, R8, R24, R16 ;  /* 0x000000180818723c */ /* 0x004fe60000001810 */
[----:B------:R-:W2:Y:S04]  /*4c5f0*/  LDL.LU.64 R18, [R1+0x2110] ;  /* 0x0021100001127983 */ /* 0x000ea80000300a00 */
[----:B------:R-:W2:-:S15]  /*4c600*/  LDL.LU.64 R16, [R1+0x2108] ;  /* 0x0021080001107983 */ /* 0x000e9e0000300a00 */
[----:B------:R-:W-:-:S01]  /*4c610*/  NOP ;  /* 0x0000000000007918 */ /* 0x000fc20000000000 */
[----:B------:R0:W-:Y:S04]  /*4c620*/  STL.64 [R1+0x50], R24 ;  /* 0x0000501801007387 */ /* 0x0001e80000100a00 */
[----:B------:R2:W-:Y:S04]  /*4c630*/  STL [R1+0x58], R26 ;  /* 0x0000581a01007387 */ /* 0x0005e80000100800 */
[----:B0-----:R-:W2:Y:S01]  /*4c640*/  LDL.LU.64 R24, [R1+0x2100] ;  /* 0x0021000001187983 */ /* 0x001ea20000300a00 */
[----:B------:R-:W-:-:S05]  /*4c650*/  IMAD.MOV.U32 R29, RZ, RZ, R27 ;  /* 0x000000ffff1d7224 */ /* 0x000fca00078e001b */
        /* <DEDUP_REMOVED lines=20> */
[----:B------:R-:W3:-:S15]  /*4c7a0*/  LDL.LU.64 R16, [R1+0x20c8] ;  /* 0x0020c80001107983 */ /* 0x000ede0000300a00 */
[----:B------:R-:W-:-:S05]  /*4c7b0*/  NOP ;  /* 0x0000000000007918 */ /* 0x000fca0000000000 */
[----:B------:R0:W-:Y:S04]  /*4c7c0*/  STL.64 [R1+0x20], R24 ;  /* 0x0000201801007387 */ /* 0x0001e80000100a00 */
[----:B------:R4:W-:Y:S04]  /*4c7d0*/  STL [R1+0x28], R26 ;  /* 0x0000281a01007387 */ /* 0x0009e80000100800 */
[----:B0-----:R-:W4:Y:S01]  /*4c7e0*/  LDL.LU.64 R24, [R1+0x20c0] ;  /* 0x0020c00001187983 */ /* 0x001f220000300a00 */
[----:B------:R-:W-:-:S05]  /*4c7f0*/  IMAD.MOV.U32 R28, RZ, RZ, R27 ;  /* 0x000000ffff1c7224 */ /* 0x000fca00078e001b */
[----:B------:R-:W-:Y:S01]  /*4c800*/  STL [R1+0x1f0c], R28 ;  /* 0x001f0c1c01007387 */ /* 0x000fe20000100800 */
[C---:B---3--:R-:W-:Y:S03]  /*4c810*/  HMMA.16816.F32 R16, R8.reuse, R16, R12 ;  /* 0x000000100810723c */ /* 0x048fe6000000180c */
[----:B------:R-:W2:Y:S04]  /*4c820*/  LDL.LU.64 R14, [R1+0x20b8] ;  /* 0x0020b800010e7983 */ /* 0x000ea80000300a00 */
[----:B------:R-:W3:Y:S01]  /*4c830*/  LDL.LU.64 R12, [R1+0x20b0] ;  /* 0x0020b000010c7983 */ /* 0x000ee20000300a00 */
[----:B----4-:R-:W-:-:S15]  /*4c840*/  HMMA.16816.F32 R24, R8, R24, R4 ;  /* 0x000000180818723c */ /* 0x010fde0000001804 */
[----:B------:R-:W-:Y:S04]  /*4c850*/  STL.64 [R1+0x10], R16 ;  /* 0x0000101001007387 */ /* 0x000fe80000100a00 */
[----:B------:R0:W-:Y:S01]  /*4c860*/  STL [R1+0x18], R18 ;  /* 0x0000181201007387 */ /* 0x0001e20000100800 */
[----:B------:R-:W-:-:S03]  /*4c870*/  IMAD.MOV.U32 R29, RZ, RZ, R19 ;  /* 0x000000ffff1d7224 */ /* 0x000fc600078e0013 */
[----:B0-----:R-:W4:Y:S04]  /*4c880*/  LDL.LU.64 R18, [R1+0x20a8] ;  /* 0x0020a80001127983 */ /* 0x001f280000300a00 */
[----:B------:R-:W2:Y:S04]  /*4c890*/  LDL.LU.64 R16, [R1+0x20a0] ;  /* 0x0020a00001107983 */ /* 0x000ea80000300a00 */
[----:B------:R-:W3:Y:S04]  /*4c8a0*/  LDL.LU.64 R6, [R1+0x2098] ;  /* 0x0020980001067983 */ /* 0x000ee80000300a00 */
[----:B------:R-:W4:Y:S04]  /*4c8b0*/  LDL.LU.64 R4, [R1+0x2090] ;  /* 0x0020900001047983 */ /* 0x000f280000300a00 */
[----:B------:R0:W-:Y:S04]  /*4c8c0*/  STL.64 [R1], R24 ;  /* 0x0000001801007387 */ /* 0x0001e80000100a00 */
[----:B------:R1:W-:Y:S04]  /*4c8d0*/  STL [R1+0x8], R26 ;  /* 0x0000081a01007387 */ /* 0x0003e80000100800 */
[----:B0-----:R-:W1:Y:S01]  /*4c8e0*/  LDL.LU.64 R24, [R1+0x2088] ;  /* 0x0020880001187983 */ /* 0x001e620000300a00 */
[----:B------:R-:W-:-:S02]  /*4c8f0*/  IMAD.MOV.U32 R28, RZ, RZ, R27 ;  /* 0x000000ffff1c7224 */ /* 0x000fc400078e001b */
[----:B-1----:R-:W-:Y:S01]  /*4c900*/  HMMA.16816.F32 R24, R8, R24, R20 ;  /* 0x000000180818723c */ /* 0x002fe20000001814 */
[----:B------:R-:W2:-:S15]  /*4c910*/  LDL.LU.64 R20, [R1+0x2080] ;  /* 0x0020800001147983 */ /* 0x000e9e0000300a00 */
[----:B------:R-:W-:-:S07]  /*4c920*/  NOP ;  /* 0x0000000000007918 */ /* 0x000fce0000000000 */
[----:B------:R0:W-:Y:S04]  /*4c930*/  STL.64 [R1+0x1d88], R26 ;  /* 0x001d881a01007387 */ /* 0x0001e80000100a00 */
[----:B------:R1:W-:Y:S04]  /*4c940*/  STL.64 [R1+0x1d80], R24 ;  /* 0x001d801801007387 */ /* 0x0003e80000100a00 */
[----:B0-----:R-:W3:Y:S04]  /*4c950*/  LDL.LU R26, [R1+0x2a8] ;  /* 0x0002a800011a7983 */ /* 0x001ee80000300800 */
[----:B------:R-:W3:Y:S04]  /*4c960*/  LDL.LU R27, [R1+0x2ac] ;  /* 0x0002ac00011b7983 */ /* 0x000ee80000300800 */
[----:B---3--:R0:W-:Y:S04]  /*4c970*/  STL.64 [R1+0x1f10], R26 ;  /* 0x001f101a01007387 */ /* 0x0081e80000100a00 */
[----:B-1----:R-:W2:Y:S04]  /*4c980*/  LDL.LU.64 R24, [R1+0x3c0] ;  /* 0x0003c00001187983 */ /* 0x002ea80000300a00 */
[----:B0-----:R-:W2:Y:S02]  /*4c990*/  LDL.LU.64 R26, [R1+0x3c8] ;  /* 0x0003c800011a7983 */ /* 0x001ea40000300a00 */
[----:B--2---:R-:W-:Y:S07]  /*4c9a0*/  HMMA.16816.F32 R20, R8, R20, R24 ;  /* 0x000000140814723c */ /* 0x004fee0000001818 */
[----:B------:R-:W-:-:S02]  /*4c9b0*/  IMAD.MOV.U32 R24, RZ, RZ, R17 ;  /* 0x000000ffff187224 */ /* 0x000fc400078e0011 */
[----:B----4-:R-:W-:Y:S02]  /*4c9c0*/  IMAD.MOV.U32 R26, RZ, RZ, R5 ;  /* 0x000000ffff1a7224 */ /* 0x010fe400078e0005 */
[----:B------:R-:W-:Y:S01]  /*4c9d0*/  IMAD.MOV.U32 R27, RZ, RZ, R16 ;  /* 0x000000ffff1b7224 */ /* 0x000fe200078e0010 */
[----:B------:R-:W2:Y:S01]  /*4c9e0*/  LDL.LU R17, [R1+0x2078] ;  /* 0x0020780001117983 */ /* 0x000ea20000300800 */
[----:B------:R-:W-:-:S03]  /*4c9f0*/  IMAD.MOV.U32 R25, RZ, RZ, R4 ;  /* 0x000000ffff197224 */ /* 0x000fc600078e0004 */
[----:B------:R-:W3:Y:S04]  /*4ca00*/  LDL.LU R4, [R1+0x2074] ;  /* 0x0020740001047983 */ /* 0x000ee80000300800 */
[----:B------:R-:W4:Y:S04]  /*4ca10*/  LDL.LU R5, [R1+0x2070] ;  /* 0x0020700001057983 */ /* 0x000f280000300800 */
[----:B------:R-:W3:Y:S04]  /*4ca20*/  LDL.LU R16, [R1+0x206c] ;  /* 0x00206c0001107983 */ /* 0x000ee80000300800 */
[----:B------:R0:W-:Y:S04]  /*4ca30*/  STL.64 [R1+0x1f20], R26 ;  /* 0x001f201a01007387 */ /* 0x0001e80000100a00 */
[----:B------:R-:W-:Y:S04]  /*4ca40*/  STL.64 [R1+0x1f18], R24 ;  /* 0x001f181801007387 */ /* 0x000fe80000100a00 */
[----:B0-----:R-:W2:Y:S04]  /*4ca50*/  LDL.LU R26, [R1+0x2c8] ;  /* 0x0002c800011a7983 */ /* 0x001ea80000300800 */
[----:B------:R-:W2:Y:S04]  /*4ca60*/  LDL.LU R27, [R1+0x2cc] ;  /* 0x0002cc00011b7983 */ /* 0x000ea80000300800 */
[----:B--2---:R-:W-:Y:S04]  /*4ca70*/  STL.64 [R1+0x1f38], R26 ;  /* 0x001f381a01007387 */ /* 0x004fe80000100a00 */
[----:B------:R-:W-:Y:S04]  /*4ca80*/  STL.64 [R1+0x1d78], R22 ;  /* 0x001d781601007387 */ /* 0x000fe80000100a00 */
[----:B------:R0:W-:Y:S02]  /*4ca90*/  STL.64 [R1+0x1d70], R20 ;  /* 0x001d701401007387 */ /* 0x0001e40000100a00 */
[----:B0-----:R-:W-:-:S02]  /*4caa0*/  IMAD.MOV.U32 R20, RZ, RZ, R18 ;  /* 0x000000ffff147224 */ /* 0x001fc400078e0012 */
[----:B------:R-:W-:Y:S01]  /*4cab0*/  IMAD.MOV.U32 R21, RZ, RZ, R12 ;  /* 0x000000ffff157224 */ /* 0x000fe200078e000c */
[----:B------:R-:W2:Y:S04]  /*4cac0*/  LDL.LU R18, [R1+0x2068] ;  /* 0x0020680001127983 */ /* 0x000ea80000300800 */
[----:B------:R-:W4:Y:S01]  /*4cad0*/  LDL.LU R12, [R1+0x2064] ;  /* 0x00206400010c7983 */ /* 0x000f220000300800 */
[----:B------:R-:W-:Y:S02]  /*4cae0*/  IMAD.MOV.U32 R22, RZ, RZ, R13 ;  /* 0x000000ffff167224 */ /* 0x000fe400078e000d */
[----:B------:R-:W-:Y:S01]  /*4caf0*/  IMAD.MOV.U32 R23, RZ, RZ, R14 ;  /* 0x000000ffff177224 */ /* 0x000fe200078e000e */
[----:B------:R-:W4:Y:S04]  /*4cb00*/  LDL.LU R13, [R1+0x2060] ;  /* 0x00206000010d7983 */ /* 0x000f280000300800 */
[----:B------:R-:W4:Y:S04]  /*4cb10*/  LDL.LU R14, [R1+0x205c] ;  /* 0x00205c00010e7983 */ /* 0x000f280000300800 */
[----:B------:R-:W3:Y:S04]  /*4cb20*/  LDL.LU R26, [R1+0x2d8] ;  /* 0x0002d800011a7983 */ /* 0x000ee80000300800 */
[----:B------:R-:W3:Y:S04]  /*4cb30*/  LDL.LU R27, [R1+0x2dc] ;  /* 0x0002dc00011b7983 */ /* 0x000ee80000300800 */
[----:B---3--:R0:W-:Y:S04]  /*4cb40*/  STL.64 [R1+0x1f50], R26 ;  /* 0x001f501a01007387 */ /* 0x0081e80000100a00 */
[----:B0-----:R-:W3:Y:S04]  /*4cb50*/  LDL.LU R26, [R1+0x2e8] ;  /* 0x0002e800011a7983 */ /* 0x001ee80000300800 */
[----:B------:R-:W3:Y:S04]  /*4cb60*/  LDL.LU R27, [R1+0x2ec] ;  /* 0x0002ec00011b7983 */ /* 0x000ee80000300800 */
[----:B---3--:R-:W-:Y:S04]  /*4cb70*/  STL.64 [R1+0x1f68], R26 ;  /* 0x001f681a01007387 */ /* 0x008fe80000100a00 */
[----:B------:R-:W-:Y:S04]  /*4cb80*/  STL.64 [R1+0x1f30], R22 ;  /* 0x001f301601007387 */ /* 0x000fe80000100a00 */
[----:B------:R0:W-:Y:S02]  /*4cb90*/  STL.64 [R1+0x1f28], R20 ;  /* 0x001f281401007387 */ /* 0x0001e40000100a00 */
[----:B0-----:R-:W-:-:S02]  /*4cba0*/  IMAD.MOV.U32 R20, RZ, RZ, R15 ;  /* 0x000000ffff147224 */ /* 0x001fc400078e000f */
[----:B------:R-:W-:Y:S01]  /*4cbb0*/  IMAD.MOV.U32 R21, RZ, RZ, R6 ;  /* 0x000000ffff157224 */ /* 0x000fe200078e0006 */
[----:B------:R-:W3:Y:S04]  /*4cbc0*/  LDL.LU R15, [R1+0x2058] ;  /* 0x00205800010f7983 */ /* 0x000ee80000300800 */
[----:B------:R-:W3:Y:S01]  /*4cbd0*/  LDL.LU R6, [R1+0x2054] ;  /* 0x0020540001067983 */ /* 0x000ee20000300800 */
[----:B------:R-:W-:Y:S02]  /*4cbe0*/  IMAD.MOV.U32 R22, RZ, RZ, R7 ;  /* 0x000000ffff167224 */ /* 0x000fe400078e0007 */
[----:B------:R-:W-:Y:S01]  /*4cbf0*/  IMAD.MOV.U32 R23, RZ, RZ, R19 ;  /* 0x000000ffff177224 */ /* 0x000fe200078e0013 */
[----:B------:R-:W3:Y:S04]  /*4cc00*/  LDL.LU R7, [R1+0x2050] ;  /* 0x0020500001077983 */ /* 0x000ee80000300800 */
[----:B------:R-:W3:Y:S04]  /*4cc10*/  LDL.LU R19, [R1+0x204c] ;  /* 0x00204c0001137983 */ /* 0x000ee80000300800 */
[----:B------:R-:W2:Y:S04]  /*4cc20*/  LDL.LU R26, [R1+0x2f8] ;  /* 0x0002f800011a7983 */ /* 0x000ea80000300800 */
[----:B------:R-:W2:Y:S04]  /*4cc30*/  LDL.LU R27, [R1+0x2fc] ;  /* 0x0002fc00011b7983 */ /* 0x000ea80000300800 */
[----:B--2---:R-:W-:Y:S04]  /*4cc40*/  STL.64 [R1+0x1f80], R26 ;  /* 0x001f801a01007387 */ /* 0x004fe80000100a00 */
[----:B------:R-:W-:Y:S04]  /*4cc50*/  STL.64 [R1+0x1f48], R22 ;  /* 0x001f481601007387 */ /* 0x000fe80000100a00 */
[----:B------:R0:W-:Y:S02]  /*4cc60*/  STL.64 [R1+0x1f40], R20 ;  /* 0x001f401401007387 */ /* 0x0001e40000100a00 */
[----:B0-----:R-:W-:-:S02]  /*4cc70*/  IMAD.MOV.U32 R20, RZ, RZ, R17 ;  /* 0x000000ffff147224 */ /* 0x001fc400078e0011 */
[----:B------:R-:W-:Y:S01]  /*4cc80*/  IMAD.MOV.U32 R21, RZ, RZ, R0 ;  /* 0x000000ffff157224 */ /* 0x000fe200078e0000 */
[----:B------:R-:W2:Y:S04]  /*4cc90*/  LDL.LU R17, [R1+0x2048] ;  /* 0x0020480001117983 */ /* 0x000ea80000300800 */
[----:B------:R-:W2:Y:S01]  /*4cca0*/  LDL.LU R0, [R1+0x2044] ;  /* 0x0020440001007983 */ /* 0x000ea20000300800 */
[----:B------:R-:W-:Y:S02]  /*4ccb0*/  IMAD.MOV.U32 R22, RZ, RZ, R2 ;  /* 0x000000ffff167224 */ /* 0x000fe400078e0002 */
[----:B------:R-:W-:Y:S01]  /*4ccc0*/  IMAD.MOV.U32 R23, RZ, RZ, R3 ;  /* 0x000000ffff177224 */ /* 0x000fe200078e0003 */
[----:B------:R-:W2:Y:S04]  /*4ccd0*/  LDL.LU R2, [R1+0x2040] ;  /* 0x0020400001027983 */ /* 0x000ea80000300800 */
[----:B------:R-:W2:Y:S04]  /*4cce0*/  LDL.LU R3, [R1+0x203c] ;  /* 0x00203c0001037983 */ /* 0x000ea80000300800 */
[----:B------:R-:W4:Y:S04]  /*4ccf0*/  LDL.LU R26, [R1+0x308] ;  /* 0x00030800011a7983 */ /* 0x000f280000300800 */
[----:B------:R-:W4:Y:S04]  /*4cd00*/  LDL.LU R27, [R1+0x30c] ;  /* 0x00030c00011b7983 */ /* 0x000f280000300800 */
[----:B----4-:R-:W-:Y:S04]  /*4cd10*/  STL.64 [R1+0x1f98], R26 ;  /* 0x001f981a01007387 */ /* 0x010fe80000100a00 */
[----:B------:R-:W-:Y:S04]  /*4cd20*/  STL.64 [R1+0x1f60], R22 ;  /* 0x001f601601007387 */ /* 0x000fe80000100a00 */
[----:B------:R0:W-:Y:S02]  /*4cd30*/  STL.64 [R1+0x1f58], R20 ;  /* 0x001f581401007387 */ /* 0x0001e40000100a00 */
[----:B0-----:R-:W-:-:S02]  /*4cd40*/  IMAD.MOV.U32 R20, RZ, RZ, R18 ;  /* 0x000000ffff147224 */ /* 0x001fc400078e0012 */
[----:B------:R-:W-:Y:S01]  /*4cd50*/  IMAD.MOV.U32 R21, RZ, RZ, R16 ;  /* 0x000000ffff157224 */ /* 0x000fe200078e0010 */
[----:B------:R-:W4:Y:S04]  /*4cd60*/  LDL.LU R18, [R1+0x2038] ;  /* 0x0020380001127983 */ /* 0x000f280000300800 */
[----:B------:R-:W3:Y:S04]  /*4cd70*/  LDL.LU R16, [R1+0x2034] ;  /* 0x0020340001107983 */ /* 0x000ee80000300800 */
[----:B------:R-:W2:Y:S04]  /*4cd80*/  LDL.LU R26, [R1+0x318] ;  /* 0x00031800011a7983 */ /* 0x000ea80000300800 */
[----:B------:R-:W2:Y:S01]  /*4cd90*/  LDL.LU R27, [R1+0x31c] ;  /* 0x00031c00011b7983 */ /* 0x000ea20000300800 */
[----:B------:R-:W-:-:S02]  /*4cda0*/  IMAD.MOV.U32 R23, RZ, RZ, R4 ;  /* 0x000000ffff177224 */ /* 0x000fc400078e0004 */
[----:B------:R-:W-:Y:S01]  /*4cdb0*/  IMAD.MOV.U32 R22, RZ, RZ, R5 ;  /* 0x000000ffff167224 */ /* 0x000fe200078e0005 */
[----:B--2---:R-:W-:Y:S04]  /*4cdc0*/  STL.64 [R1+0x1fc0], R26 ;  /* 0x001fc01a01007387 */ /* 0x004fe80000100a00 */
[----:B------:R-:W2:Y:S04]  /*4cdd0*/  LDL.LU R4, [R1+0x470] ;  /* 0x0004700001047983 */ /* 0x000ea80000300800 */
[----:B------:R-:W2:Y:S04]  /*4cde0*/  LDL.LU R5, [R1+0x474] ;  /* 0x0004740001057983 */ /* 0x000ea80000300800 */
[----:B--2---:R0:W-:Y:S04]  /*4cdf0*/  STL.64 [R1+0x1fc8], R4 ;  /* 0x001fc80401007387 */ /* 0x0041e80000100a00 */
[----:B0-----:R-:W2:Y:S01]  /*4ce00*/  LDL.LU R4, [R1+0x460] ;  /* 0x0004600001047983 */ /* 0x001ea20000300800 */
[----:B---3--:R-:W-:-:S03]  /*4ce10*/  IMAD.MOV.U32 R5, RZ, RZ, R16 ;  /* 0x000000ffff057224 */ /* 0x008fc600078e0010 */
[----:B------:R-:W3:Y:S04]  /*4ce20*/  LDL.LU R16, [R1+0x2030] ;  /* 0x0020300001107983 */ /* 0x000ee80000300800 */
[----:B--2---:R0:W-:Y:S04]  /*4ce30*/  STL.64 [R1+0x1fe0], R4 ;  /* 0x001fe00401007387 */ /* 0x0041e80000100a00 */
[----:B------:R1:W-:Y:S04]  /*4ce40*/  STL.64 [R1+0x1f78], R22 ;  /* 0x001f781601007387 */ /* 0x0003e80000100a00 */
[----:B------:R-:W-:Y:S04]  /*4ce50*/  STL.64 [R1+0x1f70], R20 ;  /* 0x001f701401007387 */ /* 0x000fe80000100a00 */
[----:B0-----:R-:W2:Y:S04]  /*4ce60*/  LDL.LU R4, [R1+0x370] ;  /* 0x0003700001047983 */ /* 0x001ea80000300800 */
[----:B------:R-:W2:Y:S01]  /*4ce70*/  LDL.LU R5, [R1+0x374] ;  /* 0x0003740001057983 */ /* 0x000ea20000300800 */
[----:B-1----:R-:W-:-:S02]  /*4ce80*/  IMAD.MOV.U32 R22, RZ, RZ, R13 ;  /* 0x000000ffff167224 */ /* 0x002fc400078e000d */
[----:B------:R-:W-:Y:S01]  /*4ce90*/  IMAD.MOV.U32 R23, RZ, RZ, R12 ;  /* 0x000000ffff177224 */ /* 0x000fe200078e000c */
[----:B--2---:R0:W-:Y:S04]  /*4cea0*/  STL.64 [R1+0x1ff8], R4 ;  /* 0x001ff80401007387 */ /* 0x0041e80000100a00 */
[----:B0-----:R-:W2:Y:S01]  /*4ceb0*/  LDL.LU R4, [R1+0x350] ;  /* 0x0003500001047983 */ /* 0x001ea20000300800 */
[----:B---3--:R-:W-:-:S03]  /*4cec0*/  IMAD.MOV.U32 R5, RZ, RZ, R16 ;  /* 0x000000ffff057224 */ /* 0x008fc600078e0010 */
[----:B------:R-:W3:Y:S01]  /*4ced0*/  LDL.LU R16, [R1+0x202c] ;  /* 0x00202c0001107983 */ /* 0x000ee20000300800 */
[----:B------:R-:W-:Y:S02]  /*4cee0*/  IMAD.MOV.U32 R20, RZ, RZ, R15 ;  /* 0x000000ffff147224 */ /* 0x000fe400078e000f */
[----:B------:R-:W-:Y:S01]  /*4cef0*/  IMAD.MOV.U32 R21, RZ, RZ, R14 ;  /* 0x000000ffff157224 */ /* 0x000fe200078e000e */
[----:B------:R-:W3:Y:S04]  /*4cf00*/  LDL.LU.64 R12, [R1+0x3b0] ;  /* 0x0003b000010c7983 */ /* 0x000ee80000300a00 */
[----:B------:R-:W3:Y:S04]  /*4cf10*/  LDL.LU.64 R14, [R1+0x3b8] ;  /* 0x0003b800010e7983 */ /* 0x000ee80000300a00 */
[----:B--2---:R0:W-:Y:S04]  /*4cf20*/  STL.64 [R1+0x2010], R4 ;  /* 0x0020100401007387 */ /* 0x0041e80000100a00 */
[----:B0-----:R-:W2:Y:S04]  /*4cf30*/  LDL.LU R4, [R1+0x330] ;  /* 0x0003300001047983 */ /* 0x001ea80000300800 */
[----:B------:R-:W2:Y:S04]  /*4cf40*/  LDL.LU R5, [R1+0x334] ;  /* 0x0003340001057983 */ /* 0x000ea80000300800 */
[----:B--2---:R-:W-:Y:S04]  /*4cf50*/  STL.64 [R1+0x2018], R4 ;  /* 0x0020180401007387 */ /* 0x004fe80000100a00 */
[----:B------:R-:W-:Y:S04]  /*4cf60*/  STL.64 [R1+0x1f90], R22 ;  /* 0x001f901601007387 */ /* 0x000fe80000100a00 */
[----:B------:R0:W-:Y:S02]  /*4cf70*/  STL.64 [R1+0x1f88], R20 ;  /* 0x001f881401007387 */ /* 0x0001e40000100a00 */
[----:B0-----:R-:W-:-:S02]  /*4cf80*/  IMAD.MOV.U32 R20, RZ, RZ, R17 ;  /* 0x000000ffff147224 */ /* 0x001fc400078e0011 */
[----:B------:R-:W-:Y:S01]  /*4cf90*/  IMAD.MOV.U32 R22, RZ, RZ, R7 ;  /* 0x000000ffff167224 */ /* 0x000fe200078e0007 */
[----:B------:R-:W3:Y:S01]  /*4cfa0*/  LDL.LU R17, [R1+0x2028] ;  /* 0x0020280001117983 */ /* 0x000ee20000300800 */
[----:B------:R-:W-:-:S03]  /*4cfb0*/  IMAD.MOV.U32 R23, RZ, RZ, R6 ;  /* 0x000000ffff177224 */ /* 0x000fc600078e0006 */
[----:B------:R-:W2:Y:S04]  /*4cfc0*/  LDL.LU.64 R4, [R1+0x3a0] ;  /* 0x0003a00001047983 */ /* 0x000ea80000300a00 */
[----:B------:R-:W2:Y:S04]  /*4cfd0*/  LDL.LU.64 R6, [R1+0x3a8] ;  /* 0x0003a80001067983 */ /* 0x000ea80000300a00 */
[----:B------:R-:W4:Y:S04]  /*4cfe0*/  LDL.LU.64 R24, [R1+0x380] ;  /* 0x0003800001187983 */ /* 0x000f280000300a00 */
[----:B------:R-:W3:Y:S04]  /*4cff0*/  LDL.LU.64 R26, [R1+0x388] ;  /* 0x00038800011a7983 */ /* 0x000ee80000300a00 */
[----:B---3--:R-:W-:Y:S04]  /*4d000*/  STL.64 [R1+0x1fd8], R26 ;  /* 0x001fd81a01007387 */ /* 0x008fe80000100a00 */
[----:B----4-:R0:W-:Y:S04]  /*4d010*/  STL.64 [R1+0x1fd0], R24 ;  /* 0x001fd01801007387 */ /* 0x0101e80000100a00 */
[----:B0-----:R-:W3:Y:S04]  /*4d020*/  LDL.LU.64 R24, [R1+0x390] ;  /* 0x0003900001187983 */ /* 0x001ee80000300a00 */
[----:B------:R-:W4:Y:S04]  /*4d030*/  LDL.LU.64 R26, [R1+0x398] ;  /* 0x00039800011a7983 */ /* 0x000f280000300a00 */
[----:B----4-:R-:W-:Y:S04]  /*4d040*/  STL.64 [R1+0x1ff0], R26 ;  /* 0x001ff01a01007387 */ /* 0x010fe80000100a00 */
[----:B---3--:R0:W-:Y:S04]  /*4d050*/  STL.64 [R1+0x1fe8], R24 ;  /* 0x001fe81801007387 */ /* 0x0081e80000100a00 */
[----:B0-----:R-:W3:Y:S04]  /*4d060*/  LDL.LU.64 R24, [R1+0x360] ;  /* 0x0003600001187983 */ /* 0x001ee80000300a00 */
[----:B------:R-:W4:Y:S01]  /*4d070*/  LDL.LU.64 R26, [R1+0x368] ;  /* 0x00036800011a7983 */ /* 0x000f220000300a00 */
[----:B------:R-:W-:-:S03]  /*4d080*/  IMAD.MOV.U32 R21, RZ, RZ, R19 ;  /* 0x000000ffff157224 */ /* 0x000fc600078e0013 */
[----:B----4-:R-:W-:Y:S04]  /*4d090*/  STL.64 [R1+0x2008], R26 ;  /* 0x0020081a01007387 */ /* 0x010fe80000100a00 */
[----:B---3--:R0:W-:Y:S04]  /*4d0a0*/  STL.64 [R1+0x2000], R24 ;  /* 0x0020001801007387 */ /* 0x0081e80000100a00 */
[----:B0-----:R-:W3:Y:S04]  /*4d0b0*/  LDL.LU.64 R24, [R1+0x340] ;  /* 0x0003400001187983 */ /* 0x001ee80000300a00 */
[----:B------:R-:W3:Y:S04]  /*4d0c0*/  LDL.LU.64 R26, [R1+0x348] ;  /* 0x00034800011a7983 */ /* 0x000ee80000300a00 */
[----:B------:R-:W-:Y:S04]  /*4d0d0*/  STL.64 [R1+0x1fa8], R22 ;  /* 0x001fa81601007387 */ /* 0x000fe80000100a00 */
[----:B------:R0:W-:Y:S02]  /*4d0e0*/  STL.64 [R1+0x1fa0], R20 ;  /* 0x001fa01401007387 */ /* 0x0001e40000100a00 */
[----:B0-----:R-:W-:-:S02]  /*4d0f0*/  IMAD.MOV.U32 R20, RZ, RZ, R18 ;  /* 0x000000ffff147224 */ /* 0x001fc400078e0012 */
[----:B------:R-:W-:Y:S01]  /*4d100*/  HMMA.16816.F32 R16, R8, R16, R12 ;  /* 0x000000100810723c */ /* 0x000fe2000000180c */
[----:B------:R-:W2:-:S15]  /*4d110*/  LDL.LU.64 R12, [R1+0x2020] ;  /* 0x00202000010c7983 */ /* 0x000e9e0000300a00 */
[----:B------:R-:W-:-:S07]  /*4d120*/  NOP ;  /* 0x0000000000007918 */ /* 0x000fce0000000000 */
[----:B------:R-:W-:Y:S04]  /*4d130*/  STL.64 [R1+0x1d68], R18 ;  /* 0x001d681201007387 */ /* 0x000fe80000100a00 */
[----:B------:R0:W-:Y:S04]  /*4d140*/  STL.64 [R1+0x1d60], R16 ;  /* 0x001d601001007387 */ /* 0x0001e80000100a00 */
[----:B0-----:R-:W4:Y:S04]  /*4d150*/  LDL.LU.64 R16, [R1+0x320] ;  /* 0x0003200001107983 */ /* 0x001f280000300a00 */
[----:B------:R-:W4:Y:S01]  /*4d160*/  LDL.LU.64 R18, [R1+0x328] ;  /* 0x0003280001127983 */ /* 0x000f220000300a00 */
[----:B--2---:R-:W-:Y:S03]  /*4d170*/  HMMA.16816.F32 R12, R8, R12, R4 ;  /* 0x0000000c080c723c */ /* 0x004fe60000001804 */
[----:B------:R-:W4:-:S15]  /*4d180*/  LDL.LU.64 R4, [R1+0x2018] ;  /* 0x0020180001047983 */ /* 0x000f1e0000300a00 */
[----:B------:R-:W-:-:S05]  /*4d190*/  NOP ;  /* 0x0000000000007918 */ /* 0x000fca0000000000 */
[----:B------:R-:W-:Y:S04]  /*4d1a0*/  STL.64 [R1+0x1d58], R14 ;  /* 0x001d580e01007387 */ /* 0x000fe80000100a00 */
[----:B------:R0:W-:Y:S01]  /*4d1b0*/  STL.64 [R1+0x1d50], R12 ;  /* 0x001d500c01007387 */ /* 0x0001e20000100a00 */
[----:B----4-:R-:W-:-:S15]  /*4d1c0*/  HMMA.16816.F32 R4, R8, R4, R16 ;  /* 0x000000040804723c */ /* 0x010fde0000001810 */
[----:B------:R-:W-:-:S09]  /*4d1d0*/  NOP ;  /* 0x0000000000007918 */ /* 0x000fd20000000000 */
[----:B------:R-:W-:Y:S02]  /*4d1e0*/  IMAD.MOV.U32 R17, RZ, RZ, R4 ;  /* 0x000000ffff117224 */ /* 0x000fe400078e0004 */
[----:B------:R-:W-:Y:S02]  /*4d1f0*/  IMAD.MOV.U32 R16, RZ, RZ, R5 ;  /* 0x000000ffff107224 */ /* 0x000fe400078e0005 */
[----:B------:R-:W3:Y:S01]  /*4d200*/  LDL.LU.64 R4, [R1+0x2010] ;  /* 0x0020100001047983 */ /* 0x000ee20000300a00 */
[----:B0-----:R-:W-:Y:S02]  /*4d210*/  IMAD.MOV.U32 R13, RZ, RZ, R6 ;  /* 0x000000ffff0d7224 */ /* 0x001fe400078e0006 */
[----:B------:R-:W-:Y:S02]  /*4d220*/  IMAD.MOV.U32 R12, RZ, RZ, R7 ;  /* 0x000000ffff0c7224 */ /* 0x000fe400078e0007 */
[----:B---3--:R-:W-:Y:S01]  /*4d230*/  HMMA.16816.F32 R4, R8, R4, R24 ;  /* 0x000000040804723c */ /* 0x008fe20000001818 */
[----:B------:R-:W2:Y:S04]  /*4d240*/  LDL.LU.64 R26, [R1+0x2008] ;  /* 0x00200800011a7983 */ /* 0x000ea80000300a00 */
[----:B------:R-:W2:-:S15]  /*4d250*/  LDL.LU.64 R24, [R1+0x2000] ;  /* 0x0020000001187983 */ /* 0x000e9e0000300a00 */
[----:B------:R-:W-:-:S03]  /*4d260*/  NOP ;  /* 0x0000000000007918 */ /* 0x000fc60000000000 */
[----:B------:R0:W-:Y:S04]  /*4d270*/  STL.64 [R1+0x340], R4 ;  /* 0x0003400401007387 */ /* 0x0001e80000100a00 */
[----:B------:R2:W-:Y:S04]  /*4d280*/  STL [R1+0x348], R6 ;  /* 0x0003480601007387 */ /* 0x0005e80000100800 */
[----:B0-----:R-:W2:Y:S01]  /*4d290*/  LDL.LU.64 R4, [R1+0x1ff8] ;  /* 0x001ff80001047983 */ /* 0x001ea20000300a00 */
[----:B------:R-:W-:Y:S02]  /*4d2a0*/  IMAD.MOV.U32 R21, RZ, RZ, R3 ;  /* 0x000000ffff157224 */ /* 0x000fe400078e0003 */
[----:B------:R-:W-:-:S02]  /*4d2b0*/  IMAD.MOV.U32 R3, RZ, RZ, R7 ;  /* 0x000000ffff037224 */ /* 0x000fc400078e0007 */
[----:B--2---:R-:W-:Y:S01]  /*4d2c0*/  HMMA.16816.F32 R4, R8, R4, R24 ;  /* 0x000000040804723c */ /* 0x004fe20000001818 */
[----:B------:R-:W2:Y:S04]  /*4d2d0*/  LDL.LU.64 R26, [R1+0x1ff0] ;  /* 0x001ff000011a7983 */ /* 0x000ea80000300a00 */
[----:B------:R-:W2:-:S15]  /*4d2e0*/  LDL.LU.64 R24, [R1+0x1fe8] ;  /* 0x001fe80001187983 */ /* 0x000e9e0000300a00 */
[----:B------:R-:W-:-:S03]  /*4d2f0*/  NOP ;  /* 0x0000000000007918 */ /* 0x000fc60000000000 */
[----:B------:R0:W-:Y:S04]  /*4d300*/  STL.64 [R1+0x360], R4 ;  /* 0x0003600401007387 */ /* 0x0001e80000100a00 */
[----:B------:R2:W-:Y:S04]  /*4d310*/  STL.64 [R1+0x368], R6 ;  /* 0x0003680601007387 */ /* 0x0005e80000100a00 */
[----:B0-----:R-:W2:Y:S02]  /*4d320*/  LDL.LU.64 R4, [R1+0x1fe0] ;  /* 0x001fe00001047983 */ /* 0x001ea40000300a00 */
[----:B--2---:R-:W-:Y:S02]  /*4d330*/  HMMA.16816.F32 R4, R8, R4, R24 ;  /* 0x000000040804723c */ /* 0x004fe40000001818 */
[----:B------:R-:W2:Y:S04]  /*4d340*/  LDL.LU.64 R26, [R1+0x1fd8] ;  /* 0x001fd800011a7983 */ /* 0x000ea80000300a00 */
[----:B------:R-:W2:-:S15]  /*4d350*/  LDL.LU.64 R24, [R1+0x1fd0] ;  /* 0x001fd00001187983 */ /* 0x000e9e0000300a00 */
[----:B------:R-:W-:-:S02]  /*4d360*/  NOP ;  /* 0x0000000000007918 */ /* 0x000fc40000000000 */
[----:B------:R0:W-:Y:S04]  /*4d370*/  STL.64 [R1+0x450], R4 ;  /* 0x0004500401007387 */ /* 0x0001e80000100a00 */
[----:B------:R1:W-:Y:S04]  /*4d380*/  STL.64 [R1+0x458], R6 ;  /* 0x0004580601007387 */ /* 0x0003e80000100a00 */
[----:B0-----:R-:W2:Y:S01]  /*4d390*/  LDL.LU.64 R4, [R1+0x1fc8] ;  /* 0x001fc80001047983 */ /* 0x001ea20000300a00 */
[----:B------:R-:W-:Y:S02]  /*4d3a0*/  IMAD.MOV.U32 R22, RZ, RZ, R2 ;  /* 0x000000ffff167224 */ /* 0x000fe400078e0002 */
[----:B------:R-:W-:Y:S01]  /*4d3b0*/  IMAD.MOV.U32 R23, RZ, RZ, R0 ;  /* 0x000000ffff177224 */ /* 0x000fe200078e0000 */
[----:B--2---:R-:W-:Y:S01]  /*4d3c0*/  HMMA.16816.F32 R8, R8, R4, R24 ;  /* 0x000000040808723c */ /* 0x004fe20000001818 */
[----:B------:R-:W2:Y:S04]  /*4d3d0*/  LDL.LU.64 R26, [R1+0x1fc0] ;  /* 0x001fc000011a7983 */ /* 0x000ea80000300a00 */
[----:B-1----:R-:W2:Y:S04]  /*4d3e0*/  LDL.LU.64 R6, [R1+0x1fb8] ;  /* 0x001fb80001067983 */ /* 0x002ea80000300a00 */
[----:B------:R-:W2:-:S14]  /*4d3f0*/  LDL.LU.64 R4, [R1+0x1fb0] ;  /* 0x001fb00001047983 */ /* 0x000e9c0000300a00 */
[----:B------:R-:W-:Y:S01]  /*4d400*/  STL.64 [R1+0x440], R8 ;  /* 0x0004400801007387 */ /* 0x000fe20000100a00 */
[----:B------:R-:W-:Y:S02]  /*4d410*/  IMAD.MOV.U32 R2, RZ, RZ, R10 ;  /* 0x000000ffff027224 */ /* 0x000fe400078e000a */
[----:B------:R-:W-:Y:S01]  /*4d420*/  IMAD.MOV.U32 R0, RZ, RZ, R11 ;  /* 0x000000ffff007224 */ /* 0x000fe200078e000b */
[----:B------:R-:W3:Y:S04]  /*4d430*/  LDL.LU R10, [R1+0x2b8] ;  /* 0x0002b800010a7983 */ /* 0x000ee80000300800 */
[----:B------:R-:W3:Y:S01]  /*4d440*/  LDL.LU R11, [R1+0x2bc] ;  /* 0x0002bc00010b7983 */ /* 0x000ee20000300800 */
[----:B--2---:R-:W-:Y:S03]  /*4d450*/  HMMA.16816.F32 R24, R4, R26, R20 ;  /* 0x0000001a0418723c */ /* 0x004fe60000001814 */
[----:B------:R-:W2:Y:S04]  /*4d460*/  LDL.LU.64 R22, [R1+0x1fa8] ;  /* 0x001fa80001167983 */ /* 0x000ea80000300a00 */
[----:B------:R-:W2:-:S15]  /*4d470*/  LDL.LU.64 R20, [R1+0x1fa0] ;  /* 0x001fa00001147983 */ /* 0x000e9e0000300a00 */
[----:B------:R-:W-:-:S01]  /*4d480*/  NOP ;  /* 0x0000000000007918 */ /* 0x000fc20000000000 */
[----:B------:R-:W-:Y:S04]  /*4d490*/  STL.64 [R1+0x430], R24 ;  /* 0x0004301801007387 */ /* 0x000fe80000100a00 */
[----:B------:R0:W-:Y:S04]  /*4d4a0*/  STL.64 [R1+0x438], R26 ;  /* 0x0004381a01007387 */ /* 0x0001e80000100a00 */
[----:B0-----:R-:W2:Y:S02]  /*4d4b0*/  LDL.LU.64 R26, [R1+0x1f98] ;  /* 0x001f9800011a7983 */ /* 0x001ea40000300a00 */
[----:B--2---:R-:W-:Y:S02]  /*4d4c0*/  HMMA.16816.F32 R24, R4, R26, R20 ;  /* 0x0000001a0418723c */ /* 0x004fe40000001814 */
[----:B------:R-:W2:Y:S04]  /*4d4d0*/  LDL.LU.64 R22, [R1+0x1f90] ;  /* 0x001f900001167983 */ /* 0x000ea80000300a00 */
[----:B------:R-:W2:-:S15]  /*4d4e0*/  LDL.LU.64 R20, [R1+0x1f88] ;  /* 0x001f880001147983 */ /* 0x000e9e0000300a00 */
[----:B------:R-:W-:-:S02]  /*4d4f0*/  NOP ;  /* 0x0000000000007918 */ /* 0x000fc40000000000 */
        /* <DEDUP_REMOVED lines=30> */
[----:B0-----:R-:W3:Y:S04]  /*4d6e0*/  LDL.LU.64 R26, [R1+0x1f20] ;  /* 0x001f2000011a7983 */ /* 0x001ee80000300a00 */
[----:B------:R-:W3:Y:S02]  /*4d6f0*/  LDL.LU.64 R24, [R1+0x1f18] ;  /* 0x001f180001187983 */ /* 0x000ee40000300a00 */
[----:B---3--:R-:W-:Y:S02]  /*4d700*/  HMMA.16816.F32 R8, R4, R10, R24 ;  /* 0x0000000a0408723c */ /* 0x008fe40000001818 */
[----:B------:R-:W2:-:S15]  /*4d710*/  LDL.LU.64 R26, [R1+0x1f10] ;  /* 0x001f1000011a7983 */ /* 0x000e9e0000300a00 */
[----:B------:R-:W-:-:S06]  /*4d720*/  NOP ;  /* 0x0000000000007918 */ /* 0x000fcc0000000000 */
[----:B------:R-:W-:Y:S04]  /*4d730*/  STL.64 [R1+0x160], R8 ;  /* 0x0001600801007387 */ /* 0x000fe80000100a00 */
[----:B------:R2:W-:Y:S02]  /*4d740*/  STL.64 [R1+0x168], R10 ;  /* 0x0001680a01007387 */ /* 0x0005e40000100a00 */
[----:B--2---:R-:W-:Y:S02]  /*4d750*/  HMMA.16816.F32 R8, R4, R26, R20 ;  /* 0x0000001a0408723c */ /* 0x004fe40000001814 */
[----:B------:R-:W2:-:S15]  /*4d760*/  LDL.LU R26, [R1+0x1b8] ;  /* 0x0001b800011a7983 */ /* 0x000e9e0000300800 */
[----:B------:R-:W-:-:S06]  /*4d770*/  NOP ;  /* 0x0000000000007918 */ /* 0x000fcc0000000000 */
[----:B------:R-:W-:Y:S04]  /*4d780*/  STL.64 [R1+0x150], R8 ;  /* 0x0001500801007387 */ /* 0x000fe80000100a00 */
[----:B------:R-:W-:Y:S04]  /*4d790*/  STL.64 [R1+0x158], R10 ;  /* 0x0001580a01007387 */ /* 0x000fe80000100a00 */
[----:B------:R-:W2:Y:S04]  /*4d7a0*/  LDL.LU R27, [R1+0x1bc] ;  /* 0x0001bc00011b7983 */ /* 0x000ea80000300800 */
[----:B--2---:R0:W-:Y:S04]  /*4d7b0*/  STL.64 [R1+0x1d98], R26 ;  /* 0x001d981a01007387 */ /* 0x0041e80000100a00 */
[----:B------:R-:W2:Y:S04]  /*4d7c0*/  LDL.LU R22, [R1+0x1a8] ;  /* 0x0001a80001167983 */ /* 0x000ea80000300800 */
[----:B------:R-:W2:Y:S04]  /*4d7d0*/  LDL.LU R23, [R1+0x1ac] ;  /* 0x0001ac0001177983 */ /* 0x000ea80000300800 */
[----:B0-----:R-:W3:Y:S04]  /*4d7e0*/  LDL.LU R26, [R1+0x1c8] ;  /* 0x0001c800011a7983 */ /* 0x001ee80000300800 */
[----:B------:R-:W3:Y:S04]  /*4d7f0*/  LDL.LU R27, [R1+0x1cc] ;  /* 0x0001cc00011b7983 */ /* 0x000ee80000300800 */
[----:B---3--:R-:W-:Y:S04]  /*4d800*/  STL.64 [R1+0x1db0], R26 ;  /* 0x001db01a01007387 */ /* 0x008fe80000100a00 */
[----:B--2---:R0:W-:Y:S04]  /*4d810*/  STL.64 [R1+0x1d90], R22 ;  /* 0x001d901601007387 */ /* 0x0041e80000100a00 */
[----:B------:R-:W2:Y:S04]  /*4d820*/  LDL.LU R20, [R1] ;  /* 0x0000000001147983 */ /* 0x000ea80000300800 */
[----:B------:R-:W2:Y:S04]  /*4d830*/  LDL.LU R21, [R1+0x4] ;  /* 0x0000040001157983 */ /* 0x000ea80000300800 */
[----:B0-----:R-:W3:Y:S01]  /*4d840*/  LDL.LU R22, [R1+0x8] ;  /* 0x0000080001167983 */ /* 0x001ee20000300800 */
[----:B------:R-:W-:-:S03]  /*4d850*/  IMAD.MOV.U32 R23, RZ, RZ, R28 ;  /* 0x000000ffff177224 */ /* 0x000fc600078e001c */
[----:B------:R-:W4:Y:S04]  /*4d860*/  LDL.LU R28, [R1+0x1f0c] ;  /* 0x001f0c00011c7983 */ /* 0x000f280000300800 */
[----:B------:R-:W2:Y:S04]  /*4d870*/  LDL.LU R26, [R1+0x1d8] ;  /* 0x0001d800011a7983 */ /* 0x000ea80000300800 */
[----:B------:R-:W2:Y:S04]  /*4d880*/  LDL.LU R27, [R1+0x1dc] ;  /* 0x0001dc00011b7983 */ /* 0x000ea80000300800 */
[----:B--2---:R-:W-:Y:S04]  /*4d890*/  STL.64 [R1+0x1dc8], R26 ;  /* 0x001dc81a01007387 */ /* 0x004fe80000100a00 */
[----:B---3--:R-:W-:Y:S04]  /*4d8a0*/  STL.64 [R1+0x1da8], R22 ;  /* 0x001da81601007387 */ /* 0x008fe80000100a00 */
[----:B------:R0:W-:Y:S04]  /*4d8b0*/  STL.64 [R1+0x1da0], R20 ;  /* 0x001da01401007387 */ /* 0x0001e80000100a00 */
[----:B0-----:R-:W2:Y:S04]  /*4d8c0*/  LDL.LU R20, [R1+0x10] ;  /* 0x0000100001147983 */ /* 0x001ea80000300800 */
[----:B------:R-:W2:Y:S04]  /*4d8d0*/  LDL.LU R21, [R1+0x14] ;  /* 0x0000140001157983 */ /* 0x000ea80000300800 */
[----:B------:R-:W3:Y:S01]  /*4d8e0*/  LDL.LU R22, [R1+0x18] ;  /* 0x0000180001167983 */ /* 0x000ee20000300800 */
        /* <DEDUP_REMOVED lines=10> */
[----:B----4-:R-:W-:-:S03]  /*4d990*/  IMAD.MOV.U32 R23, RZ, RZ, R28 ;  /* 0x000000ffff177224 */ /* 0x010fc600078e001c */
        /* <DEDUP_REMOVED lines=13> */
[----:B--2---:R0:W-:Y:S04]  /*4da70*/  STL.64 [R1+0x1e10], R26 ;  /* 0x001e101a01007387 */ /* 0x0041e80000100a00 */
[----:B0-----:R-:W2:Y:S04]  /*4da80*/  LDL.LU R26, [R1+0x218] ;  /* 0x00021800011a7983 */ /* 0x001ea80000300800 */
        /* <DEDUP_REMOVED lines=62> */
[----:B------:R-:W4:Y:S04]  /*4de70*/  LDL.LU R10, [R1+0x298] ;  /* 0x00029800010a7983 */ /* 0x000f280000300800 */
[----:B------:R-:W4:Y:S04]  /*4de80*/  LDL.LU R11, [R1+0x29c] ;  /* 0x00029c00010b7983 */ /* 0x000f280000300800 */
[----:B------:R-:W2:Y:S04]  /*4de90*/  LDL.LU R26, [R1+0x288] ;  /* 0x00028800011a7983 */ /* 0x000ea80000300800 */
[----:B------:R-:W2:Y:S04]  /*4dea0*/  LDL.LU R27, [R1+0x28c] ;  /* 0x00028c00011b7983 */ /* 0x000ea80000300800 */
[----:B--2---:R0:W-:Y:S04]  /*4deb0*/  STL.64 [R1+0x1ed0], R26 ;  /* 0x001ed01a01007387 */ /* 0x0041e80000100a00 */
[----:B------:R-:W2:Y:S04]  /*4dec0*/  LDL.LU R24, [R1+0xe0] ;  /* 0x0000e00001187983 */ /* 0x000ea80000300800 */
[----:B------:R-:W2:Y:S04]  /*4ded0*/  LDL.LU R25, [R1+0xe4] ;  /* 0x0000e40001197983 */ /* 0x000ea80000300800 */
[----:B0-----:R-:W2:Y:S04]  /*4dee0*/  LDL.LU R26, [R1+0xe8] ;  /* 0x0000e800011a7983 */ /* 0x001ea80000300800 */
[----:B------:R-:W2:Y:S04]  /*4def0*/  LDL.LU R27, [R1+0xec] ;  /* 0x0000ec00011b7983 */ /* 0x000ea80000300800 */
[----:B---3--:R-:W-:Y:S04]  /*4df00*/  STL.64 [R1+0x1e80], R22 ;  /* 0x001e801601007387 */ /* 0x008fe80000100a00 */
[----:B------:R0:W-:Y:S04]  /*4df10*/  STL.64 [R1+0x1e78], R20 ;  /* 0x001e781401007387 */ /* 0x0001e80000100a00 */
[----:B0-----:R-:W3:Y:S04]  /*4df20*/  LDL.LU R20, [R1+0xa0] ;  /* 0x0000a00001147983 */ /* 0x001ee80000300800 */
[----:B------:R-:W3:Y:S04]  /*4df30*/  LDL.LU R21, [R1+0xa4] ;  /* 0x0000a40001157983 */ /* 0x000ee80000300800 */
[----:B------:R-:W2:Y:S01]  /*4df40*/  LDL.LU R22, [R1+0xa8] ;  /* 0x0000a80001167983 */ /* 0x000ea20000300800 */
[----:B----4-:R-:W-:-:S03]  /*4df50*/  IMAD.MOV.U32 R23, RZ, RZ, R28 ;  /* 0x000000ffff177224 */ /* 0x010fc600078e001c */
[----:B------:R-:W4:Y:S04]  /*4df60*/  LDL.LU R28, [R1+0x1ee4] ;  /* 0x001ee400011c7983 */ /* 0x000f280000300800 */
[----:B--2---:R-:W-:Y:S04]  /*4df70*/  STL.64 [R1+0x1e98], R22 ;  /* 0x001e981601007387 */ /* 0x004fe80000100a00 */
[----:B---3--:R0:W-:Y:S04]  /*4df80*/  STL.64 [R1+0x1e90], R20 ;  /* 0x001e901401007387 */ /* 0x0081e80000100a00 */
[----:B0-----:R-:W2:Y:S04]  /*4df90*/  LDL.LU R20, [R1+0xb0] ;  /* 0x0000b00001147983 */ /* 0x001ea80000300800 */
[----:B------:R-:W2:Y:S04]  /*4dfa0*/  LDL.LU R21, [R1+0xb4] ;  /* 0x0000b40001157983 */ /* 0x000ea80000300800 */
[----:B------:R-:W3:Y:S01]  /*4dfb0*/  LDL.LU R22, [R1+0xb8] ;  /* 0x0000b80001167983 */ /* 0x000ee20000300800 */
[----:B------:R-:W-:-:S03]  /*4dfc0*/  IMAD.MOV.U32 R23, RZ, RZ, R29 ;  /* 0x000000ffff177224 */ /* 0x000fc600078e001d */
[----:B------:R-:W4:Y:S04]  /*4dfd0*/  LDL.LU R29, [R1+0x1ee0] ;  /* 0x001ee000011d7983 */ /* 0x000f280000300800 */
[----:B---3--:R-:W-:Y:S04]  /*4dfe0*/  STL.64 [R1+0x1eb0], R22 ;  /* 0x001eb01601007387 */ /* 0x008fe80000100a00 */
[----:B--2---:R0:W-:Y:S04]  /*4dff0*/  STL.64 [R1+0x1ea8], R20 ;  /* 0x001ea81401007387 */ /* 0x0041e80000100a00 */
[----:B0-----:R-:W2:Y:S04]  /*4e000*/  LDL.LU R20, [R1+0xc0] ;  /* 0x0000c00001147983 */ /* 0x001ea80000300800 */
[----:B------:R-:W2:Y:S04]  /*4e010*/  LDL.LU R21, [R1+0xc4] ;  /* 0x0000c40001157983 */ /* 0x000ea80000300800 */
[----:B------:R-:W3:Y:S01]  /*4e020*/  LDL.LU R22, [R1+0xc8] ;  /* 0x0000c80001167983 */ /* 0x000ee20000300800 */
[----:B----4-:R-:W-:-:S03]  /*4e030*/  IMAD.MOV.U32 R23, RZ, RZ, R28 ;  /* 0x000000ffff177224 */ /* 0x010fc600078e001c */
[----:B------:R-:W4:Y:S01]  /*4e040*/  LDL.LU R28, [R1+0x1edc] ;  /* 0x001edc00011c7983 */ /* 0x000f220000300800 */
[----:B------:R-:W-:Y:S03]  /*4e050*/  HMMA.16816.F32 R8, R4, R10, R24 ;  /* 0x0000000a0408723c */ /* 0x000fe60000001818 */
[----:B---3--:R-:W-:Y:S04]  /*4e060*/  STL.64 [R1+0x1ec8], R22 ;  /* 0x001ec81601007387 */ /* 0x008fe80000100a00 */
[----:B--2---:R0:W-:Y:S02]  /*4e070*/  STL.64 [R1+0x1ec0], R20 ;  /* 0x001ec01401007387 */ /* 0x0041e40000100a00 */
[----:B0-----:R-:W-:-:S02]  /*4e080*/  IMAD.MOV.U32 R20, RZ, RZ, R29 ;  /* 0x000000ffff147224 */ /* 0x001fc400078e001d */
[----:B------:R-:W2:Y:S04]  /*4e090*/  LDL.LU R29, [R1+0x1ed8] ;  /* 0x001ed800011d7983 */ /* 0x000ea80000300800 */
[----:B------:R-:W3:Y:S04]  /*4e0a0*/  LDL.LU R21, [R1+0xd4] ;  /* 0x0000d40001157983 */ /* 0x000ee80000300800 */
[----:B------:R-:W3:Y:S04]  /*4e0b0*/  LDL.LU R22, [R1+0xd8] ;  /* 0x0000d80001167983 */ /* 0x000ee80000300800 */
[----:B------:R-:W3:Y:S04]  /*4e0c0*/  LDL.LU R23, [R1+0xdc] ;  /* 0x0000dc0001177983 */ /* 0x000ee80000300800 */
[----:B------:R-:W3:Y:S04]  /*4e0d0*/  LDL.LU R18, [R1+0x198] ;  /* 0x0001980001127983 */ /* 0x000ee80000300800 */
[----:B------:R-:W3:Y:S04]  /*4e0e0*/  LDL.LU R19, [R1+0x19c] ;  /* 0x00019c0001137983 */ /* 0x000ee80000300800 */
[----:B------:R-:W3:Y:S01]  /*4e0f0*/  LDL.LU.64 R26, [R1+0x1ed0] ;  /* 0x001ed000011a7983 */ /* 0x000ee20000300a00 */
[----:B----4-:R-:W-:-:S03]  /*4e100*/  IMAD.MOV.U32 R15, RZ, RZ, R28 ;  /* 0x000000ffff0f7224 */ /* 0x010fc600078e001c */
[----:B------:R-:W-:Y:S01]  /*4e110*/  STL.64 [R1+0x140], R8 ;  /* 0x0001400801007387 */ /* 0x000fe20000100a00 */
[----:B------:R-:W-:Y:S02]  /*4e120*/  IMAD.MOV.U32 R28, RZ, RZ, R11 ;  /* 0x000000ffff1c7224 */ /* 0x000fe400078e000b */
[----:B--2---:R-:W-:Y:S02]  /*4e130*/  IMAD.MOV.U32 R14, RZ, RZ, R29 ;  /* 0x000000ffff0e7224 */ /* 0x004fe400078e001d */
[----:B------:R-:W-:Y:S02]  /*4e140*/  IMAD.MOV.U32 R29, RZ, RZ, R10 ;  /* 0x000000ffff1d7224 */ /* 0x000fe400078e000a */
[----:B------:R-:W2:Y:S04]  /*4e150*/  LDL.LU R10, [R1+0x358] ;  /* 0x00035800010a7983 */ /* 0x000ea80000300800 */
[----:B------:R-:W2:Y:S01]  /*4e160*/  LDL.LU R11, [R1+0x35c] ;  /* 0x00035c00010b7983 */ /* 0x000ea20000300800 */
[C---:B---3--:R-:W-:Y:S03]  /*4e170*/  HMMA.16816.F32 R24, R4.reuse, R26, R20 ;  /* 0x0000001a0418723c */ /* 0x048fe60000001814 */
[----:B--2---:R-:W-:Y:S04]  /*4e180*/  STL.64 [R1+0x1d48], R10 ;  /* 0x001d480a01007387 */ /* 0x004fe80000100a00 */
[----:B------:R-:W-:Y:S04]  /*4e190*/  STL [R1+0x1d04], R28 ;  /* 0x001d041c01007387 */ /* 0x000fe80000100800 */
[----:B------:R-:W-:Y:S04]  /*4e1a0*/  STL [R1+0x1d00], R29 ;  /* 0x001d001d01007387 */ /* 0x000fe80000100800 */
[----:B------:R-:W2:Y:S04]  /*4e1b0*/  LDL.LU.64 R22, [R1+0x1ec8] ;  /* 0x001ec80001167983 */ /* 0x000ea80000300a00 */
[----:B------:R-:W2:Y:S04]  /*4e1c0*/  LDL.LU.64 R20, [R1+0x1ec0] ;  /* 0x001ec00001147983 */ /* 0x000ea80000300a00 */
        /* <DEDUP_REMOVED lines=88> */
[----:B------:R-:W2:-:S15]  /*4e750*/  LDL.LU.64 R22, [R1+0x1d90] ;  /* 0x001d900001167983 */ /* 0x000e9e0000300a00 */
[----:B------:R-:W-:-:S06]  /*4e760*/  NOP ;  /* 0x0000000000007918 */ /* 0x000fcc0000000000 */
[----:B------:R-:W-:Y:S04]  /*4e770*/  STL.64 [R1+0x60], R24 ;  /* 0x0000601801007387 */ /* 0x000fe80000100a00 */
[----:B------:R0:W-:Y:S04]  /*4e780*/  STL.64 [R1+0x68], R26 ;  /* 0x0000681a01007387 */ /* 0x0001e80000100a00 */
[----:B0-----:R-:W2:Y:S04]  /*4e790*/  LDL.LU.64 R26, [R1+0x1d88] ;  /* 0x001d8800011a7983 */ /* 0x001ea80000300a00 */
[----:B------:R-:W2:Y:S02]  /*4e7a0*/  LDL.LU.64 R24, [R1+0x1d80] ;  /* 0x001d800001187983 */ /* 0x000ea40000300a00 */
[----:B--2---:R-:W-:Y:S02]  /*4e7b0*/  HMMA.16816.F32 R24, R4, R22, R24 ;  /* 0x000000160418723c */ /* 0x004fe40000001818 */
[----:B------:R-:W2:Y:S04]  /*4e7c0*/  LDL.LU.64 R22, [R1+0x1d78] ;  /* 0x001d780001167983 */ /* 0x000ea80000300a00 */
[----:B------:R-:W2:Y:S01]  /*4e7d0*/  LDL.LU.64 R20, [R1+0x1d70] ;  /* 0x001d700001147983 */ /* 0x000ea20000300a00 */
[----:B------:R-:W-:-:S02]  /*4e7e0*/  IMAD.MOV.U32 R8, RZ, RZ, R17 ;  /* 0x000000ffff087224 */ /* 0x000fc400078e0011 */
[----:B------:R-:W-:-:S14]  /*4e7f0*/  IMAD.MOV.U32 R9, RZ, RZ, R16 ;  /* 0x000000ffff097224 */ /* 0x000fdc00078e0010 */
[----:B------:R-:W-:Y:S04]  /*4e800*/  STL.64 [R1+0x50], R24 ;  /* 0x0000501801007387 */ /* 0x000fe80000100a00 */
[----:B------:R0:W-:Y:S04]  /*4e810*/  STL.64 [R1+0x58], R26 ;  /* 0x0000581a01007387 */ /* 0x0001e80000100a00 */
[----:B0-----:R-:W3:Y:S04]  /*4e820*/  LDL.LU R26, [R1+0x178] ;  /* 0x00017800011a7983 */ /* 0x001ee80000300800 */
[----:B------:R-:W3:Y:S01]  /*4e830*/  LDL.LU R27, [R1+0x17c] ;  /* 0x00017c00011b7983 */ /* 0x000ee20000300800 */
[----:B--2---:R-:W-:Y:S03]  /*4e840*/  HMMA.16816.F32 R20, R4, R18, R20 ;  /* 0x000000120414723c */ /* 0x004fe60000001814 */
[----:B------:R-:W2:Y:S04]  /*4e850*/  LDL.LU.64 R18, [R1+0x1d68] ;  /* 0x001d680001127983 */ /* 0x000ea80000300a00 */
[----:B------:R-:W2:Y:S01]  /*4e860*/  LDL.LU.64 R16, [R1+0x1d60] ;  /* 0x001d600001107983 */ /* 0x000ea20000300a00 */
[----:B------:R-:W-:-:S02]  /*4e870*/  IMAD.MOV.U32 R10, RZ, RZ, R13 ;  /* 0x000000ffff0a7224 */ /* 0x000fc400078e000d */
[----:B------:R-:W-:-:S13]  /*4e880*/  IMAD.MOV.U32 R11, RZ, RZ, R12 ;  /* 0x000000ffff0b7224 */ /* 0x000fda00078e000c */
[----:B------:R-:W-:Y:S04]  /*4e890*/  STL.64 [R1+0x40], R20 ;  /* 0x0000401401007387 */ /* 0x000fe80000100a00 */
[----:B------:R0:W-:Y:S04]  /*4e8a0*/  STL.64 [R1+0x48], R22 ;  /* 0x0000481601007387 */ /* 0x0001e80000100a00 */
[----:B0-----:R-:W4:Y:S04]  /*4e8b0*/  LDL.LU R22, [R1+0x338] ;  /* 0x0003380001167983 */ /* 0x001f280000300800 */
[----:B------:R-:W4:Y:S01]  /*4e8c0*/  LDL.LU R23, [R1+0x33c] ;  /* 0x00033c0001177983 */ /* 0x000f220000300800 */
[----:B--2---:R-:W-:Y:S03]  /*4e8d0*/  HMMA.16816.F32 R16, R4, R14, R16 ;  /* 0x0000000e0410723c */ /* 0x004fe60000001810 */
[----:B------:R-:W3:Y:S04]  /*4e8e0*/  LDL.LU.64 R14, [R1+0x1d58] ;  /* 0x001d5800010e7983 */ /* 0x000ee80000300a00 */
[----:B------:R-:W3:-:S15]  /*4e8f0*/  LDL.LU.64 R12, [R1+0x1d50] ;  /* 0x001d5000010c7983 */ /* 0x000ede0000300a00 */
[----:B------:R-:W-:-:S01]  /*4e900*/  NOP ;  /* 0x0000000000007918 */ /* 0x000fc20000000000 */
[----:B------:R-:W-:Y:S01]  /*4e910*/  STL.64 [R1+0x10], R16 ;  /* 0x0000101001007387 */ /* 0x000fe20000100a00 */
[C---:B----4-:R-:W-:Y:S03]  /*4e920*/  HMMA.16816.F32 R20, R4.reuse, R22, R8 ;  /* 0x000000160414723c */ /* 0x050fe60000001808 */
[----:B------:R0:W-:Y:S04]  /*4e930*/  STL.64 [R1+0x18], R18 ;  /* 0x0000181201007387 */ /* 0x0001e80000100a00 */
[----:B0-----:R-:W2:Y:S01]  /*4e940*/  LDL R19, [R1+0x6c4] ;  /* 0x0006c40001137983 */ /* 0x001ea20000100800 */
[----:B---3--:R-:W-:Y:S03]  /*4e950*/  HMMA.16816.F32 R24, R4, R26, R12 ;  /* 0x0000001a0418723c */ /* 0x008fe6000000180c */
[----:B------:R-:W3:Y:S04]  /*4e960*/  LDL.LU R14, [R1+0x378] ;  /* 0x00037800010e7983 */ /* 0x000ee80000300800 */
[----:B------:R-:W3:-:S15]  /*4e970*/  LDL.LU R15, [R1+0x37c] ;  /* 0x00037c00010f7983 */ /* 0x000ede0000300800 */
[----:B------:R-:W-:-:S01]  /*4e980*/  NOP ;  /* 0x0000000000007918 */ /* 0x000fc20000000000 */
[----:B------:R-:W-:Y:S04]  /*4e990*/  STL.64 [R1+0x1b50], R26 ;  /* 0x001b501a01007387 */ /* 0x000fe80000100a00 */
[----:B------:R0:W-:Y:S04]  /*4e9a0*/  STL.64 [R1+0x1b48], R24 ;  /* 0x001b481801007387 */ /* 0x0001e80000100a00 */
[----:B0-----:R-:W3:Y:S04]  /*4e9b0*/  LDL.LU R24, [R1+0x360] ;  /* 0x0003600001187983 */ /* 0x001ee80000300800 */
[----:B------:R-:W3:Y:S04]  /*4e9c0*/  LDL.LU R25, [R1+0x364] ;  /* 0x0003640001197983 */ /* 0x000ee80000300800 */
[----:B------:R-:W3:Y:S04]  /*4e9d0*/  LDL.LU R26, [R1+0x368] ;  /* 0x00036800011a7983 */ /* 0x000ee80000300800 */
[----:B------:R-:W3:Y:S04]  /*4e9e0*/  LDL.LU R27, [R1+0x36c] ;  /* 0x00036c00011b7983 */ /* 0x000ee80000300800 */
[----:B------:R-:W4:Y:S04]  /*4e9f0*/  LDL.LU.64 R10, [R1+0x1d48] ;  /* 0x001d4800010a7983 */ /* 0x000f280000300a00 */
[----:B------:R-:W-:Y:S04]  /*4ea00*/  STL.64 [R1+0x1b40], R22 ;  /* 0x001b401601007387 */ /* 0x000fe80000100a00 */
[----:B------:R0:W-:Y:S04]  /*4ea10*/  STL.64 [R1+0x1b38], R20 ;  /* 0x001b381401007387 */ /* 0x0001e80000100a00 */
[----:B0-----:R-:W4:Y:S04]  /*4ea20*/  LDL.LU R20, [R1+0x340] ;  /* 0x0003400001147983 */ /* 0x001f280000300800 */
[----:B------:R-:W4:Y:S04]  /*4ea30*/  LDL.LU R21, [R1+0x344] ;  /* 0x0003440001157983 */ /* 0x000f280000300800 */
[----:B------:R-:W4:Y:S01]  /*4ea40*/  LDL.LU R22, [R1+0x348] ;  /* 0x0003480001167983 */ /* 0x000f220000300800 */
[----:B------:R-:W0:Y:S01]  /*4ea50*/  S2R R28, SR_TID.X ;  /* 0x00000000001c7919 */ /* 0x000e220000002100 */
[----:B------:R-:W-:Y:S01]  /*4ea60*/  IMAD.MOV.U32 R23, RZ, RZ, R3 ;  /* 0x000000ffff177224 */ /* 0x000fe200078e0003 */
[C---:B0-----:R-:W-:Y:S01]  /*4ea70*/  LOP3.LUT R3, R28.reuse, 0x7, RZ, 0xc0, !PT ;  /* 0x000000071c037812 */ /* 0x041fe200078ec0ff */
[----:B------:R-:W-:-:S04]  /*4ea80*/  IMAD.SHL.U32 R29, R28, 0x2, RZ ;  /* 0x000000021c1d7824 */ /* 0x000fc800078e00ff */
[----:B------:R-:W-:Y:S02]  /*4ea90*/  IMAD R3, R3, 0x90, RZ ;  /* 0x0000009003037824 */ /* 0x000fe400078e02ff */
[----:B------:R-:W-:-:S03]  /*4eaa0*/  IMAD.SHL.U32 R28, R28, 0x20, RZ ;  /* 0x000000201c1c7824 */ /* 0x000fc600078e00ff */
[----:B------:R-:W-:-:S04]  /*4eab0*/  LOP3.LUT R3, R3, 0x30, R29, 0x78, !PT ;  /* 0x0000003003037812 */ /* 0x000fc800078e781d */
[----:B------:R-:W-:-:S04]  /*4eac0*/  LOP3.LUT R3, R3, 0x400, R28, 0xf8, !PT ;  /* 0x0000040003037812 */ /* 0x000fc800078ef81c */
[----:B------:R-:W-:Y:S01]  /*4ead0*/  LOP3.LUT R3, R3, 0x40, RZ, 0x3c, !PT ;  /* 0x0000004003037812 */ /* 0x000fe200078e3cff */
[----:B----4-:R-:W-:Y:S04]  /*4eae0*/  HMMA.16816.F32 R8, R4, R10, R20 ;  /* 0x0000000a0408723c */ /* 0x010fe80000001814 */
[----:B------:R-:W-:-:S15]  /*4eaf0*/  LDSM.16.M88.4 R20, [R3+UR5+0x3000] ;  /* 0x003000050314783b */ /* 0x000fde0008000200 */
[----:B------:R-:W-:-:S04]  /*4eb00*/  NOP ;  /* 0x0000000000007918 */ /* 0x000fc80000000000 */
[----:B------:R-:W-:Y:S04]  /*4eb10*/  STL [R1+0x1b34], R8 ;  /* 0x001b340801007387 */ /* 0x000fe80000100800 */
[----:B------:R-:W-:Y:S04]  /*4eb20*/  STL [R1+0x1b30], R9 ;  /* 0x001b300901007387 */ /* 0x000fe80000100800 */
[----:B------:R-:W-:Y:S04]  /*4eb30*/  STL [R1+0x1b2c], R10 ;  /* 0x001b2c0a01007387 */ /* 0x000fe80000100800 */
[----:B------:R3:W-:Y:S04]  /*4eb40*/  STL [R1+0x1b28], R11 ;  /* 0x001b280b01007387 */ /* 0x0007e80000100800 */
[----:B------:R-:W-:Y:S04]  /*4eb50*/  STL.64 [R1+0x1d40], R6 ;  /* 0x001d400601007387 */ /* 0x000fe80000100a00 */
[----:B------:R-:W-:Y:S01]  /*4eb60*/  STL.64 [R1+0x1d38], R4 ;  /* 0x001d380401007387 */ /* 0x000fe20000100a00 */
[----:B---3--:R-:W-:Y:S03]  /*4eb70*/  HMMA.16816.F32 R8, R4, R14, R24 ;  /* 0x0000000e0408723c */ /* 0x008fe60000001818 */
[----:B--2---:R-:W0:Y:S04]  /*4eb80*/  LDSM.16.MT88.4 R12, [R19+0x10400] ;  /* 0x01040000130c783b */ /* 0x004e280000004200 */
[----:B------:R-:W1:Y:S04]  /*4eb90*/  LDSM.16.M88.4 R4, [R3+UR5] ;  /* 0x000000050304783b */ /* 0x000e680008000200 */
[----:B------:R-:W-:Y:S04]  /*4eba0*/  LDSM.16.M88.4 R24, [R3+UR5+0x5000] ;  /* 0x005000050318783b */ /* 0x000fe80008000200 */
[----:B------:R-:W-:Y:S08]  /*4ebb0*/  LDSM.16.MT88.4 R16, [R19+0x10600] ;  /* 0x010600001310783b */ /* 0x000ff00000004200 */
[----:B------:R-:W-:Y:S04]  /*4ebc0*/  STL.64 [R1], R8 ;  /* 0x0000000801007387 */ /* 0x000fe80000100a00 */
[----:B------:R-:W-:Y:S04]  /*4ebd0*/  STL.64 [R1+0x8], R10 ;  /* 0x0000080a01007387 */ /* 0x000fe80000100a00 */
[----:B0-----:R-:W-:Y:S04]  /*4ebe0*/  STL [R1+0x1d14], R12 ;  /* 0x001d140c01007387 */ /* 0x001fe80000100800 */
[----:B------:R-:W-:Y:S04]  /*4ebf0*/  STL [R1+0x1d10], R13 ;  /* 0x001d100d01007387 */ /* 0x000fe80000100800 */
[----:B------:R-:W-:Y:S04]  /*4ec00*/  STL [R1+0x1d0c], R14 ;  /* 0x001d0c0e01007387 */ /* 0x000fe80000100800 */
[----:B------:R-:W-:Y:S01]  /*4ec10*/  STL [R1+0x1d08], R15 ;  /* 0x001d080f01007387 */ /* 0x000fe20000100800 */
[----:B-1----:R-:W-:-:S03]  /*4ec20*/  IMAD.MOV.U32 R28, RZ, RZ, R4 ;  /* 0x000000ffff1c7224 */ /* 0x002fc600078e0004 */
[----:B------:R-:W-:Y:S01]  /*4ec30*/  STL.64 [R1+0x3d8], R6 ;  /* 0x0003d80601007387 */ /* 0x000fe20000100a00 */
[----:B------:R-:W-:-:S03]  /*4ec40*/  IMAD.MOV.U32 R29, RZ, RZ, R5 ;  /* 0x000000ffff1d7224 */ /* 0x000fc600078e0005 */
[----:B------:R-:W0:Y:S04]  /*4ec50*/  LDSM.16.M88.4 R4, [R3+UR5+0x800] ;  /* 0x000800050304783b */ /* 0x000e280008000200 */
[----:B------:R-:W-:Y:S04]  /*4ec60*/  STL [R1+0x1d1c], R29 ;  /* 0x001d1c1d01007387 */ /* 0x000fe80000100800 */
[----:B------:R-:W-:Y:S01]  /*4ec70*/  STL [R1+0x1d18], R28 ;  /* 0x001d181c01007387 */ /* 0x000fe20000100800 */
[----:B0-----:R-:W-:Y:S02]  /*4ec80*/  IMAD.MOV.U32 R14, RZ, RZ, R4 ;  /* 0x000000ffff0e7224 */ /* 0x001fe400078e0004 */
[----:B------:R-:W-:Y:S01]  /*4ec90*/  IMAD.MOV.U32 R15, RZ, RZ, R5 ;  /* 0x000000ffff0f7224 */ /* 0x000fe200078e0005 */
[----:B------:R-:W-:Y:S01]  /*4eca0*/  STL [R1+0x3cc], R7 ;  /* 0x0003cc0701007387 */ /* 0x000fe20000100800 */
[----:B------:R-:W-:-:S03]  /*4ecb0*/  IMAD.MOV.U32 R11, RZ, RZ, R6 ;  /* 0x000000ffff0b7224 */ /* 0x000fc600078e0006 */
[----:B------:R-:W0:Y:S04]  /*4ecc0*/  LDSM.16.M88.4 R4, [R3+UR5+0x1000] ;  /* 0x001000050304783b */ /* 0x000e280008000200 */
[----:B------:R-:W-:Y:S04]  /*4ecd0*/  STL [R1+0x1d24], R15 ;  /* 0x001d240f01007387 */ /* 0x000fe80000100800 */
[----:B------:R-:W-:Y:S01]  /*4ece0*/  STL [R1+0x1d20], R14 ;  /* 0x001d200e01007387 */ /* 0x000fe20000100800 */
[----:B0-----:R-:W-:-:S03]  /*4ecf0*/  IMAD.MOV.U32 R12, RZ, RZ, R4 ;  /* 0x000000ffff0c7224 */ /* 0x001fc600078e0004 */
[----:B------:R-:W-:Y:S01]  /*4ed00*/  STL.64 [R1+0x3b8], R6 ;  /* 0x0003b80601007387 */ /* 0x000fe20000100a00 */
        /* <DEDUP_REMOVED lines=20> */
[----:B------:R-:W1:Y:S01]  /*4ee50*/  LDSM.16.M88.4 R20, [R3+UR5+0x4000] ;  /* 0x004000050314783b */ /* 0x000e620008000200 */
[----:B0-----:R-:W-:-:S03]  /*4ee60*/  IMAD.MOV.U32 R28, RZ, RZ, R4 ;  /* 0x000000ffff1c7224 */ /* 0x001fc600078e0004 */
[----:B------:R-:W-:Y:S01]  /*4ee70*/  STL.64 [R1+0x368], R6 ;  /* 0x0003680601007387 */ /* 0x000fe20000100a00 */
[----:B------:R-:W-:-:S03]  /*4ee80*/  IMAD.MOV.U32 R29, RZ, RZ, R5 ;  /* 0x000000ffff1d7224 */ /* 0x000fc600078e0005 */
[----:B------:R-:W0:Y:S04]  /*4ee90*/  LDSM.16.M88.4 R4, [R3+UR5+0x4800] ;  /* 0x004800050304783b */ /* 0x000e280008000200 */
[----:B-1----:R-:W-:Y:S04]  /*4eea0*/  STL.64 [R1+0x350], R20 ;  /* 0x0003501401007387 */ /* 0x002fe80000100a00 */
[----:B------:R-:W-:Y:S04]  /*4eeb0*/  STL.64 [R1+0x358], R22 ;  /* 0x0003581601007387 */ /* 0x000fe80000100a00 */
[----:B------:R-:W1:Y:S04]  /*4eec0*/  LDSM.16.M88.4 R20, [R3+UR5+0x5800] ;  /* 0x005800050314783b */ /* 0x000e680008000200 */
[----:B0-----:R-:W-:Y:S04]  /*4eed0*/  STL.64 [R1+0x340], R4 ;  /* 0x0003400401007387 */ /* 0x001fe80000100a00 */
[----:B------:R-:W-:Y:S04]  /*4eee0*/  STL.64 [R1+0x348], R6 ;  /* 0x0003480601007387 */ /* 0x000fe80000100a00 */
[----:B------:R-:W0:Y:S04]  /*4eef0*/  LDSM.16.M88.4 R4, [R3+UR5+0x6000] ;  /* 0x006000050304783b */ /* 0x000e280008000200 */
[----:B------:R-:W-:Y:S04]  /*4ef00*/  STL.64 [R1+0x330], R24 ;  /* 0x0003301801007387 */ /* 0x000fe80000100a00 */
[----:B------:R-:W-:Y:S04]  /*4ef10*/  STL.64 [R1+0x338], R26 ;  /* 0x0003381a01007387 */ /* 0x000fe80000100a00 */
[----:B------:R-:W2:Y:S04]  /*4ef20*/  LDSM.16.M88.4 R24, [R3+UR5+0x6800] ;  /* 0x006800050318783b */ /* 0x000ea80008000200 */
[----:B-1----:R-:W-:Y:S04]  /*4ef30*/  STL.64 [R1+0x320], R20 ;  /* 0x0003201401007387 */ /* 0x002fe80000100a00 */
[----:B------:R-:W-:Y:S04]  /*4ef40*/  STL.64 [R1+0x328], R22 ;  /* 0x0003281601007387 */ /* 0x000fe80000100a00 */
[----:B------:R-:W1:Y:S04]  /*4ef50*/  LDSM.16.M88.4 R20, [R3+UR5+0x7000] ;  /* 0x007000050314783b */ /* 0x000e680008000200 */
[----:B0-----:R-:W-:Y:S04]  /*4ef60*/  STL.64 [R1+0x310], R4 ;  /* 0x0003100401007387 */ /* 0x001fe80000100a00 */
[----:B------:R-:W-:Y:S04]  /*4ef70*/  STL.64 [R1+0x318], R6 ;  /* 0x0003180601007387 */ /* 0x000fe80000100a00 */
[----:B------:R-:W0:Y:S04]  /*4ef80*/  LDSM.16.M88.4 R4, [R3+UR5+0x7800] ;  /* 0x007800050304783b */ /* 0x000e280008000200 */
[----:B--2---:R-:W-:Y:S04]  /*4ef90*/  STL.64 [R1+0x300], R24 ;  /* 0x0003001801007387 */ /* 0x004fe80000100a00 */
        /* <DEDUP_REMOVED lines=28> */
[----:B-1----:R-:W-:Y:S04]  /*4f160*/  STL.64 [R1+0x260], R20 ;  /* 0x0002601401007387 */ /* 0x002fe80000100a00 */
[----:B------:R-:W-:Y:S04]  /*4f170*/  STL.64 [R1+0x268], R22 ;  /* 0x0002681601007387 */ /* 0x000fe80000100a00 */
[----:B------:R-:W-:Y:S04]  /*4f180*/  LDSM.16.M88.4 R24, [R3+UR5+0xc800] ;  /* 0x00c800050318783b */ /* 0x000fe80008000200 */
[----:B------:R-:W-:Y:S04]  /*4f190*/  LDSM.16.M88.4 R20, [R3+UR5+0xd000] ;  /* 0x00d000050314783b */ /* 0x000fe80008000200 */
[----:B0-----:R-:W-:Y:S04]  /*4f1a0*/  STL.64 [R1+0x250], R4 ;  /* 0x0002500401007387 */ /* 0x001fe80000100a00 */
[----:B------:R-:W-:Y:S04]  /*4f1b0*/  STL.64 [R1+0x258], R6 ;  /* 0x0002580601007387 */ /* 0x000fe80000100a00 */
[----:B------:R-:W0:Y:S04]  /*4f1c0*/  LDSM.16.M88.4 R4, [R3+UR5+0xd800] ;  /* 0x00d800050304783b */ /* 0x000e280008000200 */
[----:B0-----:R-:W-:Y:S04]  /*4f1d0*/  STL [R1+0x220], R4 ;  /* 0x0002200401007387 */ /* 0x001fe80000100800 */
[----:B------:R-:W-:Y:S01]  /*4f1e0*/  STL.64 [R1+0x228], R6 ;  /* 0x0002280601007387 */ /* 0x000fe20000100a00 */
[----:B------:R-:W-:-:S03]  /*4f1f0*/  IMAD.MOV.U32 R8, RZ, RZ, R5 ;  /* 0x000000ffff087224 */ /* 0x000fc600078e0005 */
[----:B------:R-:W0:Y:S04]  /*4f200*/  LDSM.16.M88.4 R4, [R3+UR5+0xe000] ;  /* 0x00e000050304783b */ /* 0x000e280008000200 */
[----:B------:R1:W-:Y:S04]  /*4f210*/  STL.64 [R1+0x248], R26 ;  /* 0x0002481a01007387 */ /* 0x0003e80000100a00 */
[----:B------:R-:W-:Y:S04]  /*4f220*/  STL.64 [R1+0x1b68], R24 ;  /* 0x001b681801007387 */ /* 0x000fe80000100a00 */
[----:B-1----:R-:W2:Y:S04]  /*4f230*/  LDL.LU R26, [R1+0x468] ;  /* 0x00046800011a7983 */ /* 0x002ea80000300800 */
[----:B------:R-:W2:Y:S01]  /*4f240*/  LDL.LU R27, [R1+0x46c] ;  /* 0x00046c00011b7983 */ /* 0x000ea20000300800 */
[----:B0-----:R-:W-:-:S03]  /*4f250*/  IMAD.MOV.U32 R9, RZ, RZ, R4 ;  /* 0x000000ffff097224 */ /* 0x001fc600078e0004 */
[----:B------:R-:W-:Y:S01]  /*4f260*/  STL.64 [R1+0x218], R6 ;  /* 0x0002180601007387 */ /* 0x000fe20000100a00 */
[----:B------:R-:W-:-:S03]  /*4f270*/  IMAD.MOV.U32 R10, RZ, RZ, R5 ;  /* 0x000000ffff0a7224 */ /* 0x000fc600078e0005 */
[----:B------:R-:W0:Y:S04]  /*4f280*/  LDSM.16.M88.4 R4, [R3+UR5+0xe800] ;  /* 0x00e800050304783b */ /* 0x000e280008000200 */
[----:B------:R1:W-:Y:S04]  /*4f290*/  STL.64 [R1+0x1b60], R10 ;  /* 0x001b600a01007387 */ /* 0x0003e80000100a00 */
[----:B------:R-:W-:Y:S04]  /*4f2a0*/  STL.64 [R1+0x1b58], R8 ;  /* 0x001b580801007387 */ /* 0x000fe80000100a00 */
[----:B-1----:R-:W3:Y:S04]  /*4f2b0*/  LDL.LU R10, [R1+0x478] ;  /* 0x00047800010a7983 */ /* 0x002ee80000300800 */
[----:B------:R-:W3:Y:S04]  /*4f2c0*/  LDL.LU R11, [R1+0x47c] ;  /* 0x00047c00010b7983 */ /* 0x000ee80000300800 */
[----:B------:R-:W-:Y:S04]  /*4f2d0*/  STL.64 [R1+0x238], R22 ;  /* 0x0002381601007387 */ /* 0x000fe80000100a00 */
[----:B------:R1:W-:Y:S04]  /*4f2e0*/  STL.64 [R1+0x1b70], R20 ;  /* 0x001b701401007387 */ /* 0x0003e80000100a00 */
[----:B-1----:R-:W3:Y:S04]  /*4f2f0*/  LDL.LU R20, [R1+0x440] ;  /* 0x0004400001147983 */ /* 0x002ee80000300800 */
[----:B------:R-:W3:Y:S04]  /*4f300*/  LDL.LU R21, [R1+0x444] ;  /* 0x0004440001157983 */ /* 0x000ee80000300800 */
[----:B0-----:R-:W-:Y:S04]  /*4f310*/  STL.64 [R1+0x200], R4 ;  /* 0x0002000401007387 */ /* 0x001fe80000100a00 */
[----:B------:R-:W-:Y:S04]  /*4f320*/  STL.64 [R1+0x208], R6 ;  /* 0x0002080601007387 */ /* 0x000fe80000100a00 */
[----:B------:R-:W0:Y:S01]  /*4f330*/  LDSM.16.M88.4 R4, [R3+UR5+0xf000] ;  /* 0x00f000050304783b */ /* 0x000e220008000200 */
[----:B------:R-:W-:-:S02]  /*4f340*/  IMAD.MOV.U32 R22, RZ, RZ, R2 ;  /* 0x000000ffff167224 */ /* 0x000fc400078e0002 */
[----:B------:R-:W-:Y:S02]  /*4f350*/  IMAD.MOV.U32 R23, RZ, RZ, R0 ;  /* 0x000000ffff177224 */ /* 0x000fe400078e0000 */
[----:B0-----:R-:W-:Y:S01]  /*4f360*/  IMAD.MOV.U32 R2, RZ, RZ, R6 ;  /* 0x000000ffff027224 */ /* 0x001fe200078e0006 */
[----:B------:R-:W-:Y:S01]  /*4f370*/  STL.64 [R1+0x1f0], R4 ;  /* 0x0001f00401007387 */ /* 0x000fe20000100a00 */
[----:B------:R-:W-:-:S03]  /*4f380*/  IMAD.MOV.U32 R0, RZ, RZ, R7 ;  /* 0x000000ffff007224 */ /* 0x000fc600078e0007 */
[----:B------:R-:W0:Y:S04]  /*4f390*/  LDSM.16.M88.4 R4, [R3+UR5+0xf800] ;  /* 0x00f800050304783b */ /* 0x000e280008000200 */
[----:B------:R-:W-:Y:S04]  /*4f3a0*/  STL [R1+0x1a6c], R0 ;  /* 0x001a6c0001007387 */ /* 0x000fe80000100800 */
[----:B------:R-:W-:Y:S01]  /*4f3b0*/  STL [R1+0x1a68], R2 ;  /* 0x001a680201007387 */ /* 0x000fe20000100800 */
[----:B0-----:R-:W-:-:S03]  /*4f3c0*/  IMAD.MOV.U32 R3, RZ, RZ, R7 ;  /* 0x000000ffff037224 */ /* 0x001fc600078e0007 */
[----:B------:R-:W-:Y:S04]  /*4f3d0*/  STL.64 [R1+0x1e0], R4 ;  /* 0x0001e00401007387 */ /* 0x000fe80000100a00 */
[----:B------:R0:W-:Y:S04]  /*4f3e0*/  STL [R1+0x1e8], R6 ;  /* 0x0001e80601007387 */ /* 0x0001e80000100800 */
[----:B0-----:R-:W2:Y:S04]  /*4f3f0*/  LDL.LU.64 R6, [R1+0x1d40] ;  /* 0x001d400001067983 */ /* 0x001ea80000300a00 */
[----:B------:R-:W2:Y:S04]  /*4f400*/  LDL.LU.64 R4, [R1+0x1d38] ;  /* 0x001d380001047983 */ /* 0x000ea80000300a00 */
[----:B------:R-:W-:Y:S04]  /*4f410*/  STL [R1+0x1a70], R3 ;  /* 0x001a700301007387 */ /* 0x000fe80000100800 */
[----:B------:R-:W-:Y:S04]  /*4f420*/  STL.64 [R1+0x1b00], R18 ;  /* 0x001b001201007387 */ /* 0x000fe80000100a00 */
[----:B------:R0:W-:Y:S04]  /*4f430*/  STL.64 [R1+0x1af8], R16 ;  /* 0x001af81001007387 */ /* 0x0001e80000100a00 */
[----:B0-----:R-:W2:Y:S04]  /*4f440*/  LDL.LU R16, [R1+0x450] ;  /* 0x0004500001107983 */ /* 0x001ea80000300800 */
[----:B------:R-:W2:Y:S04]  /*4f450*/  LDL.LU R17, [R1+0x454] ;  /* 0x0004540001117983 */ /* 0x000ea80000300800 */
[----:B------:R-:W2:Y:S04]  /*4f460*/  LDL.LU R18, [R1+0x458] ;  /* 0x0004580001127983 */ /* 0x000ea80000300800 */
[----:B------:R-:W2:Y:S01]  /*4f470*/  LDL.LU R19, [R1+0x45c] ;  /* 0x00045c0001137983 */ /* 0x000ea20000300800 */
[----:B------:R-:W-:-:S02]  /*4f480*/  IMAD.MOV.U32 R24, RZ, RZ, R28 ;  /* 0x000000ffff187224 */ /* 0x000fc400078e001c */
[----:B------:R-:W-:Y:S01]  /*4f490*/  IMAD.MOV.U32 R25, RZ, RZ, R29 ;  /* 0x000000ffff197224 */ /* 0x000fe200078e001d */
[C---:B--2---:R-:W-:Y:S06]  /*4f4a0*/  HMMA.16816.F32 R16, R4.reuse, R26, R16 ;  /* 0x0000001a0410723c */ /* 0x044fec0000001810 */
[----:B---3--:R-:W-:-:S15]  /*4f4b0*/  HMMA.16816.F32 R4, R4, R10, R20 ;  /* 0x0000000a0404723c */ /* 0x008fde0000001814 */
[----:B------:R-:W-:-:S03]  /*4f4c0*/  NOP ;  /* 0x0000000000007918 */ /* 0x000fc60000000000 */
[----:B------:R-:W-:Y:S02]  /*4f4d0*/  IMAD.MOV.U32 R27, RZ, RZ, R18 ;  /* 0x000000ffff1b7224 */ /* 0x000fe400078e0012 */
[----:B------:R-:W-:Y:S01]  /*4f4e0*/  IMAD.MOV.U32 R26, RZ, RZ, R19 ;  /* 0x000000ffff1a7224 */ /* 0x000fe200078e0013 */
[----:B------:R-:W-:Y:S04]  /*4f4f0*/  STL.64 [R1+0x30], R16 ;  /* 0x0000301001007387 */ /* 0x000fe80000100a00 */
[----:B------:R-:W-:Y:S04]  /*4f500*/  STL.64 [R1+0x1bb0], R26 ;  /* 0x001bb01a01007387 */ /* 0x000fe80000100a00 */
[----:B------:R-:W2:Y:S04]  /*4f510*/  LDL.LU R28, [R1+0x1d34] ;  /* 0x001d3400011c7983 */ /* 0x000ea80000300800 */
[----:B------:R0:W-:Y:S04]  /*4f520*/  STL.64 [R1+0x20], R4 ;  /* 0x0000200401007387 */ /* 0x0001e80000100a00 */
[----:B------:R1:W-:Y:S04]  /*4f530*/  STL.64 [R1+0x28], R6 ;  /* 0x0000280601007387 */ /* 0x0003e80000100a00 */
[----:B------:R-:W3:Y:S04]  /*4f540*/  LDL.LU R29, [R1+0x1d30] ;  /* 0x001d3000011d7983 */ /* 0x000ee80000300800 */
[----:B------:R-:W-:Y:S04]  /*4f550*/  STL.64 [R1+0x1c70], R24 ;  /* 0x001c701801007387 */ /* 0x000fe80000100a00 */
[----:B0-----:R-:W4:Y:S04]  /*4f560*/  LDL.LU R4, [R1+0x150] ;  /* 0x0001500001047983 */ /* 0x001f280000300800 */
[----:B------:R-:W4:Y:S04]  /*4f570*/  LDL.LU R5, [R1+0x154] ;  /* 0x0001540001057983 */ /* 0x000f280000300800 */
[----:B-1----:R-:W2:Y:S04]  /*4f580*/  LDL.LU R6, [R1+0x158] ;  /* 0x0001580001067983 */ /* 0x002ea80000300800 */
[----:B------:R-:W2:Y:S04]  /*4f590*/  LDL.LU R7, [R1+0x15c] ;  /* 0x00015c0001077983 */ /* 0x000ea80000300800 */
[----:B--2---:R-:W-:Y:S04]  /*4f5a0*/  STL.64 [R1+0x1c80], R6 ;  /* 0x001c800601007387 */ /* 0x004fe80000100a00 */
[----:B----4-:R0:W-:Y:S02]  /*4f5b0*/  STL.64 [R1+0x1c78], R4 ;  /* 0x001c780401007387 */ /* 0x0101e40000100a00 */
[----:B0-----:R-:W-:-:S02]  /*4f5c0*/  IMAD.MOV.U32 R4, RZ, RZ, R13 ;  /* 0x000000ffff047224 */ /* 0x001fc400078e000d */
[----:B------:R-:W-:Y:S01]  /*4f5d0*/  IMAD.MOV.U32 R5, RZ, RZ, R12 ;  /* 0x000000ffff057224 */ /* 0x000fe200078e000c */
[----:B------:R-:W2:Y:S04]  /*4f5e0*/  LDL.LU R13, [R1+0x1d2c] ;  /* 0x001d2c00010d7983 */ /* 0x000ea80000300800 */
[----:B------:R-:W4:Y:S04]  /*4f5f0*/  LDL.LU R12, [R1+0x1d28] ;  /* 0x001d2800010c7983 */ /* 0x000f280000300800 */
[----:B------:R0:W-:Y:S02]  /*4f600*/  STL.64 [R1+0x1c98], R4 ;  /* 0x001c980401007387 */ /* 0x0001e40000100a00 */
[----:B0-----:R-:W-:-:S02]  /*4f610*/  IMAD.MOV.U32 R4, RZ, RZ, R15 ;  /* 0x000000ffff047224 */ /* 0x001fc400078e000f */
[----:B------:R-:W-:Y:S01]  /*4f620*/  IMAD.MOV.U32 R5, RZ, RZ, R14 ;  /* 0x000000ffff057224 */ /* 0x000fe200078e000e */
[----:B------:R-:W4:Y:S04]  /*4f630*/  LDL.LU R15, [R1+0x1d24] ;  /* 0x001d2400010f7983 */ /* 0x000f280000300800 */
[----:B------:R-:W4:Y:S04]  /*4f640*/  LDL.LU R14, [R1+0x1d20] ;  /* 0x001d2000010e7983 */ /* 0x000f280000300800 */
[----:B------:R3:W-:Y:S02]  /*4f650*/  STL.64 [R1+0x1cb0], R4 ;  /* 0x001cb00401007387 */ /* 0x0007e40000100a00 */
[----:B---3--:R-:W-:-:S02]  /*4f660*/  IMAD.MOV.U32 R4, RZ, RZ, R29 ;  /* 0x000000ffff047224 */ /* 0x008fc400078e001d */
[----:B------:R-:W-:Y:S01]  /*4f670*/  IMAD.MOV.U32 R5, RZ, RZ, R28 ;  /* 0x000000ffff057224 */ /* 0x000fe200078e001c */
[----:B------:R-:W3:Y:S04]  /*4f680*/  LDL.LU R29, [R1+0x1d1c] ;  /* 0x001d1c00011d7983 */ /* 0x000ee80000300800 */
[----:B------:R-:W3:Y:S04]  /*4f690*/  LDL.LU R28, [R1+0x1d18] ;  /* 0x001d1800011c7983 */ /* 0x000ee80000300800 */
[----:B------:R2:W-:Y:S04]  /*4f6a0*/  STL.64 [R1+0x1cc8], R4 ;  /* 0x001cc80401007387 */ /* 0x0005e80000100a00 */
[----:B------:R-:W3:Y:S04]  /*4f6b0*/  LDL.LU R24, [R1+0x160] ;  /* 0x0001600001187983 */ /* 0x000ee80000300800 */
[----:B------:R-:W3:Y:S04]  /*4f6c0*/  LDL.LU R25, [R1+0x164] ;  /* 0x0001640001197983 */ /* 0x000ee80000300800 */
[----:B------:R-:W3:Y:S04]  /*4f6d0*/  LDL.LU R26, [R1+0x168] ;  /* 0x00016800011a7983 */ /* 0x000ee80000300800 */
[----:B------:R-:W3:Y:S01]  /*4f6e0*/  LDL.LU R27, [R1+0x16c] ;  /* 0x00016c00011b7983 */ /* 0x000ee20000300800 */
[----:B--2---:R-:W-:-:S02]  /*4f6f0*/  IMAD.MOV.U32 R5, RZ, RZ, R13 ;  /* 0x000000ffff057224 */ /* 0x004fc400078e000d */
[----:B----4-:R-:W-:Y:S02]  /*4f700*/  IMAD.MOV.U32 R4, RZ, RZ, R12 ;  /* 0x000000ffff047224 */ /* 0x010fe400078e000c */
[----:B------:R-:W2:Y:S04]  /*4f710*/  LDL.LU R12, [R1+0x1d14] ;  /* 0x001d1400010c7983 */ /* 0x000ea80000300800 */
[----:B------:R-:W2:Y:S04]  /*4f720*/  LDL.LU R13, [R1+0x1d10] ;  /* 0x001d1000010d7983 */ /* 0x000ea80000300800 */
[----:B------:R-:W-:Y:S04]  /*4f730*/  STL.64 [R1+0x1ce0], R4 ;  /* 0x001ce00401007387 */ /* 0x000fe80000100a00 */
[----:B---3--:R-:W-:Y:S04]  /*4f740*/  STL.64 [R1+0x1c90], R26 ;  /* 0x001c901a01007387 */ /* 0x008fe80000100a00 */
[----:B------:R0:W-:Y:S04]  /*4f750*/  STL.64 [R1+0x1c88], R24 ;  /* 0x001c881801007387 */ /* 0x0001e80000100a00 */
[----:B0-----:R-:W3:Y:S04]  /*4f760*/  LDL.LU R24, [R1+0x3e0] ;  /* 0x0003e00001187983 */ /* 0x001ee80000300800 */
[----:B------:R-:W3:Y:S04]  /*4f770*/  LDL.LU R25, [R1+0x3e4] ;  /* 0x0003e40001197983 */ /* 0x000ee80000300800 */
[----:B------:R-:W4:Y:S04]  /*4f780*/  LDL.LU R26, [R1+0x3e8] ;  /* 0x0003e800011a7983 */ /* 0x000f280000300800 */
[----:B------:R-:W4:Y:S01]  /*4f790*/  LDL.LU R27, [R1+0x3ec] ;  /* 0x0003ec00011b7983 */ /* 0x000f220000300800 */
[----:B------:R-:W-:-:S02]  /*4f7a0*/  IMAD.MOV.U32 R4, RZ, RZ, R14 ;  /* 0x000000ffff047224 */ /* 0x000fc400078e000e */
[----:B------:R-:W-:Y:S01]  /*4f7b0*/  IMAD.MOV.U32 R5, RZ, RZ, R15 ;  /* 0x000000ffff057224 */ /* 0x000fe200078e000f */
[----:B------:R-:W2:Y:S04]  /*4f7c0*/  LDL.LU R14, [R1+0x1d0c] ;  /* 0x001d0c00010e7983 */ /* 0x000ea80000300800 */
[----:B------:R-:W2:Y:S01]  /*4f7d0*/  LDL.LU R15, [R1+0x1d08] ;  /* 0x001d0800010f7983 */ /* 0x000ea20000300800 */
[----:B------:R-:W-:Y:S02]  /*4f7e0*/  IMAD.MOV.U32 R16, RZ, RZ, R28 ;  /* 0x000000ffff107224 */ /* 0x000fe400078e001c */
[----:B------:R-:W-:Y:S01]  /*4f7f0*/  IMAD.MOV.U32 R17, RZ, RZ, R29 ;  /* 0x000000ffff117224 */ /* 0x000fe200078e001d */
[----:B------:R-:W2:Y:S04]  /*4f800*/  LDL.LU R28, [R1+0x1d04] ;  /* 0x001d0400011c7983 */ /* 0x000ea80000300800 */
[----:B------:R-:W2:Y:S04]  /*4f810*/  LDL.LU R29, [R1+0x1d00] ;  /* 0x001d0000011d7983 */ /* 0x000ea80000300800 */
[----:B------:R0:W-:Y:S04]  /*4f820*/  STL.64 [R1+0x1cf8], R4 ;  /* 0x001cf80401007387 */ /* 0x0001e80000100a00 */
[----:B0-----:R-:W2:Y:S04]  /*4f830*/  LDL.LU R4, [R1+0x430] ;  /* 0x0004300001047983 */ /* 0x001ea80000300800 */
[----:B------:R-:W2:Y:S04]  /*4f840*/  LDL.LU R5, [R1+0x434] ;  /* 0x0004340001057983 */ /* 0x000ea80000300800 */
[----:B------:R-:W2:Y:S04]  /*4f850*/  LDL.LU R6, [R1+0x438] ;  /* 0x0004380001067983 */ /* 0x000ea80000300800 */
[----:B------:R-:W2:Y:S04]  /*4f860*/  LDL.LU R7, [R1+0x43c] ;  /* 0x00043c0001077983 */ /* 0x000ea80000300800 */
[----:B----4-:R-:W-:Y:S04]  /*4f870*/  STL.64 [R1+0x1ca8], R26 ;  /* 0x001ca81a01007387 */ /* 0x010fe80000100a00 */
[----:B---3--:R0:W-:Y:S04]  /*4f880*/  STL.64 [R1+0x1ca0], R24 ;  /* 0x001ca01801007387 */ /* 0x0081e80000100a00 */
[----:B0-----:R-:W3:Y:S04]  /*4f890*/  LDL.LU R24, [R1+0x3f0] ;  /* 0x0003f00001187983 */ /* 0x001ee80000300800 */
[----:B------:R-:W3:Y:S04]  /*4f8a0*/  LDL.LU R25, [R1+0x3f4] ;  /* 0x0003f40001197983 */ /* 0x000ee80000300800 */
[----:B------:R-:W4:Y:S04]  /*4f8b0*/  LDL.LU R26, [R1+0x3f8] ;  /* 0x0003f800011a7983 */ /* 0x000f280000300800 */
[----:B------:R-:W4:Y:S04]  /*4f8c0*/  LDL.LU R27, [R1+0x3fc] ;  /* 0x0003fc00011b7983 */ /* 0x000f280000300800 */
[----:B----4-:R-:W-:Y:S04]  /*4f8d0*/  STL.64 [R1+0x1cc0], R26 ;  /* 0x001cc01a01007387 */ /* 0x010fe80000100a00 */
[----:B---3--:R0:W-:Y:S04]  /*4f8e0*/  STL.64 [R1+0x1cb8], R24 ;  /* 0x001cb81801007387 */ /* 0x0081e80000100a00 */
[----:B0-----:R-:W3:Y:S04]  /*4f8f0*/  LDL.LU R24, [R1+0x400] ;  /* 0x0004000001187983 */ /* 0x001ee80000300800 */
[----:B------:R-:W3:Y:S04]  /*4f900*/  LDL.LU R25, [R1+0x404] ;  /* 0x0004040001197983 */ /* 0x000ee80000300800 */
[----:B------:R-:W4:Y:S04]  /*4f910*/  LDL.LU R26, [R1+0x408] ;  /* 0x00040800011a7983 */ /* 0x000f280000300800 */
[----:B------:R-:W4:Y:S01]  /*4f920*/  LDL.LU R27, [R1+0x40c] ;  /* 0x00040c00011b7983 */ /* 0x000f220000300800 */
[----:B--2---:R-:W-:Y:S03]  /*4f930*/  HMMA.16816.F32 R4, R12, R16, R4 ;  /* 0x000000100c04723c */ /* 0x004fe60000001804 */
[----:B----4-:R-:W-:Y:S04]  /*4f940*/  STL.64 [R1+0x1cd8], R26 ;  /* 0x001cd81a01007387 */ /* 0x010fe80000100a00 */
[----:B---3--:R0:W-:Y:S04]  /*4f950*/  STL.64 [R1+0x1cd0], R24 ;  /* 0x001cd01801007387 */ /* 0x0081e80000100a00 */
[----:B0-----:R-:W2:Y:S04]  /*4f960*/  LDL.LU R24, [R1+0x410] ;  /* 0x0004100001187983 */ /* 0x001ea80000300800 */
[----:B------:R-:W2:Y:S04]  /*4f970*/  LDL.LU R25, [R1+0x414] ;  /* 0x0004140001197983 */ /* 0x000ea80000300800 */
[----:B------:R-:W3:Y:S04]  /*4f980*/  LDL.LU R26, [R1+0x418] ;  /* 0x00041800011a7983 */ /* 0x000ee80000300800 */
[----:B------:R-:W3:Y:S01]  /*4f990*/  LDL.LU R27, [R1+0x41c] ;  /* 0x00041c00011b7983 */ /* 0x000ee20000300800 */
[----:B------:R-:W-:-:S02]  /*4f9a0*/  IMAD.MOV.U32 R22, RZ, RZ, R29 ;  /* 0x000000ffff167224 */ /* 0x000fc400078e001d */
[----:B------:R-:W-:Y:S02]  /*4f9b0*/  IMAD.MOV.U32 R23, RZ, RZ, R28 ;  /* 0x000000ffff177224 */ /* 0x000fe400078e001c */
[----:B------:R-:W-:Y:S02]  /*4f9c0*/  IMAD.MOV.U32 R29, RZ, RZ, R4 ;  /* 0x000000ffff1d7224 */ /* 0x000fe400078e0004 */
[----:B------:R-:W-:Y:S01]  /*4f9d0*/  IMAD.MOV.U32 R28, RZ, RZ, R5 ;  /* 0x000000ffff1c7224 */ /* 0x000fe200078e0005 */
[----:B---3--:R-:W-:Y:S04]  /*4f9e0*/  STL.64 [R1+0x1cf0], R26 ;  /* 0x001cf01a01007387 */ /* 0x008fe80000100a00 */
[----:B--2---:R0:W-:Y:S04]  /*4f9f0*/  STL.64 [R1+0x1ce8], R24 ;  /* 0x001ce81801007387 */ /* 0x0041e80000100a00 */
[----:B0-----:R-:W2:Y:S04]  /*4fa00*/  LDL.LU R24, [R1+0x420] ;  /* 0x0004200001187983 */ /* 0x001ea80000300800 */
[----:B------:R-:W2:Y:S04]  /*4fa10*/  LDL.LU R25, [R1+0x424] ;  /* 0x0004240001197983 */ /* 0x000ea80000300800 */
[----:B------:R-:W2:Y:S04]  /*4fa20*/  LDL.LU R26, [R1+0x428] ;  /* 0x00042800011a7983 */ /* 0x000ea80000300800 */
[----:B------:R-:W2:Y:S04]  /*4fa30*/  LDL.LU R27, [R1+0x42c] ;  /* 0x00042c00011b7983 */ /* 0x000ea80000300800 */
[----:B------:R-:W3:Y:S04]  /*4fa40*/  LDL.LU R8, [R1+0x350] ;  /* 0x0003500001087983 */ /* 0x000ee80000300800 */
[----:B------:R-:W3:Y:S04]  /*4fa50*/  LDL.LU R9, [R1+0x354] ;  /* 0x0003540001097983 */ /* 0x000ee80000300800 */
[----:B------:R-:W3:Y:S04]  /*4fa60*/  LDL.LU R20, [R1+0x140] ;  /* 0x0001400001147983 */ /* 0x000ee80000300800 */
[----:B------:R-:W3:Y:S04]  /*4fa70*/  LDL.LU R21, [R1+0x144] ;  /* 0x0001440001157983 */ /* 0x000ee80000300800 */
[----:B------:R-:W2:Y:S01]  /*4fa80*/  LDL.LU.64 R4, [R1+0x1cf8] ;  /* 0x001cf80001047983 */ /* 0x000ea20000300a00 */
[----:B------:R-:W-:-:S02]  /*4fa90*/  IMAD.MOV.U32 R19, RZ, RZ, R6 ;  /* 0x000000ffff137224 */ /* 0x000fc400078e0006 */
[----:B------:R-:W-:-:S05]  /*4faa0*/  IMAD.MOV.U32 R18, RZ, RZ, R7 ;  /* 0x000000ffff127224 */ /* 0x000fca00078e0007 */
[----:B------:R-:W-:Y:S04]  /*4fab0*/  STL.64 [R1+0x1b78], R18 ;  /* 0x001b781201007387 */ /* 0x000fe80000100a00 */
[----:B------:R-:W4:Y:S04]  /*4fac0*/  LDL.LU R16, [R1+0x370] ;  /* 0x0003700001107983 */ /* 0x000f280000300800 */
[----:B------:R-:W4:Y:S01]  /*4fad0*/  LDL.LU R17, [R1+0x374] ;  /* 0x0003740001117983 */ /* 0x000f220000300800 */
[----:B--2---:R-:W-:Y:S03]  /*4fae0*/  HMMA.16816.F32 R4, R12, R4, R24 ;  /* 0x000000040c04723c */ /* 0x004fe60000001818 */
[----:B------:R-:W2:Y:S04]  /*4faf0*/  LDL.LU.64 R26, [R1+0x1cf0] ;  /* 0x001cf000011a7983 */ /* 0x000ea80000300a00 */
[----:B------:R-:W2:-:S15]  /*4fb00*/  LDL.LU.64 R24, [R1+0x1ce8] ;  /* 0x001ce80001187983 */ /* 0x000e9e0000300a00 */
[----:B------:R-:W-:-:S01]  /*4fb10*/  NOP ;  /* 0x0000000000007918 */ /* 0x000fc20000000000 */
        /* <DEDUP_REMOVED lines=9> */
[----:B0-----:R-:W2:Y:S02]  /*4fbb0*/  LDL.LU.64 R4, [R1+0x1cc8] ;  /* 0x001cc80001047983 */ /* 0x001ea40000300a00 */
[----:B--2---:R-:W-:Y:S02]  /*4fbc0*/  HMMA.16816.F32 R4, R12, R4, R24 ;  /* 0x000000040c04723c */ /* 0x004fe40000001818 */
[----:B------:R-:W2:Y:S04]  /*4fbd0*/  LDL.LU.64 R26, [R1+0x1cc0] ;  /* 0x001cc000011a7983 */ /* 0x000ea80000300a00 */
[----:B------:R-:W2:-:S15]  /*4fbe0*/  LDL.LU.64 R24, [R1+0x1cb8] ;  /* 0x001cb80001187983 */ /* 0x000e9e0000300a00 */
[----:B------:R-:W-:-:S02]  /*4fbf0*/  NOP ;  /* 0x0000000000007918 */ /* 0x000fc40000000000 */
[----:B------:R0:W-:Y:S01]  /*4fc00*/  STL [R1+0x1a0], R4 ;  /* 0x0001a00401007387 */ /* 0x0001e20000100800 */
[----:B------:R-:W-:-:S03]  /*4fc10*/  IMAD.MOV.U32 R3, RZ, RZ, R5 ;  /* 0x000000ffff037224 */ /* 0x000fc600078e0005 */
[----:B0-----:R-:W2:Y:S01]  /*4fc20*/  LDL.LU.64 R4, [R1+0x1cb0] ;  /* 0x001cb00001047983 */ /* 0x001ea20000300a00 */
[----:B------:R-:W-:Y:S02]  /*4fc30*/  IMAD.MOV.U32 R0, RZ, RZ, R6 ;  /* 0x000000ffff007224 */ /* 0x000fe400078e0006 */
[----:B------:R-:W-:-:S05]  /*4fc40*/  IMAD.MOV.U32 R2, RZ, RZ, R7 ;  /* 0x000000ffff027224 */ /* 0x000fca00078e0007 */
[----:B------:R-:W-:Y:S04]  /*4fc50*/  STL [R1+0x1a7c], R2 ;  /* 0x001a7c0201007387 */ /* 0x000fe80000100800 */
[----:B------:R-:W-:Y:S04]  /*4fc60*/  STL [R1+0x1a78], R0 ;  /* 0x001a780001007387 */ /* 0x000fe80000100800 */
[----:B------:R-:W-:Y:S01]  /*4fc70*/  STL [R1+0x1a74], R3 ;  /* 0x001a740301007387 */ /* 0x000fe20000100800 */
        /* <DEDUP_REMOVED lines=8> */
[----:B------:R-:W4:Y:S04]  /*4fd00*/  LDL.LU.64 R26, [R1+0x1c90] ;  /* 0x001c9000011a7983 */ /* 0x000f280000300a00 */
[----:B------:R-:W4:-:S15]  /*4fd10*/  LDL.LU.64 R24, [R1+0x1c88] ;  /* 0x001c880001187983 */ /* 0x000f1e0000300a00 */
[----:B------:R-:W-:-:S03]  /*4fd20*/  NOP ;  /* 0x0000000000007918 */ /* 0x000fc60000000000 */
[----:B------:R-:W-:Y:S02]  /*4fd30*/  IMAD.MOV.U32 R3, RZ, RZ, R7 ;  /* 0x000000ffff037224 */ /* 0x000fe400078e0007 */
[----:B------:R-:W-:Y:S02]  /*4fd40*/  IMAD.MOV.U32 R0, RZ, RZ, R6 ;  /* 0x000000ffff007224 */ /* 0x000fe400078e0006 */
[----:B------:R-:W-:Y:S01]  /*4fd50*/  IMAD.MOV.U32 R2, RZ, RZ, R5 ;  /* 0x000000ffff027224 */ /* 0x000fe200078e0005 */
[----:B------:R0:W-:Y:S04]  /*4fd60*/  STL [R1+0x180], R4 ;  /* 0x0001800401007387 */ /* 0x0001e80000100800 */
[----:B------:R-:W2:Y:S04]  /*4fd70*/  LDL.LU.64 R6, [R1+0x1c80] ;  /* 0x001c800001067983 */ /* 0x000ea80000300a00 */
[----:B0-----:R-:W2:Y:S04]  /*4fd80*/  LDL.LU.64 R4, [R1+0x1c78] ;  /* 0x001c780001047983 */ /* 0x001ea80000300a00 */
[----:B------:R0:W-:Y:S04]  /*4fd90*/  STL [R1+0x1a88], R3 ;  /* 0x001a880301007387 */ /* 0x0001e80000100800 */
[----:B------:R1:W-:Y:S04]  /*4fda0*/  STL [R1+0x1a84], R0 ;  /* 0x001a840001007387 */ /* 0x0003e80000100800 */
[----:B------:R3:W-:Y:S01]  /*4fdb0*/  STL [R1+0x1a80], R2 ;  /* 0x001a800201007387 */ /* 0x0007e20000100800 */
[----:B----4-:R-:W-:Y:S03]  /*4fdc0*/  HMMA.16816.F32 R16, R12, R16, R24 ;  /* 0x000000100c10723c */ /* 0x010fe60000001818 */
[----:B------:R-:W2:-:S15]  /*4fdd0*/  LDL.LU.64 R24, [R1+0x1c70] ;  /* 0x001c700001187983 */ /* 0x000e9e0000300a00 */
[----:B------:R-:W-:-:S05]  /*4fde0*/  NOP ;  /* 0x0000000000007918 */ /* 0x000fca0000000000 */
[----:B------:R-:W-:Y:S04]  /*4fdf0*/  STL.64 [R1+0x170], R16 ;  /* 0x0001701001007387 */ /* 0x000fe80000100a00 */
[----:B------:R-:W-:Y:S01]  /*4fe00*/  STL.64 [R1+0x178], R18 ;  /* 0x0001781201007387 */ /* 0x000fe20000100a00 */
[----:B--2---:R-:W-:-:S15]  /*4fe10*/  HMMA.16816.F32 R4, R12, R24, R4 ;  /* 0x000000180c04723c */ /* 0x004fde0000001804 */
[----:B------:R-:W-:-:S08]  /*4fe20*/  NOP ;  /* 0x0000000000007918 */ /* 0x000fd00000000000 */
[----:B------:R2:W-:Y:S01]  /*4fe30*/  STL [R1+0x160], R4 ;  /* 0x0001600401007387 */ /* 0x0005e20000100800 */
[----:B0-----:R-:W-:Y:S02]  /*4fe40*/  IMAD.MOV.U32 R3, RZ, RZ, R5 ;  /* 0x000000ffff037224 */ /* 0x001fe400078e0005 */
[----:B-1----:R-:W-:Y:S02]  /*4fe50*/  IMAD.MOV.U32 R0, RZ, RZ, R6 ;  /* 0x000000ffff007224 */ /* 0x002fe400078e0006 */
[----:B---3--:R-:W-:Y:S02]  /*4fe60*/  IMAD.MOV.U32 R2, RZ, RZ, R7 ;  /* 0x000000ffff027224 */ /* 0x008fe400078e0007 */
[C---:B--2---:R-:W-:Y:S03]  /*4fe70*/  HMMA.16816.F32 R4, R12.reuse, R8, R20 ;  /* 0x000000080c04723c */ /* 0x044fe60000001814 */
[----:B------:R-:W-:Y:S04]  /*4fe80*/  STL [R1+0x1a94], R2 ;  /* 0x001a940201007387 */ /* 0x000fe80000100800 */
[----:B------:R-:W-:Y:S04]  /*4fe90*/  STL [R1+0x1a90], R0 ;  /* 0x001a900001007387 */ /* 0x000fe80000100800 */
[----:B------:R-:W-:Y:S04]  /*4fea0*/  STL [R1+0x1a8c], R3 ;  /* 0x001a8c0301007387 */ /* 0x000fe80000100800 */
[----:B------:R-:W2:Y:S08]  /*4feb0*/  LDL.LU R8, [R1+0x2c0] ;  /* 0x0002c00001087983 */ /* 0x000eb00000300800 */
[----:B------:R-:W-:Y:S04]  /*4fec0*/  STL.64 [R1+0x150], R4 ;  /* 0x0001500401007387 */ /* 0x000fe80000100a00 */
[----:B------:R-:W-:Y:S04]  /*4fed0*/  STL.64 [R1+0x158], R6 ;  /* 0x0001580601007387 */ /* 0x000fe80000100a00 */
[----:B------:R-:W2:Y:S04]  /*4fee0*/  LDL.LU R9, [R1+0x2c4] ;  /* 0x0002c40001097983 */ /* 0x000ea80000300800 */
[----:B--2---:R-:W-:Y:S04]  /*4fef0*/  STL.64 [R1+0x1bd8], R8 ;  /* 0x001bd80801007387 */ /* 0x004fe80000100a00 */
[----:B------:R-:W2:Y:S04]  /*4ff00*/  LDL.LU R20, [R1+0xb0] ;  /* 0x0000b00001147983 */ /* 0x000ea80000300800 */
[----:B------:R-:W2:Y:S04]  /*4ff10*/  LDL.LU R21, [R1+0xb4] ;  /* 0x0000b40001157983 */ /* 0x000ea80000300800 */
[----:B------:R-:W3:Y:S04]  /*4ff20*/  LDL.LU R22, [R1+0xb8] ;  /* 0x0000b80001167983 */ /* 0x000ee80000300800 */
[----:B------:R-:W3:Y:S04]  /*4ff30*/  LDL.LU R23, [R1+0xbc] ;  /* 0x0000bc0001177983 */ /* 0x000ee80000300800 */
[----:B---3--:R-:W-:Y:S04]  /*4ff40*/  STL.64 [R1+0x1be8], R22 ;  /* 0x001be81601007387 */ /* 0x008fe80000100a00 */
[----:B--2---:R0:W-:Y:S04]  /*4ff50*/  STL.64 [R1+0x1be0], R20 ;  /* 0x001be01401007387 */ /* 0x0041e80000100a00 */
[----:B------:R-:W2:Y:S04]  /*4ff60*/  LDL.LU R16, [R1+0x2e0] ;  /* 0x0002e00001107983 */ /* 0x000ea80000300800 */
[----:B------:R-:W2:Y:S04]  /*4ff70*/  LDL.LU R17, [R1+0x2e4] ;  /* 0x0002e40001117983 */ /* 0x000ea80000300800 */
[----:B--2---:R-:W-:Y:S04]  /*4ff80*/  STL.64 [R1+0x1bf0], R16 ;  /* 0x001bf01001007387 */ /* 0x004fe80000100a00 */
[----:B0-----:R-:W2:Y:S04]  /*4ff90*/  LDL.LU R20, [R1+0x2f0] ;  /* 0x0002f00001147983 */ /* 0x001ea80000300800 */
[----:B------:R-:W2:Y:S04]  /*4ffa0*/  LDL.LU R21, [R1+0x2f4] ;  /* 0x0002f40001157983 */ /* 0x000ea80000300800 */
[----:B--2---:R0:W-:Y:S04]  /*4ffb0*/  STL.64 [R1+0x1bf8], R20 ;  /* 0x001bf81401007387 */ /* 0x0041e80000100a00 */
[----:B0-----:R-:W2:Y:S04]  /*4ffc0*/  LDL.LU R20, [R1+0x300] ;  /* 0x0003000001147983 */ /* 0x001ea80000300800 */
[----:B------:R-:W2:Y:S04]  /*4ffd0*/  LDL.LU R21, [R1+0x304] ;  /* 0x0003040001157983 */ /* 0x000ea80000300800 */
[----:B--2---:R0:W-:Y:S04]  /*4ffe0*/  STL.64 [R1+0x1c10], R20 ;  /* 0x001c101401007387 */ /* 0x0041e80000100a00 */
[----:B------:R-:W2:Y:S04]  /*4fff0*/  LDL.LU R16, [R1+0xe0] ;  /* 0x0000e00001107983 */ /* 0x000ea80000300800 */
[----:B------:R-:W2:Y:S04]  /*50000*/  LDL.LU R17, [R1+0xe4] ;  /* 0x0000e40001117983 */ /* 0x000ea80000300800 */
[----:B------:R-:W3:Y:S04]  /*50010*/  LDL.LU R18, [R1+0xe8] ;  /* 0x0000e80001127983 */ /* 0x000ee80000300800 */
[----:B------:R-:W3:Y:S04]  /*50020*/  LDL.LU R19, [R1+0xec] ;  /* 0x0000ec0001137983 */ /* 0x000ee80000300800 */
[----:B0-----:R-:W4:Y:S04]  /*50030*/  LDL.LU R20, [R1+0x310] ;  /* 0x0003100001147983 */ /* 0x001f280000300800 */
[----:B------:R-:W4:Y:S04]  /*50040*/  LDL.LU R21, [R1+0x314] ;  /* 0x0003140001157983 */ /* 0x000f280000300800 */
[----:B----4-:R0:W-:Y:S04]  /*50050*/  STL.64 [R1+0x1c28], R20 ;  /* 0x001c281401007387 */ /* 0x0101e80000100a00 */
        /* <DEDUP_REMOVED lines=8> */
[----:B---3--:R-:W-:Y:S04]  /*500e0*/  STL.64 [R1+0x1c08], R18 ;  /* 0x001c081201007387 */ /* 0x008fe80000100a00 */
[----:B--2---:R0:W-:Y:S04]  /*500f0*/  STL.64 [R1+0x1c00], R16 ;  /* 0x001c001001007387 */ /* 0x0041e80000100a00 */
[----:B0-----:R-:W2:Y:S04]  /*50100*/  LDL.LU R16, [R1+0xf0] ;  /* 0x0000f00001107983 */ /* 0x001ea80000300800 */
[----:B------:R-:W2:Y:S04]  /*50110*/  LDL.LU R17, [R1+0xf4] ;  /* 0x0000f40001117983 */ /* 0x000ea80000300800 */
[----:B------:R-:W3:Y:S04]  /*50120*/  LDL.LU R18, [R1+0xf8] ;  /* 0x0000f80001127983 */ /* 0x000ee80000300800 */
[----:B------:R-:W3:Y:S04]  /*50130*/  LDL.LU R19, [R1+0xfc] ;  /* 0x0000fc0001137983 */ /* 0x000ee80000300800 */
        /* <DEDUP_REMOVED lines=20> */
[----:B0-----:R-:W4:Y:S04]  /*50280*/  LDL.LU R16, [R1+0x130] ;  /* 0x0001300001107983 */ /* 0x001f280000300800 */
[----:B------:R-:W4:Y:S04]  /*50290*/  LDL.LU R17, [R1+0x134] ;  /* 0x0001340001117983 */ /* 0x000f280000300800 */
[----:B------:R-:W4:Y:S04]  /*502a0*/  LDL.LU R18, [R1+0x138] ;  /* 0x0001380001127983 */ /* 0x000f280000300800 */
[----:B------:R-:W4:Y:S04]  /*502b0*/  LDL.LU R19, [R1+0x13c] ;  /* 0x00013c0001137983 */ /* 0x000f280000300800 */
[----:B------:R-:W2:Y:S04]  /*502c0*/  LDL.LU R8, [R1+0xd0] ;  /* 0x0000d00001087983 */ /* 0x000ea80000300800 */
[----:B------:R-:W2:Y:S04]  /*502d0*/  LDL.LU R9, [R1+0xd4] ;  /* 0x0000d40001097983 */ /* 0x000ea80000300800 */
[----:B------:R-:W2:Y:S04]  /*502e0*/  LDL.LU R10, [R1+0xd8] ;  /* 0x0000d800010a7983 */ /* 0x000ea80000300800 */
[----:B------:R-:W2:Y:S04]  /*502f0*/  LDL.LU R11, [R1+0xdc] ;  /* 0x0000dc00010b7983 */ /* 0x000ea80000300800 */
[----:B------:R-:W3:Y:S04]  /*50300*/  LDL.LU R24, [R1+0x2d0] ;  /* 0x0002d00001187983 */ /* 0x000ee80000300800 */
[----:B------:R-:W3:Y:S04]  /*50310*/  LDL.LU R25, [R1+0x2d4] ;  /* 0x0002d40001197983 */ /* 0x000ee80000300800 */
[----:B------:R-:W3:Y:S04]  /*50320*/  LDL.LU R4, [R1+0xc0] ;  /* 0x0000c00001047983 */ /* 0x000ee80000300800 */
[----:B------:R-:W3:Y:S04]  /*50330*/  LDL.LU R5, [R1+0xc4] ;  /* 0x0000c40001057983 */ /* 0x000ee80000300800 */
[----:B------:R-:W3:Y:S04]  /*50340*/  LDL.LU R6, [R1+0xc8] ;  /* 0x0000c80001067983 */ /* 0x000ee80000300800 */
[----:B------:R-:W3:Y:S01]  /*50350*/  LDL.LU R7, [R1+0xcc] ;  /* 0x0000cc0001077983 */ /* 0x000ee20000300800 */
[----:B----4-:R-:W-:Y:S03]  /*50360*/  HMMA.16816.F32 R20, R12, R20, R16 ;  /* 0x000000140c14723c */ /* 0x010fe60000001810 */
[----:B------:R-:W4:Y:S04]  /*50370*/  LDL.LU.64 R18, [R1+0x1c68] ;  /* 0x001c680001127983 */ /* 0x000f280000300a00 */
[----:B------:R-:W4:-:S15]  /*50380*/  LDL.LU.64 R16, [R1+0x1c60] ;  /* 0x001c600001107983 */ /* 0x000f1e0000300a00 */
[----:B------:R-:W-:-:S01]  /*50390*/  NOP ;  /* 0x0000000000007918 */ /* 0x000fc20000000000 */
[----:B------:R0:W-:Y:S01]  /*503a0*/  STL [R1+0x140], R20 ;  /* 0x0001401401007387 */ /* 0x0001e20000100800 */
[----:B------:R-:W-:-:S03]  /*503b0*/  IMAD.MOV.U32 R2, RZ, RZ, R21 ;  /* 0x000000ffff027224 */ /* 0x000fc600078e0015 */
[----:B0-----:R-:W4:Y:S01]  /*503c0*/  LDL.LU.64 R20, [R1+0x1c58] ;  /* 0x001c580001147983 */ /* 0x001f220000300a00 */
[----:B------:R-:W-:Y:S02]  /*503d0*/  IMAD.MOV.U32 R0, RZ, RZ, R22 ;  /* 0x000000ffff007224 */ /* 0x000fe400078e0016 */
[----:B------:R-:W-:-:S05]  /*503e0*/  IMAD.MOV.U32 R3, RZ, RZ, R23 ;  /* 0x000000ffff037224 */ /* 0x000fca00078e0017 */
[----:B------:R-:W-:Y:S04]  /*503f0*/  STL [R1+0x1aa0], R3 ;  /* 0x001aa00301007387 */ /* 0x000fe80000100800 */
[----:B------:R-:W-:Y:S04]  /*50400*/  STL [R1+0x1a9c], R0 ;  /* 0x001a9c0001007387 */ /* 0x000fe80000100800 */
[----:B------:R-:W-:Y:S01]  /*50410*/  STL [R1+0x1a98], R2 ;  /* 0x001a980201007387 */ /* 0x000fe20000100800 */
[----:B----4-:R-:W-:Y:S03]  /*50420*/  HMMA.16816.F32 R20, R12, R20, R16 ;  /* 0x000000140c14723c */ /* 0x010fe60000001810 */
[----:B------:R-:W4:Y:S04]  /*50430*/  LDL.LU.64 R18, [R1+0x1c50] ;  /* 0x001c500001127983 */ /* 0x000f280000300a00 */
[----:B------:R-:W4:-:S15]  /*50440*/  LDL.LU.64 R16, [R1+0x1c48] ;  /* 0x001c480001107983 */ /* 0x000f1e0000300a00 */
[----:B------:R-:W-:-:S01]  /*50450*/  NOP ;  /* 0x0000000000007918 */ /* 0x000fc20000000000 */
[----:B------:R0:W-:Y:S04]  /*50460*/  STL.64 [R1+0x130], R20 ;  /* 0x0001301401007387 */ /* 0x0001e80000100a00 */
[----:B------:R4:W-:Y:S04]  /*50470*/  STL.64 [R1+0x138], R22 ;  /* 0x0001381601007387 */ /* 0x0009e80000100a00 */
[----:B0-----:R-:W4:Y:S02]  /*50480*/  LDL.LU.64 R20, [R1+0x1c40] ;  /* 0x001c400001147983 */ /* 0x001f240000300a00 */
[----:B----4-:R-:W-:Y:S02]  /*50490*/  HMMA.16816.F32 R20, R12, R20, R16 ;  /* 0x000000140c14723c */ /* 0x010fe40000001810 */
[----:B------:R-:W4:Y:S04]  /*504a0*/  LDL.LU.64 R18, [R1+0x1c38] ;  /* 0x001c380001127983 */ /* 0x000f280000300a00 */
[----:B------:R-:W4:-:S15]  /*504b0*/  LDL.LU.64 R16, [R1+0x1c30] ;  /* 0x001c300001107983 */ /* 0x000f1e0000300a00 */
[----:B------:R-:W-:-:S02]  /*504c0*/  NOP ;  /* 0x0000000000007918 */ /* 0x000fc40000000000 */
        /* <DEDUP_REMOVED lines=23> */
[----:B------:R-:W-:-:S03]  /*50640*/  IMAD.MOV.U32 R0, RZ, RZ, R22 ;  /* 0x000000ffff007224 */ /* 0x000fc600078e0016 */
[----:B------:R-:W-:Y:S04]  /*50650*/  STL [R1+0x1ab8], R3 ;  /* 0x001ab80301007387 */ /* 0x000fe80000100800 */
[----:B------:R-:W-:Y:S04]  /*50660*/  STL [R1+0x1ab4], R0 ;  /* 0x001ab40001007387 */ /* 0x000fe80000100800 */
[----:B------:R-:W-:Y:S01]  /*50670*/  STL [R1+0x1ab0], R2 ;  /* 0x001ab00201007387 */ /* 0x000fe20000100800 */
[----:B----4-:R-:W-:Y:S03]  /*50680*/  HMMA.16816.F32 R20, R12, R20, R16 ;  /* 0x000000140c14723c */ /* 0x010fe60000001810 */
[----:B------:R-:W2:-:S15]  /*50690*/  LDL.LU.64 R16, [R1+0x1bf0] ;  /* 0x001bf00001107983 */ /* 0x000e9e0000300a00 */
[----:B------:R-:W-:-:S05]  /*506a0*/  NOP ;  /* 0x0000000000007918 */ /* 0x000fca0000000000 */
[----:B------:R-:W-:Y:S04]  /*506b0*/  STL.64 [R1+0xf0], R20 ;  /* 0x0000f01401007387 */ /* 0x000fe80000100a00 */
[----:B------:R0:W-:Y:S04]  /*506c0*/  STL.64 [R1+0xf8], R22 ;  /* 0x0000f81601007387 */ /* 0x0001e80000100a00 */
[----:B0-----:R-:W4:Y:S04]  /*506d0*/  LDL.LU.64 R22, [R1+0x1be8] ;  /* 0x001be80001167983 */ /* 0x001f280000300a00 */
[----:B------:R-:W4:Y:S01]  /*506e0*/  LDL.LU.64 R20, [R1+0x1be0] ;  /* 0x001be00001147983 */ /* 0x000f220000300a00 */
[----:B--2---:R-:W-:Y:S03]  /*506f0*/  HMMA.16816.F32 R16, R12, R16, R8 ;  /* 0x000000100c10723c */ /* 0x004fe60000001808 */
[----:B------:R-:W4:-:S15]  /*50700*/  LDL.LU.64 R8, [R1+0x1bd8] ;  /* 0x001bd80001087983 */ /* 0x000f1e0000300a00 */
[----:B------:R-:W-:-:S05]  /*50710*/  NOP ;  /* 0x0000000000007918 */ /* 0x000fca0000000000 */
[----:B------:R3:W-:Y:S01]  /*50720*/  STL [R1+0xe0], R16 ;  /* 0x0000e01001007387 */ /* 0x0007e20000100800 */
[----:B------:R-:W-:Y:S02]  /*50730*/  IMAD.MOV.U32 R3, RZ, RZ, R17 ;  /* 0x000000ffff037224 */ /* 0x000fe400078e0011 */
[----:B------:R-:W-:Y:S02]  /*50740*/  IMAD.MOV.U32 R0, RZ, RZ, R18 ;  /* 0x000000ffff007224 */ /* 0x000fe400078e0012 */
[----:B------:R-:W-:Y:S02]  /*50750*/  IMAD.MOV.U32 R2, RZ, RZ, R19 ;  /* 0x000000ffff027224 */ /* 0x000fe400078e0013 */
[----:B---3--:R-:W-:Y:S03]  /*50760*/  HMMA.16816.F32 R16, R12, R24, R4 ;  /* 0x000000180c10723c */ /* 0x008fe60000001804 */
[----:B------:R0:W-:Y:S04]  /*50770*/  STL [R1+0x1ac4], R2 ;  /* 0x001ac40201007387 */ /* 0x0001e80000100800 */
[----:B------:R-:W-:Y:S04]  /*50780*/  STL [R1+0x1ac0], R0 ;  /* 0x001ac00001007387 */ /* 0x000fe80000100800 */
[----:B------:R-:W-:-:S12]  /*50790*/  STL [R1+0x1abc], R3 ;  /* 0x001abc0301007387 */ /* 0x000fd80000100800 */
[----:B------:R-:W-:Y:S04]  /*507a0*/  STL.64 [R1+0xd0], R16 ;  /* 0x0000d01001007387 */ /* 0x000fe80000100a00 */
[----:B------:R-:W-:Y:S01]  /*507b0*/  STL.64 [R1+0xd8], R18 ;  /* 0x0000d81201007387 */ /* 0x000fe20000100a00 */
[----:B----4-:R-:W-:-:S15]  /*507c0*/  HMMA.16816.F32 R4, R12, R8, R20 ;  /* 0x000000080c04723c */ /* 0x010fde0000001814 */
[----:B------:R-:W-:-:S08]  /*507d0*/  NOP ;  /* 0x0000000000007918 */ /* 0x000fd00000000000 */
[----:B------:R1:W-:Y:S01]  /*507e0*/  STL [R1+0xc0], R4 ;  /* 0x0000c00401007387 */ /* 0x0003e20000100800 */
[----:B0-----:R-:W-:-:S03]  /*507f0*/  IMAD.MOV.U32 R2, RZ, RZ, R5 ;  /* 0x000000ffff027224 */ /* 0x001fc600078e0005 */
[----:B-1----:R-:W2:Y:S04]  /*50800*/  LDL.LU R4, [R1+0x260] ;  /* 0x0002600001047983 */ /* 0x002ea80000300800 */
        /* <DEDUP_REMOVED lines=9> */
[----:B------:R-:W4:Y:S04]  /*508a0*/  LDL.LU R24, [R1+0x2b0] ;  /* 0x0002b00001187983 */ /* 0x000f280000300800 */
[----:B------:R-:W4:Y:S04]  /*508b0*/  LDL.LU R25, [R1+0x2b4] ;  /* 0x0002b40001197983 */ /* 0x000f280000300800 */
[----:B---3--:R0:W-:Y:S04]  /*508c0*/  STL.64 [R1+0x1bb8], R8 ;  /* 0x001bb80801007387 */ /* 0x0081e80000100a00 */
[----:B0-----:R-:W3:Y:S04]  /*508d0*/  LDL.LU R8, [R1+0x90] ;  /* 0x0000900001087983 */ /* 0x001ee80000300800 */
[----:B------:R-:W3:Y:S04]  /*508e0*/  LDL.LU R9, [R1+0x94] ;  /* 0x0000940001097983 */ /* 0x000ee80000300800 */
[----:B------:R-:W2:Y:S04]  /*508f0*/  LDL.LU R10, [R1+0x98] ;  /* 0x00009800010a7983 */ /* 0x000ea80000300800 */
[----:B------:R-:W2:Y:S04]  /*50900*/  LDL.LU R11, [R1+0x9c] ;  /* 0x00009c00010b7983 */ /* 0x000ea80000300800 */
[----:B--2---:R-:W-:Y:S04]  /*50910*/  STL.64 [R1+0x1bd0], R10 ;  /* 0x001bd00a01007387 */ /* 0x004fe80000100a00 */
[----:B---3--:R0:W-:Y:S04]  /*50920*/  STL.64 [R1+0x1bc8], R8 ;  /* 0x001bc80801007387 */ /* 0x0081e80000100a00 */
        /* <DEDUP_REMOVED lines=8> */
[----:B------:R0:W-:Y:S04]  /*509b0*/  STL.64 [R1+0x1b98], R4 ;  /* 0x001b980401007387 */ /* 0x0001e80000100a00 */
[----:B0-----:R-:W3:Y:S04]  /*509c0*/  LDL.LU R4, [R1+0x280] ;  /* 0x0002800001047983 */ /* 0x001ee80000300800 */
[----:B------:R-:W3:Y:S04]  /*509d0*/  LDL.LU R5, [R1+0x284] ;  /* 0x0002840001057983 */ /* 0x000ee80000300800 */
[----:B------:R-:W4:Y:S04]  /*509e0*/  LDL.LU R16, [R1+0x50] ;  /* 0x0000500001107983 */ /* 0x000f280000300800 */
[----:B------:R-:W4:Y:S04]  /*509f0*/  LDL.LU R17, [R1+0x54] ;  /* 0x0000540001117983 */ /* 0x000f280000300800 */
[----:B------:R-:W2:Y:S04]  /*50a00*/  LDL.LU R18, [R1+0x58] ;  /* 0x0000580001127983 */ /* 0x000ea80000300800 */
[----:B------:R-:W2:Y:S04]  /*50a10*/  LDL.LU R19, [R1+0x5c] ;  /* 0x00005c0001137983 */ /* 0x000ea80000300800 */
[----:B--2---:R-:W-:Y:S04]  /*50a20*/  STL.64 [R1+0x1b90], R18 ;  /* 0x001b901201007387 */ /* 0x004fe80000100a00 */
[----:B----4-:R0:W-:Y:S04]  /*50a30*/  STL.64 [R1+0x1b88], R16 ;  /* 0x001b881001007387 */ /* 0x0101e80000100a00 */
[----:B0-----:R-:W2:Y:S04]  /*50a40*/  LDL.LU R16, [R1+0x60] ;  /* 0x0000600001107983 */ /* 0x001ea80000300800 */
[----:B------:R-:W2:Y:S04]  /*50a50*/  LDL.LU R17, [R1+0x64] ;  /* 0x0000640001117983 */ /* 0x000ea80000300800 */
[----:B------:R-:W4:Y:S04]  /*50a60*/  LDL.LU R18, [R1+0x68] ;  /* 0x0000680001127983 */ /* 0x000f280000300800 */
[----:B------:R-:W4:Y:S01]  /*50a70*/  LDL.LU R19, [R1+0x6c] ;  /* 0x00006c0001137983 */ /* 0x000f220000300800 */
[----:B------:R-:W-:Y:S01]  /*50a80*/  HMMA.16816.F32 R24, R12, R24, R8 ;  /* 0x000000180c18723c */ /* 0x000fe20000001808 */
[----:B------:R-:W-:-:S02]  /*50a90*/  IMAD.MOV.U32 R3, RZ, RZ, R7 ;  /* 0x000000ffff037224 */ /* 0x000fc400078e0007 */
[----:B------:R-:W-:Y:S01]  /*50aa0*/  IMAD.MOV.U32 R0, RZ, RZ, R6 ;  /* 0x000000ffff007224 */ /* 0x000fe200078e0006 */
[----:B----4-:R-:W-:Y:S04]  /*50ab0*/  STL.64 [R1+0x1ba8], R18 ;  /* 0x001ba81201007387 */ /* 0x010fe80000100a00 */
[----:B--2---:R0:W-:Y:S04]  /*50ac0*/  STL.64 [R1+0x1ba0], R16 ;  /* 0x001ba01001007387 */ /* 0x0041e80000100a00 */
[----:B0-----:R-:W3:Y:S04]  /*50ad0*/  LDL.LU R16, [R1+0x70] ;  /* 0x0000700001107983 */ /* 0x001ee80000300800 */
[----:B------:R-:W3:Y:S04]  /*50ae0*/  LDL.LU R17, [R1+0x74] ;  /* 0x0000740001117983 */ /* 0x000ee80000300800 */
[----:B------:R-:W3:Y:S04]  /*50af0*/  LDL.LU R18, [R1+0x78] ;  /* 0x0000780001127983 */ /* 0x000ee80000300800 */
[----:B------:R-:W3:Y:S04]  /*50b00*/  LDL.LU R19, [R1+0x7c] ;  /* 0x00007c0001137983 */ /* 0x000ee80000300800 */
[----:B------:R-:W-:Y:S04]  /*50b10*/  STL [R1+0x1ad0], R3 ;  /* 0x001ad00301007387 */ /* 0x000fe80000100800 */
[----:B------:R-:W-:Y:S04]  /*50b20*/  STL [R1+0x1acc], R0 ;  /* 0x001acc0001007387 */ /* 0x000fe80000100800 */
[----:B------:R-:W-:Y:S04]  /*50b30*/  STL [R1+0x1ac8], R2 ;  /* 0x001ac80201007387 */ /* 0x000fe80000100800 */
[----:B------:R-:W2:Y:S04]  /*50b40*/  LDL.LU.64 R10, [R1+0x1bd0] ;  /* 0x001bd000010a7983 */ /* 0x000ea80000300a00 */
[----:B------:R-:W2:Y:S04]  /*50b50*/  LDL.LU.64 R8, [R1+0x1bc8] ;  /* 0x001bc80001087983 */ /* 0x000ea80000300a00 */
[----:B------:R0:W-:Y:S04]  /*50b60*/  STL.64 [R1+0xb0], R24 ;  /* 0x0000b01801007387 */ /* 0x0001e80000100a00 */
[----:B------:R2:W-:Y:S04]  /*50b70*/  STL.64 [R1+0xb8], R26 ;  /* 0x0000b81a01007387 */ /* 0x0005e80000100a00 */
[----:B0-----:R-:W2:Y:S02]  /*50b80*/  LDL.LU.64 R24, [R1+0x1bc0] ;  /* 0x001bc00001187983 */ /* 0x001ea40000300a00 */
[C---:B--2---:R-:W-:Y:S02]  /*50b90*/  HMMA.16816.F32 R24, R12.reuse, R24, R8 ;  /* 0x000000180c18723c */ /* 0x044fe40000001808 */
[----:B------:R-:W2:Y:S04]  /*50ba0*/  LDL.LU.64 R8, [R1+0x1bb8] ;  /* 0x001bb80001087983 */ /* 0x000ea80000300a00 */
[----:B---3--:R-:W-:-:S15]  /*50bb0*/  HMMA.16816.F32 R4, R12, R4, R16 ;  /* 0x000000040c04723c */ /* 0x008fde0000001810 */
[----:B------:R-:W-:-:S03]  /*50bc0*/  NOP ;  /* 0x0000000000007918 */ /* 0x000fc60000000000 */
[----:B------:R-:W-:Y:S02]  /*50bd0*/  IMAD.MOV.U32 R2, RZ, RZ, R27 ;  /* 0x000000ffff027224 */ /* 0x000fe400078e001b */
[----:B------:R-:W-:Y:S02]  /*50be0*/  IMAD.MOV.U32 R0, RZ, RZ, R26 ;  /* 0x000000ffff007224 */ /* 0x000fe400078e001a */
[----:B------:R-:W-:Y:S01]  /*50bf0*/  IMAD.MOV.U32 R3, RZ, RZ, R25 ;  /* 0x000000ffff037224 */ /* 0x000fe200078e0019 */
[----:B------:R-:W-:Y:S04]  /*50c00*/  STL [R1+0xa0], R24 ;  /* 0x0000a01801007387 */ /* 0x000fe80000100800 */
[----:B------:R-:W3:Y:S04]  /*50c10*/  LDL.LU.64 R26, [R1+0x1bb0] ;  /* 0x001bb000011a7983 */ /* 0x000ee80000300a00 */
[----:B------:R0:W-:Y:S04]  /*50c20*/  STL [R1+0x1adc], R2 ;  /* 0x001adc0201007387 */ /* 0x0001e80000100800 */
[----:B------:R-:W-:Y:S04]  /*50c30*/  STL [R1+0x1ad8], R0 ;  /* 0x001ad80001007387 */ /* 0x000fe80000100800 */
[----:B------:R-:W-:Y:S01]  /*50c40*/  STL [R1+0x1ad4], R3 ;  /* 0x001ad40301007387 */ /* 0x000fe20000100800 */
[----:B0-----:R-:W-:Y:S01]  /*50c50*/  IMAD.MOV.U32 R2, RZ, RZ, R5 ;  /* 0x000000ffff027224 */ /* 0x001fe200078e0005 */
[----:B--2---:R-:W-:Y:S02]  /*50c60*/  HMMA.16816.F32 R20, R12, R8, R20 ;  /* 0x000000080c14723c */ /* 0x004fe40000001814 */
[----:B------:R-:W2:-:S15]  /*50c70*/  LDL.LU R8, [R1+0x10] ;  /* 0x0000100001087983 */ /* 0x000e9e0000300800 */
[----:B------:R-:W-:-:S06]  /*50c80*/  NOP ;  /* 0x0000000000007918 */ /* 0x000fcc0000000000 */
[----:B------:R0:W-:Y:S04]  /*50c90*/  STL.64 [R1+0x90], R20 ;  /* 0x0000901401007387 */ /* 0x0001e80000100a00 */
[----:B------:R1:W-:Y:S04]  /*50ca0*/  STL.64 [R1+0x98], R22 ;  /* 0x0000981601007387 */ /* 0x0003e80000100a00 */
[----:B------:R-:W2:Y:S04]  /*50cb0*/  LDL.LU R9, [R1+0x14] ;  /* 0x0000140001097983 */ /* 0x000ea80000300800 */
[----:B------:R-:W2:Y:S04]  /*50cc0*/  LDL.LU R10, [R1+0x18] ;  /* 0x00001800010a7983 */ /* 0x000ea80000300800 */
[----:B------:R-:W2:Y:S04]  /*50cd0*/  LDL.LU R11, [R1+0x1c] ;  /* 0x00001c00010b7983 */ /* 0x000ea80000300800 */
[----:B------:R-:W4:Y:S04]  /*50ce0*/  LDL.LU R24, [R1+0x250] ;  /* 0x0002500001187983 */ /* 0x000f280000300800 */
[----:B------:R-:W4:Y:S04]  /*50cf0*/  LDL.LU R25, [R1+0x254] ;  /* 0x0002540001197983 */ /* 0x000f280000300800 */
[----:B0-----:R-:W4:Y:S04]  /*50d00*/  LDL.LU R20, [R1+0x40] ;  /* 0x0000400001147983 */ /* 0x001f280000300800 */
[----:B------:R-:W4:Y:S04]  /*50d10*/  LDL.LU R21, [R1+0x44] ;  /* 0x0000440001157983 */ /* 0x000f280000300800 */
[----:B-1----:R-:W4:Y:S04]  /*50d20*/  LDL.LU R22, [R1+0x48] ;  /* 0x0000480001167983 */ /* 0x002f280000300800 */
[----:B------:R-:W4:Y:S04]  /*50d30*/  LDL.LU R23, [R1+0x4c] ;  /* 0x00004c0001177983 */ /* 0x000f280000300800 */
[----:B------:R-:W3:Y:S04]  /*50d40*/  LDL.LU.64 R18, [R1+0x1ba8] ;  /* 0x001ba80001127983 */ /* 0x000ee80000300a00 */
[----:B------:R-:W3:Y:S04]  /*50d50*/  LDL.LU.64 R16, [R1+0x1ba0] ;  /* 0x001ba00001107983 */ /* 0x000ee80000300a00 */
[----:B------:R0:W-:Y:S04]  /*50d60*/  STL [R1+0x80], R4 ;  /* 0x0000800401007387 */ /* 0x0001e80000100800 */
[----:B0-----:R-:W3:Y:S01]  /*50d70*/  LDL.LU.64 R4, [R1+0x1b98] ;  /* 0x001b980001047983 */ /* 0x001ee20000300a00 */
[----:B------:R-:W-:-:S02]  /*50d80*/  IMAD.MOV.U32 R0, RZ, RZ, R6 ;  /* 0x000000ffff007224 */ /* 0x000fc400078e0006 */
[----:B------:R-:W-:-:S05]  /*50d90*/  IMAD.MOV.U32 R3, RZ, RZ, R7 ;  /* 0x000000ffff037224 */ /* 0x000fca00078e0007 */
[----:B------:R-:W-:Y:S04]  /*50da0*/  STL [R1+0x1ae8], R3 ;  /* 0x001ae80301007387 */ /* 0x000fe80000100800 */
[----:B------:R-:W-:Y:S04]  /*50db0*/  STL [R1+0x1ae4], R0 ;  /* 0x001ae40001007387 */ /* 0x000fe80000100800 */
[----:B------:R-:W-:Y:S01]  /*50dc0*/  STL [R1+0x1ae0], R2 ;  /* 0x001ae00201007387 */ /* 0x000fe20000100800 */
[----:B---3--:R-:W-:Y:S03]  /*50dd0*/  HMMA.16816.F32 R4, R12, R4, R16 ;  /* 0x000000040c04723c */ /* 0x008fe60000001810 */
[----:B------:R-:W3:Y:S04]  /*50de0*/  LDL.LU.64 R18, [R1+0x1b90] ;  /* 0x001b900001127983 */ /* 0x000ee80000300a00 */
[----:B------:R-:W3:-:S15]  /*50df0*/  LDL.LU.64 R16, [R1+0x1b88] ;  /* 0x001b880001107983 */ /* 0x000ede0000300a00 */
[----:B------:R-:W-:-:S01]  /*50e00*/  NOP ;  /* 0x0000000000007918 */ /* 0x000fc20000000000 */
[----:B------:R0:W-:Y:S04]  /*50e10*/  STL.64 [R1+0x70], R4 ;  /* 0x0000700401007387 */ /* 0x0001e80000100a00 */
[----:B------:R3:W-:Y:S04]  /*50e20*/  STL.64 [R1+0x78], R6 ;  /* 0x0000780601007387 */ /* 0x0007e80000100a00 */
[----:B0-----:R-:W3:Y:S02]  /*50e30*/  LDL.LU.64 R4, [R1+0x1b80] ;  /* 0x001b800001047983 */ /* 0x001ee40000300a00 */
[----:B---3--:R-:W-:Y:S02]  /*50e40*/  HMMA.16816.F32 R4, R12, R4, R16 ;  /* 0x000000040c04723c */ /* 0x008fe40000001810 */
[----:B------:R-:W3:-:S15]  /*50e50*/  LDL.LU.64 R18, [R1+0x1b78] ;  /* 0x001b780001127983 */ /* 0x000ede0000300a00 */
[----:B------:R-:W-:-:S06]  /*50e60*/  NOP ;  /* 0x0000000000007918 */ /* 0x000fcc0000000000 */
[----:B------:R0:W-:Y:S04]  /*50e70*/  STL [R1+0x60], R4 ;  /* 0x0000600401007387 */ /* 0x0001e80000100800 */
[----:B------:R-:W2:Y:S04]  /*50e80*/  LDL.LU R16, [R1+0x1e0] ;  /* 0x0001e00001107983 */ /* 0x000ea80000300800 */
[----:B------:R-:W2:Y:S01]  /*50e90*/  LDL.LU R17, [R1+0x1e4] ;  /* 0x0001e40001117983 */ /* 0x000ea20000300800 */
[----:B------:R-:W-:-:S03]  /*50ea0*/  IMAD.MOV.U32 R3, RZ, RZ, R5 ;  /* 0x000000ffff037224 */ /* 0x000fc600078e0005 */
[----:B---3--:R1:W-:Y:S04]  /*50eb0*/  STL.64 [R1+0x1b18], R18 ;  /* 0x001b181201007387 */ /* 0x0083e80000100a00 */
[----:B--2---:R-:W-:Y:S04]  /*50ec0*/  STL.64 [R1+0x1b10], R16 ;  /* 0x001b101001007387 */ /* 0x004fe80000100a00 */
[----:B0-----:R-:W2:Y:S04]  /*50ed0*/  LDL.LU R4, [R1+0x1f0] ;  /* 0x0001f00001047983 */ /* 0x001ea80000300800 */
[----:B------:R-:W2:Y:S01]  /*50ee0*/  LDL.LU R5, [R1+0x1f4] ;  /* 0x0001f40001057983 */ /* 0x000ea20000300800 */
[----:B-1----:R-:W-:-:S02]  /*50ef0*/  IMAD.MOV.U32 R18, RZ, RZ, R27 ;  /* 0x000000ffff127224 */ /* 0x002fc400078e001b */
[----:B------:R-:W-:Y:S02]  /*50f00*/  IMAD.MOV.U32 R19, RZ, RZ, R26 ;  /* 0x000000ffff137224 */ /* 0x000fe400078e001a */
[C---:B----4-:R-:W-:Y:S01]  /*50f10*/  HMMA.16816.F32 R24, R12.reuse, R24, R20 ;  /* 0x000000180c18723c */ /* 0x050fe20000001814 */
[----:B------:R-:W-:Y:S02]  /*50f20*/  IMAD.MOV.U32 R0, RZ, RZ, R6 ;  /* 0x000000ffff007224 */ /* 0x000fe400078e0006 */
[----:B------:R-:W-:Y:S01]  /*50f30*/  IMAD.MOV.U32 R2, RZ, RZ, R7 ;  /* 0x000000ffff027224 */ /* 0x000fe200078e0007 */
[----:B--2---:R0:W-:Y:S04]  /*50f40*/  STL.64 [R1+0x1b20], R4 ;  /* 0x001b200401007387 */ /* 0x0041e80000100a00 */
[----:B0-----:R-:W2:Y:S04]  /*50f50*/  LDL.LU R4, [R1] ;  /* 0x0000000001047983 */ /* 0x001ea80000300800 */
[----:B------:R-:W2:Y:S04]  /*50f60*/  LDL.LU R5, [R1+0x4] ;  /* 0x0000040001057983 */ /* 0x000ea80000300800 */
[----:B------:R-:W2:Y:S04]  /*50f70*/  LDL.LU R6, [R1+0x8] ;  /* 0x0000080001067983 */ /* 0x000ea80000300800 */
[----:B------:R-:W2:Y:S04]  /*50f80*/  LDL.LU R7, [R1+0xc] ;  /* 0x00000c0001077983 */ /* 0x000ea80000300800 */
[----:B------:R-:W3:Y:S04]  /*50f90*/  LDL.LU R16, [R1+0x30] ;  /* 0x0000300001107983 */ /* 0x000ee80000300800 */
[----:B------:R-:W3:Y:S04]  /*50fa0*/  LDL.LU R17, [R1+0x34] ;  /* 0x0000340001117983 */ /* 0x000ee80000300800 */
[----:B------:R-:W-:Y:S04]  /*50fb0*/  STL [R1+0x1af4], R2 ;  /* 0x001af40201007387 */ /* 0x000fe80000100800 */
[----:B------:R-:W-:Y:S04]  /*50fc0*/  STL [R1+0x1af0], R0 ;  /* 0x001af00001007387 */ /* 0x000fe80000100800 */
[----:B------:R-:W-:Y:S04]  /*50fd0*/  STL [R1+0x1aec], R3 ;  /* 0x001aec0301007387 */ /* 0x000fe80000100800 */
[----:B------:R-:W4:Y:S04]  /*50fe0*/  LDL.LU.64 R20, [R1+0x1b70] ;  /* 0x001b700001147983 */ /* 0x000f280000300a00 */
[----:B------:R0:W-:Y:S04]  /*50ff0*/  STL.64 [R1+0x50], R24 ;  /* 0x0000501801007387 */ /* 0x0001e80000100a00 */
[----:B------:R1:W-:Y:S04]  /*51000*/  STL.64 [R1+0x58], R26 ;  /* 0x0000581a01007387 */ /* 0x0003e80000100a00 */
[----:B0-----:R-:W1:Y:S02]  /*51010*/  LDL.LU.64 R24, [R1+0x1b68] ;  /* 0x001b680001187983 */ /* 0x001e640000300a00 */
[----:B-1----:R-:W-:Y:S02]  /*51020*/  HMMA.16816.F32 R24, R12, R24, R8 ;  /* 0x000000180c18723c */ /* 0x002fe40000001808 */
[----:B------:R-:W2:Y:S04]  /*51030*/  LDL.LU.64 R10, [R1+0x1b60] ;  /* 0x001b6000010a7983 */ /* 0x000ea80000300a00 */
[----:B------:R-:W3:-:S15]  /*51040*/  LDL.LU.64 R8, [R1+0x1b58] ;  /* 0x001b580001087983 */ /* 0x000ede0000300a00 */
[----:B------:R-:W-:-:S02]  /*51050*/  NOP ;  /* 0x0000000000007918 */ /* 0x000fc40000000000 */
[----:B------:R0:W-:Y:S01]  /*51060*/  STL [R1+0x40], R24 ;  /* 0x0000401801007387 */ /* 0x0001e20000100800 */
[----:B------:R-:W-:Y:S02]  /*51070*/  IMAD.MOV.U32 R0, RZ, RZ, R26 ;  /* 0x000000ffff007224 */ /* 0x000fe400078e001a */
[----:B------:R-:W-:Y:S02]  /*51080*/  IMAD.MOV.U32 R3, RZ, RZ, R27 ;  /* 0x000000ffff037224 */ /* 0x000fe400078e001b */
[----:B------:R-:W-:Y:S01]  /*51090*/  IMAD.MOV.U32 R2, RZ, RZ, R25 ;  /* 0x000000ffff027224 */ /* 0x000fe200078e0019 */
[----:B------:R-:W4:Y:S04]  /*510a0*/  LDL.LU.64 R26, [R1+0x1b50] ;  /* 0x001b5000011a7983 */ /* 0x000f280000300a00 */
[----:B0-----:R-:W4:Y:S04]  /*510b0*/  LDL.LU.64 R24, [R1+0x1b48] ;  /* 0x001b480001187983 */ /* 0x001f280000300a00 */
[----:B------:R-:W2:Y:S01]  /*510c0*/  LDL.LU.64 R22, [R1+0x1b40] ;  /* 0x001b400001167983 */ /* 0x000ea20000300a00 */
[----:B----4-:R-:W-:Y:S03]  /*510d0*/  HMMA.16816.F32 R24, R12, R20, R24 ;  /* 0x000000140c18723c */ /* 0x010fe60000001818 */
[----:B------:R-:W2:-:S15]  /*510e0*/  LDL.LU.64 R20, [R1+0x1b38] ;  /* 0x001b380001147983 */ /* 0x000e9e0000300a00 */
[----:B------:R-:W-:-:S05]  /*510f0*/  NOP ;  /* 0x0000000000007918 */ /* 0x000fca0000000000 */
[----:B------:R0:W-:Y:S04]  /*51100*/  STL.64 [R1+0x10], R24 ;  /* 0x0000101801007387 */ /* 0x0001e80000100a00 */
[----:B------:R2:W-:Y:S04]  /*51110*/  STL.64 [R1+0x18], R26 ;  /* 0x0000181a01007387 */ /* 0x0005e80000100a00 */
[----:B0-----:R-:W2:Y:S01]  /*51120*/  LDL.LU R24, [R1+0x220] ;  /* 0x0002200001187983 */ /* 0x001ea20000300800 */
[----:B---3--:R-:W-:-:S03]  /*51130*/  IMAD.MOV.U32 R25, RZ, RZ, R8 ;  /* 0x000000ffff197224 */ /* 0x008fc600078e0008 */
[----:B------:R-:W3:Y:S04]  /*51140*/  LDL.LU R8, [R1+0x1b34] ;  /* 0x001b340001087983 */ /* 0x000ee80000300800 */
[----:B--2---:R-:W-:Y:S07]  /*51150*/  HMMA.16816.F32 R24, R12, R24, R20 ;  /* 0x000000180c18723c */ /* 0x004fee0000001814 */
[----:B------:R-:W-:-:S02]  /*51160*/  IMAD.MOV.U32 R20, RZ, RZ, R9 ;  /* 0x000000ffff147224 */ /* 0x000fc400078e0009 */
[----:B------:R-:W-:Y:S01]  /*51170*/  IMAD.MOV.U32 R21, RZ, RZ, R10 ;  /* 0x000000ffff157224 */ /* 0x000fe200078e000a */
[----:B------:R-:W3:Y:S04]  /*51180*/  LDL.LU R9, [R1+0x1b30] ;  /* 0x001b300001097983 */ /* 0x000ee80000300800 */
[----:B------:R-:W3:Y:S09]  /*51190*/  LDL.LU R10, [R1+0x1b2c] ;  /* 0x001b2c00010a7983 */ /* 0x000ef20000300800 */
[----:B------:R0:W-:Y:S04]  /*511a0*/  STL.64 [R1+0x1820], R26 ;  /* 0x0018201a01007387 */ /* 0x0001e80000100a00 */
[----:B------:R1:W-:Y:S01]  /*511b0*/  STL.64 [R1+0x1818], R24 ;  /* 0x0018181801007387 */ /* 0x0003e20000100a00 */
[----:B0-----:R-:W-:-:S03]  /*511c0*/  IMAD.MOV.U32 R26, RZ, RZ, R11 ;  /* 0x000000ffff1a7224 */ /* 0x001fc600078e000b */
[----:B------:R-:W3:Y:S04]  /*511d0*/  LDL.LU R11, [R1+0x1b28] ;  /* 0x001b2800010b7983 */ /* 0x000ee80000300800 */
[----:B------:R-:W2:Y:S04]  /*511e0*/  LDL.LU R27, [R1+0x3cc] ;  /* 0x0003cc00011b7983 */ /* 0x000ea80000300800 */
[----:B--2---:R0:W-:Y:S04]  /*511f0*/  STL.64 [R1+0x1b08], R26 ;  /* 0x001b081a01007387 */ /* 0x0041e80000100a00 */
[----:B-1----:R-:W2:Y:S04]  /*51200*/  LDL.LU R24, [R1+0x20] ;  /* 0x0000200001187983 */ /* 0x002ea80000300800 */
[----:B------:R-:W2:Y:S01]  /*51210*/  LDL.LU R25, [R1+0x24] ;  /* 0x0000240001197983 */ /* 0x000ea20000300800 */
[C---:B---3--:R-:W-:Y:S03]  /*51220*/  HMMA.16816.F32 R20, R12.reuse, R20, R8 ;  /* 0x000000140c14723c */ /* 0x048fe60000001808 */
[----:B0-----:R-:W2:Y:S04]  /*51230*/  LDL.LU R26, [R1+0x28] ;  /* 0x00002800011a7983 */ /* 0x001ea80000300800 */
[----:B------:R-:W2:Y:S04]  /*51240*/  LDL.LU R27, [R1+0x2c] ;  /* 0x00002c00011b7983 */ /* 0x000ea80000300800 */
[----:B------:R-:W3:Y:S04]  /*51250*/  LDL.LU R8, [R1+0x200] ;  /* 0x0002000001087983 */ /* 0x000ee80000300800 */
[----:B------:R-:W3:Y:S08]  /*51260*/  LDL.LU R9, [R1+0x204] ;  /* 0x0002040001097983 */ /* 0x000ef00000300800 */
[----:B------:R-:W-:Y:S04]  /*51270*/  STL.64 [R1+0x1810], R22 ;  /* 0x0018101601007387 */ /* 0x000fe80000100a00 */
[----:B------:R0:W-:Y:S04]  /*51280*/  STL.64 [R1+0x1808], R20 ;  /* 0x0018081401007387 */ /* 0x0001e80000100a00 */
[----:B0-----:R-:W4:Y:S04]  /*51290*/  LDL.LU R20, [R1+0x1c0] ;  /* 0x0001c00001147983 */ /* 0x001f280000300800 */
[----:B------:R-:W4:Y:S04]  /*512a0*/  LDL.LU R21, [R1+0x1c4] ;  /* 0x0001c40001157983 */ /* 0x000f280000300800 */
[----:B------:R-:W4:Y:S04]  /*512b0*/  LDL.LU R22, [R1+0x1c8] ;  /* 0x0001c80001167983 */ /* 0x000f280000300800 */
[----:B------:R-:W4:Y:S01]  /*512c0*/  LDL.LU R23, [R1+0x1cc] ;  /* 0x0001cc0001177983 */ /* 0x000f220000300800 */
[----:B---3--:R-:W-:Y:S03]  /*512d0*/  HMMA.16816.F32 R8, R12, R8, R4 ;  /* 0x000000080c08723c */ /* 0x008fe60000001804 */
[----:B------:R-:W3:-:S15]  /*512e0*/  LDL.LU.64 R4, [R1+0x1b20] ;  /* 0x001b200001047983 */ /* 0x000ede0000300a00 */
[----:B------:R-:W-:-:S05]  /*512f0*/  NOP ;  /* 0x0000000000007918 */ /* 0x000fca0000000000 */
[----:B------:R0:W-:Y:S04]  /*51300*/  STL.64 [R1+0x1800], R10 ;  /* 0x0018000a01007387 */ /* 0x0001e80000100a00 */
[----:B------:R-:W-:Y:S04]  /*51310*/  STL.64 [R1+0x17f8], R8 ;  /* 0x0017f80801007387 */ /* 0x000fe80000100a00 */
[----:B0-----:R-:W4:Y:S04]  /*51320*/  LDL.LU R10, [R1+0x3d8] ;  /* 0x0003d800010a7983 */ /* 0x001f280000300800 */
[----:B------:R-:W4:Y:S01]  /*51330*/  LDL.LU R11, [R1+0x3dc] ;  /* 0x0003dc00010b7983 */ /* 0x000f220000300800 */
[----:B---3--:R-:W-:Y:S03]  /*51340*/  HMMA.16816.F32 R4, R12, R4, R16 ;  /* 0x000000040c04723c */ /* 0x008fe60000001810 */
[----:B------:R-:W3:Y:S04]  /*51350*/  LDL.LU.64 R18, [R1+0x1b18] ;  /* 0x001b180001127983 */ /* 0x000ee80000300a00 */
[----:B------:R-:W2:-:S15]  /*51360*/  LDL.LU.64 R16, [R1+0x1b10] ;  /* 0x001b100001107983 */ /* 0x000e9e0000300a00 */
[----:B------:R-:W-:-:S01]  /*51370*/  NOP ;  /* 0x0000000000007918 */ /* 0x000fc20000000000 */
[----:B------:R3:W-:Y:S04]  /*51380*/  STL.64 [R1+0x17f0], R6 ;  /* 0x0017f00601007387 */ /* 0x0007e80000100a00 */
[----:B------:R0:W-:Y:S01]  /*51390*/  STL.64 [R1+0x17e8], R4 ;  /* 0x0017e80401007387 */ /* 0x0001e20000100a00 */
[----:B---3--:R-:W-:Y:S01]  /*513a0*/  IMAD.MOV.U32 R6, RZ, RZ, R19 ;  /* 0x000000ffff067224 */ /* 0x008fe200078e0013 */
[----:B--2---:R-:W-:Y:S01]  /*513b0*/  HMMA.16816.F32 R12, R12, R16, R24 ;  /* 0x000000100c0c723c */ /* 0x004fe20000001818 */
[----:B------:R-:W-:Y:S01]  /*513c0*/  IMAD.MOV.U32 R7, RZ, RZ, R18 ;  /* 0x000000ffff077224 */ /* 0x000fe200078e0012 */
[----:B------:R-:W2:Y:S04]  /*513d0*/  LDL.LU.64 R26, [R1+0x1b08] ;  /* 0x001b0800011a7983 */ /* 0x000ea80000300a00 */
[----:B------:R-:W4:Y:S04]  /*513e0*/  LDL.LU.64 R18, [R1+0x1b00] ;  /* 0x001b000001127983 */ /* 0x000f280000300a00 */
[----:B------:R-:W4:Y:S01]  /*513f0*/  LDL.LU.64 R16, [R1+0x1af8] ;  /* 0x001af80001107983 */ /* 0x000f220000300a00 */
[----:B0-----:R-:W-:-:S02]  /*51400*/  IMAD.MOV.U32 R4, RZ, RZ, R29 ;  /* 0x000000ffff047224 */ /* 0x001fc400078e001d */
[----:B------:R-:W-:-:S10]  /*51410*/  IMAD.MOV.U32 R5, RZ, RZ, R28 ;  /* 0x000000ffff057224 */ /* 0x000fd400078e001c */
[----:B------:R-:W-:Y:S04]  /*51420*/  STL.64 [R1+0x1830], R14 ;  /* 0x0018300e01007387 */ /* 0x000fe80000100a00 */
[----:B------:R-:W-:Y:S01]  /*51430*/  STL.64 [R1+0x1828], R12 ;  /* 0x0018280c01007387 */ /* 0x000fe20000100a00 */
[----:B----4-:R-:W-:-:S15]  /*51440*/  HMMA.16816.F32 R4, R16, R10, R4 ;  /* 0x0000000a1004723c */ /* 0x010fde0000001804 */
[----:B------:R-:W-:-:S08]  /*51450*/  NOP ;  /* 0x0000000000007918 */ /* 0x000fd00000000000 */
[----:B------:R-:W-:Y:S04]  /*51460*/  STL.64 [R1+0x560], R4 ;  /* 0x0005600401007387 */ /* 0x000fe80000100a00 */
[----:B------:R2:W-:Y:S01]  /*51470*/  STL.64 [R1+0x568], R6 ;  /* 0x0005680601007387 */ /* 0x0005e20000100a00 */
[----:B------:R-:W-:Y:S02]  /*51480*/  IMAD.MOV.U32 R28, RZ, RZ, R4 ;  /* 0x000000ffff1c7224 */ /* 0x000fe400078e0004 */
[----:B--2---:R-:W-:Y:S03]  /*51490*/  HMMA.16816.F32 R4, R16, R26, R20 ;  /* 0x0000001a1004723c */ /* 0x004fe60000001814 */
[----:B------:R-:W-:-:S15]  /*514a0*/  STL [R1+0x17e0], R28 ;  /* 0x0017e01c01007387 */ /* 0x000fde0000100800 */
[----:B------:R-:W-:-:S05]  /*514b0*/  NOP ;  /* 0x0000000000007918 */ /* 0x000fca0000000000 */
[----:B------:R-:W-:Y:S04]  /*514c0*/  STL.64 [R1+0x550], R4 ;  /* 0x0005500401007387 */ /* 0x000fe80000100a00 */
[----:B------:R-:W-:Y:S04]  /*514d0*/  STL.64 [R1+0x558], R6 ;  /* 0x0005580601007387 */ /* 0x000fe80000100a00 */
[----:B------:R-:W2:Y:S04]  /*514e0*/  LDL.LU R26, [R1+0x238] ;  /* 0x00023800011a7983 */ /* 0x000ea80000300800 */
[----:B------:R-:W2:Y:S04]  /*514f0*/  LDL.LU R27, [R1+0x23c] ;  /* 0x00023c00011b7983 */ /* 0x000ea80000300800 */
[----:B--2---:R0:W-:Y:S04]  /*51500*/  STL.64 [R1+0x1838], R26 ;  /* 0x0018381a01007387 */ /* 0x0041e80000100a00 */
[----:B------:R-:W2:Y:S04]  /*51510*/  LDL.LU R12, [R1+0x10] ;  /* 0x00001000010c7983 */ /* 0x000ea80000300800 */
[----:B------:R-:W2:Y:S04]  /*51520*/  LDL.LU R13, [R1+0x14] ;  /* 0x00001400010d7983 */ /* 0x000ea80000300800 */
[----:B------:R-:W3:Y:S04]  /*51530*/  LDL.LU R14, [R1+0x18] ;  /* 0x00001800010e7983 */ /* 0x000ee80000300800 */
[----:B------:R-:W3:Y:S04]  /*51540*/  LDL.LU R15, [R1+0x1c] ;  /* 0x00001c00010f7983 */ /* 0x000ee80000300800 */
[----:B---3--:R-:W-:Y:S04]  /*51550*/  STL.64 [R1+0x1848], R14 ;  /* 0x0018480e01007387 */ /* 0x008fe80000100a00 */
[----:B--2---:R-:W-:Y:S04]  /*51560*/  STL.64 [R1+0x1840], R12 ;  /* 0x0018400c01007387 */ /* 0x004fe80000100a00 */
[----:B0-----:R-:W2:Y:S04]  /*51570*/  LDL.LU R26, [R1+0x248] ;  /* 0x00024800011a7983 */ /* 0x001ea80000300800 */
[----:B------:R-:W2:Y:S04]  /*51580*/  LDL.LU R27, [R1+0x24c] ;  /* 0x00024c00011b7983 */ /* 0x000ea80000300800 */
[----:B--2---:R0:W-:Y:S04]  /*51590*/  STL.64 [R1+0x1850], R26 ;  /* 0x0018501a01007387 */ /* 0x0041e80000100a00 */
[----:B0-----:R-:W2:Y:S04]  /*515a0*/  LDL.LU R26, [R1+0x258] ;  /* 0x00025800011a7983 */ /* 0x001ea80000300800 */
[----:B------:R-:W2:Y:S01]  /*515b0*/  LDL.LU R27, [R1+0x25c] ;  /* 0x00025c00011b7983 */ /* 0x000ea20000300800 */
[----:B------:R-:W-:-:S02]  /*515c0*/  IMAD.MOV.U32 R13, RZ, RZ, R2 ;  /* 0x000000ffff0d7224 */ /* 0x000fc400078e0002 */
[----:B------:R-:W-:Y:S02]  /*515d0*/  IMAD.MOV.U32 R14, RZ, RZ, R0 ;  /* 0x000000ffff0e7224 */ /* 0x000fe400078e0000 */
[----:B------:R-:W-:Y:S01]  /*515e0*/  IMAD.MOV.U32 R15, RZ, RZ, R3 ;  /* 0x000000ffff0f7224 */ /* 0x000fe200078e0003 */
[----:B--2---:R0:W-:Y:S04]  /*515f0*/  STL.64 [R1+0x1868], R26 ;  /* 0x0018681a01007387 */ /* 0x0041e80000100a00 */
[----:B------:R-:W2:Y:S04]  /*51600*/  LDL.LU R12, [R1+0x40] ;  /* 0x00004000010c7983 */ /* 0x000ea80000300800 */
[----:B------:R-:W3:Y:S04]  /*51610*/  LDL.LU R2, [R1+0x1af4] ;  /* 0x001af40001027983 */ /* 0x000ee80000300800 */
[----:B------:R-:W4:Y:S04]  /*51620*/  LDL.LU R0, [R1+0x1af0] ;  /* 0x001af00001007983 */ /* 0x000f280000300800 */
[----:B------:R-:W3:Y:S04]  /*51630*/  LDL.LU R3, [R1+0x1aec] ;  /* 0x001aec0001037983 */ /* 0x000ee80000300800 */
[----:B0-----:R-:W2:Y:S04]  /*51640*/  LDL.LU R26, [R1+0x268] ;  /* 0x00026800011a7983 */ /* 0x001ea80000300800 */
[----:B------:R-:W2:Y:S04]  /*51650*/  LDL.LU R27, [R1+0x26c] ;  /* 0x00026c00011b7983 */ /* 0x000ea80000300800 */
[----:B--2---:R-:W-:Y:S04]  /*51660*/  STL.64 [R1+0x1880], R26 ;  /* 0x0018801a01007387 */ /* 0x004fe80000100a00 */
[----:B------:R-:W-:Y:S04]  /*51670*/  STL.64 [R1+0x1860], R14 ;  /* 0x0018600e01007387 */ /* 0x000fe80000100a00 */
[----:B------:R0:W-:Y:S04]  /*51680*/  STL.64 [R1+0x1858], R12 ;  /* 0x0018580c01007387 */ /* 0x0001e80000100a00 */
[----:B0-----:R-:W2:Y:S04]  /*51690*/  LDL.LU R12, [R1+0x50] ;  /* 0x00005000010c7983 */ /* 0x001ea80000300800 */
[----:B------:R-:W2:Y:S04]  /*516a0*/  LDL.LU R13, [R1+0x54] ;  /* 0x00005400010d7983 */ /* 0x000ea80000300800 */
[----:B------:R-:W4:Y:S04]  /*516b0*/  LDL.LU R14, [R1+0x58] ;  /* 0x00005800010e7983 */ /* 0x000f280000300800 */
[----:B------:R-:W4:Y:S04]  /*516c0*/  LDL.LU R15, [R1+0x5c] ;  /* 0x00005c00010f7983 */ /* 0x000f280000300800 */
[----:B------:R-:W3:Y:S04]  /*516d0*/  LDL.LU R26, [R1+0x278] ;  /* 0x00027800011a7983 */ /* 0x000ee80000300800 */
[----:B------:R-:W3:Y:S04]  /*516e0*/  LDL.LU R27, [R1+0x27c] ;  /* 0x00027c00011b7983 */ /* 0x000ee80000300800 */
[----:B---3--:R-:W-:Y:S04]  /*516f0*/  STL.64 [R1+0x1898], R26 ;  /* 0x0018981a01007387 */ /* 0x008fe80000100a00 */
[----:B----4-:R0:W-:Y:S04]  /*51700*/  STL.64 [R1+0x1878], R14 ;  /* 0x0018780e01007387 */ /* 0x0101e80000100a00 */
[----:B--2---:R1:W-:Y:S01]  /*51710*/  STL.64 [R1+0x1870], R12 ;  /* 0x0018700c01007387 */ /* 0x0043e20000100a00 */
[----:B0-----:R-:W-:-:S03]  /*51720*/  IMAD.MOV.U32 R14, RZ, RZ, R0 ;  /* 0x000000ffff0e7224 */ /* 0x001fc600078e0000 */
[----:B-1----:R-:W2:Y:S01]  /*51730*/  LDL.LU R12, [R1+0x60] ;  /* 0x00006000010c7983 */ /* 0x002ea20000300800 */
[----:B------:R-:W-:-:S03]  /*51740*/  IMAD.MOV.U32 R13, RZ, RZ, R3 ;  /* 0x000000ffff0d7224 */ /* 0x000fc600078e0003 */
[----:B------:R-:W3:Y:S04]  /*51750*/  LDL.LU R3, [R1+0x1ae8] ;  /* 0x001ae80001037983 */ /* 0x000ee80000300800 */
[----:B------:R-:W4:Y:S01]  /*51760*/  LDL.LU R0, [R1+0x1ae4] ;  /* 0x001ae40001007983 */ /* 0x000f220000300800 */
[----:B------:R-:W-:-:S03]  /*51770*/  IMAD.MOV.U32 R15, RZ, RZ, R2 ;  /* 0x000000ffff0f7224 */ /* 0x000fc600078e0002 */
[----:B------:R-:W3:Y:S04]  /*51780*/  LDL.LU R2, [R1+0x1ae0] ;  /* 0x001ae00001027983 */ /* 0x000ee80000300800 */
[----:B------:R-:W2:Y:S04]  /*51790*/  LDL.LU R26, [R1+0x288] ;  /* 0x00028800011a7983 */ /* 0x000ea80000300800 */
        /* <DEDUP_REMOVED lines=22> */
[----:B--2---:R0:W-:Y:S04]  /*51900*/  STL.64 [R1+0x18e0], R26 ;  /* 0x0018e01a01007387 */ /* 0x0041e80000100a00 */
        /* <DEDUP_REMOVED lines=144> */
[----:B------:R-:W3:Y:S04]  /*52210*/  LDL.LU R6, [R1+0x3b8] ;  /* 0x0003b80001067983 */ /* 0x000ee80000300800 */
[----:B------:R-:W3:Y:S04]  /*52220*/  LDL.LU R7, [R1+0x3bc] ;  /* 0x0003bc0001077983 */ /* 0x000ee80000300800 */
[----:B------:R-:W3:Y:S04]  /*52230*/  LDL.LU R24, [R1+0x1b0] ;  /* 0x0001b00001187983 */ /* 0x000ee80000300800 */
[----:B------:R-:W3:Y:S04]  /*52240*/  LDL.LU R25, [R1+0x1b4] ;  /* 0x0001b40001197983 */ /* 0x000ee80000300800 */
[----:B0-----:R-:W3:Y:S04]  /*52250*/  LDL.LU R26, [R1+0x1b8] ;  /* 0x0001b800011a7983 */ /* 0x001ee80000300800 */
[----:B------:R-:W3:Y:S04]  /*52260*/  LDL.LU R27, [R1+0x1bc] ;  /* 0x0001bc00011b7983 */ /* 0x000ee80000300800 */
[----:B----4-:R-:W-:Y:S04]  /*52270*/  STL.64 [R1+0x19f8], R14 ;  /* 0x0019f80e01007387 */ /* 0x010fe80000100a00 */
[----:B--2---:R0:W-:Y:S04]  /*52280*/  STL.64 [R1+0x19f0], R12 ;  /* 0x0019f00c01007387 */ /* 0x0041e80000100a00 */
[----:B0-----:R-:W2:Y:S01]  /*52290*/  LDL.LU R12, [R1+0x160] ;  /* 0x00016000010c7983 */ /* 0x001ea20000300800 */
[----:B------:R-:W-:-:S02]  /*522a0*/  IMAD.MOV.U32 R14, RZ, RZ, R0 ;  /* 0x000000ffff0e7224 */ /* 0x000fc400078e0000 */
[----:B------:R-:W-:Y:S02]  /*522b0*/  IMAD.MOV.U32 R15, RZ, RZ, R2 ;  /* 0x000000ffff0f7224 */ /* 0x000fe400078e0002 */
[----:B------:R-:W-:Y:S02]  /*522c0*/  IMAD.MOV.U32 R13, RZ, RZ, R3 ;  /* 0x000000ffff0d7224 */ /* 0x000fe400078e0003 */
[----:B------:R-:W4:Y:S04]  /*522d0*/  LDL.LU R3, [R1+0x1a88] ;  /* 0x001a880001037983 */ /* 0x000f280000300800 */
[----:B------:R-:W3:Y:S04]  /*522e0*/  LDL.LU R0, [R1+0x1a84] ;  /* 0x001a840001007983 */ /* 0x000ee80000300800 */
[----:B------:R-:W4:Y:S04]  /*522f0*/  LDL.LU R2, [R1+0x1a80] ;  /* 0x001a800001027983 */ /* 0x000f280000300800 */
[----:B------:R-:W-:Y:S04]  /*52300*/  STL.64 [R1+0x1a10], R14 ;  /* 0x001a100e01007387 */ /* 0x000fe80000100a00 */
[----:B--2---:R0:W-:Y:S04]  /*52310*/  STL.64 [R1+0x1a08], R12 ;  /* 0x001a080c01007387 */ /* 0x0041e80000100a00 */
[----:B0-----:R-:W2:Y:S04]  /*52320*/  LDL.LU R12, [R1+0x170] ;  /* 0x00017000010c7983 */ /* 0x001ea80000300800 */
[----:B------:R-:W2:Y:S04]  /*52330*/  LDL.LU R13, [R1+0x174] ;  /* 0x00017400010d7983 */ /* 0x000ea80000300800 */
[----:B------:R-:W3:Y:S04]  /*52340*/  LDL.LU R14, [R1+0x178] ;  /* 0x00017800010e7983 */ /* 0x000ee80000300800 */
[----:B------:R-:W3:Y:S04]  /*52350*/  LDL.LU R15, [R1+0x17c] ;  /* 0x00017c00010f7983 */ /* 0x000ee80000300800 */
[----:B---3--:R-:W-:Y:S04]  /*52360*/  STL.64 [R1+0x1a28], R14 ;  /* 0x001a280e01007387 */ /* 0x008fe80000100a00 */
[----:B--2---:R0:W-:Y:S04]  /*52370*/  STL.64 [R1+0x1a20], R12 ;  /* 0x001a200c01007387 */ /* 0x0041e80000100a00 */
[----:B0-----:R-:W2:Y:S01]  /*52380*/  LDL.LU R12, [R1+0x180] ;  /* 0x00018000010c7983 */ /* 0x001ea20000300800 */
[----:B------:R-:W-:-:S02]  /*52390*/  IMAD.MOV.U32 R14, RZ, RZ, R0 ;  /* 0x000000ffff0e7224 */ /* 0x000fc400078e0000 */
[----:B----4-:R-:W-:Y:S02]  /*523a0*/  IMAD.MOV.U32 R15, RZ, RZ, R3 ;  /* 0x000000ffff0f7224 */ /* 0x010fe400078e0003 */
[----:B------:R-:W-:Y:S02]  /*523b0*/  IMAD.MOV.U32 R13, RZ, RZ, R2 ;  /* 0x000000ffff0d7224 */ /* 0x000fe400078e0002 */
[----:B------:R-:W3:Y:S04]  /*523c0*/  LDL.LU R2, [R1+0x1a7c] ;  /* 0x001a7c0001027983 */ /* 0x000ee80000300800 */
[----:B------:R-:W4:Y:S04]  /*523d0*/  LDL.LU R0, [R1+0x1a78] ;  /* 0x001a780001007983 */ /* 0x000f280000300800 */
[----:B------:R-:W3:Y:S04]  /*523e0*/  LDL.LU R3, [R1+0x1a74] ;  /* 0x001a740001037983 */ /* 0x000ee80000300800 */
[----:B------:R-:W-:Y:S04]  /*523f0*/  STL.64 [R1+0x1a40], R14 ;  /* 0x001a400e01007387 */ /* 0x000fe80000100a00 */
[----:B--2---:R0:W-:Y:S04]  /*52400*/  STL.64 [R1+0x1a38], R12 ;  /* 0x001a380c01007387 */ /* 0x0041e80000100a00 */
[----:B0-----:R-:W2:Y:S04]  /*52410*/  LDL.LU R12, [R1+0x190] ;  /* 0x00019000010c7983 */ /* 0x001ea80000300800 */
[----:B------:R-:W2:Y:S04]  /*52420*/  LDL.LU R13, [R1+0x194] ;  /* 0x00019400010d7983 */ /* 0x000ea80000300800 */
[----:B------:R-:W4:Y:S04]  /*52430*/  LDL.LU R14, [R1+0x198] ;  /* 0x00019800010e7983 */ /* 0x000f280000300800 */
[----:B------:R-:W4:Y:S01]  /*52440*/  LDL.LU R15, [R1+0x19c] ;  /* 0x00019c00010f7983 */ /* 0x000f220000300800 */
[----:B------:R-:W-:-:S02]  /*52450*/  IMAD.MOV.U32 R29, RZ, RZ, R4 ;  /* 0x000000ffff1d7224 */ /* 0x000fc400078e0004 */
[----:B------:R-:W-:Y:S01]  /*52460*/  HMMA.16816.F32 R4, R16, R6, R24 ;  /* 0x000000061004723c */ /* 0x000fe20000001818 */
[----:B----4-:R0:W-:Y:S04]  /*52470*/  STL.64 [R1+0x1a58], R14 ;  /* 0x001a580e01007387 */ /* 0x0101e80000100a00 */
[----:B--2---:R1:W-:Y:S01]  /*52480*/  STL.64 [R1+0x1a50], R12 ;  /* 0x001a500c01007387 */ /* 0x0043e20000100a00 */
[----:B0-----:R-:W-:-:S03]  /*52490*/  IMAD.MOV.U32 R14, RZ, RZ, R0 ;  /* 0x000000ffff0e7224 */ /* 0x001fc600078e0000 */
[----:B-1----:R-:W2:Y:S01]  /*524a0*/  LDL.LU R12, [R1+0x1a0] ;  /* 0x0001a000010c7983 */ /* 0x002ea20000300800 */
[----:B---3--:R-:W-:-:S03]  /*524b0*/  IMAD.MOV.U32 R13, RZ, RZ, R3 ;  /* 0x000000ffff0d7224 */ /* 0x008fc600078e0003 */
[----:B------:R-:W3:Y:S04]  /*524c0*/  LDL.LU R3, [R1+0x1a70] ;  /* 0x001a700001037983 */ /* 0x000ee80000300800 */
[----:B------:R-:W4:Y:S01]  /*524d0*/  LDL.LU R0, [R1+0x1a6c] ;  /* 0x001a6c0001007983 */ /* 0x000f220000300800 */
[----:B------:R-:W-:-:S03]  /*524e0*/  IMAD.MOV.U32 R15, RZ, RZ, R2 ;  /* 0x000000ffff0f7224 */ /* 0x000fc600078e0002 */
[----:B------:R-:W3:Y:S04]  /*524f0*/  LDL.LU R2, [R1+0x1a68] ;  /* 0x001a680001027983 */ /* 0x000ee80000300800 */
[----:B------:R-:W4:Y:S04]  /*52500*/  LDL.LU R22, [R1+0x228] ;  /* 0x0002280001167983 */ /* 0x000f280000300800 */
[----:B------:R-:W4:Y:S04]  /*52510*/  LDL.LU R23, [R1+0x22c] ;  /* 0x00022c0001177983 */ /* 0x000f280000300800 */
[----:B------:R-:W3:Y:S04]  /*52520*/  LDL.LU R10, [R1+0x218] ;  /* 0x00021800010a7983 */ /* 0x000ee80000300800 */
[----:B------:R-:W3:Y:S04]  /*52530*/  LDL.LU R11, [R1+0x21c] ;  /* 0x00021c00010b7983 */ /* 0x000ee80000300800 */
[----:B------:R0:W-:Y:S04]  /*52540*/  STL [R1+0x17e4], R29 ;  /* 0x0017e41d01007387 */ /* 0x0001e80000100800 */
[----:B------:R-:W2:Y:S04]  /*52550*/  LDL.LU.64 R26, [R1+0x1a60] ;  /* 0x001a6000011a7983 */ /* 0x000ea80000300a00 */
[----:B------:R-:W-:Y:S04]  /*52560*/  STL.64 [R1+0x540], R4 ;  /* 0x0005400401007387 */ /* 0x000fe80000100a00 */
[----:B------:R1:W-:Y:S01]  /*52570*/  STL.64 [R1+0x548], R6 ;  /* 0x0005480601007387 */ /* 0x0003e20000100a00 */
[----:B0-----:R-:W0:Y:S03]  /*52580*/  LDC R29, c[0x0][0x230] ;  /* 0x00008c00ff1d7b82 */ /* 0x001e260000000800 */
[----:B-1----:R-:W3:Y:S04]  /*52590*/  LDL.LU R6, [R1+0x208] ;  /* 0x0002080001067983 */ /* 0x002ee80000300800 */
[----:B------:R-:W3:Y:S01]  /*525a0*/  LDL.LU R7, [R1+0x20c] ;  /* 0x00020c0001077983 */ /* 0x000ee20000300800 */
[----:B--2---:R-:W-:Y:S03]  /*525b0*/  HMMA.16816.F32 R24, R16, R26, R12 ;  /* 0x0000001a1018723c */ /* 0x004fe6000000180c */
[----:B------:R-:W2:Y:S04]  /*525c0*/  LDL.LU.64 R14, [R1+0x1a58] ;  /* 0x001a5800010e7983 */ /* 0x000ea80000300a00 */
[----:B------:R-:W2:-:S15]  /*525d0*/  LDL.LU.64 R12, [R1+0x1a50] ;  /* 0x001a5000010c7983 */ /* 0x000e9e0000300a00 */
[----:B------:R-:W-:-:S01]  /*525e0*/  NOP ;  /* 0x0000000000007918 */ /* 0x000fc20000000000 */
[----:B------:R-:W-:Y:S04]  /*525f0*/  STL.64 [R1+0x530], R24 ;  /* 0x0005301801007387 */ /* 0x000fe80000100a00 */
[----:B------:R1:W-:Y:S04]  /*52600*/  STL.64 [R1+0x538], R26 ;  /* 0x0005381a01007387 */ /* 0x0003e80000100a00 */
[----:B-1----:R-:W2:Y:S02]  /*52610*/  LDL.LU.64 R26, [R1+0x1a48] ;  /* 0x001a4800011a7983 */ /* 0x002ea40000300a00 */
[----:B--2---:R-:W-:Y:S02]  /*52620*/  HMMA.16816.F32 R24, R16, R26, R12 ;  /* 0x0000001a1018723c */ /* 0x004fe4000000180c */
[----:B------:R-:W2:Y:S04]  /*52630*/  LDL.LU.64 R14, [R1+0x1a40] ;  /* 0x001a4000010e7983 */ /* 0x000ea80000300a00 */
[----:B------:R-:W2:-:S15]  /*52640*/  LDL.LU.64 R12, [R1+0x1a38] ;  /* 0x001a3800010c7983 */ /* 0x000e9e0000300a00 */
[----:B------:R-:W-:-:S02]  /*52650*/  NOP ;  /* 0x0000000000007918 */ /* 0x000fc40000000000 */
        /* <DEDUP_REMOVED lines=156> */
[----:B-1----:R-:W4:Y:S04]  /*53020*/  LDL.LU.64 R26, [R1+0x1820] ;  /* 0x00182000011a7983 */ /* 0x002f280000300a00 */
[----:B------:R-:W4:Y:S02]  /*53030*/  LDL.LU.64 R24, [R1+0x1818] ;  /* 0x0018180001187983 */ /* 0x000f240000300a00 */
[----:B----4-:R-:W-:Y:S02]  /*53040*/  HMMA.16816.F32 R24, R16, R22, R24 ;  /* 0x000000161018723c */ /* 0x010fe40000001818 */
[----:B------:R-:W3:Y:S04]  /*53050*/  LDL.LU.64 R22, [R1+0x1810] ;  /* 0x0018100001167983 */ /* 0x000ee80000300a00 */
[----:B------:R-:W3:-:S15]  /*53060*/  LDL.LU.64 R20, [R1+0x1808] ;  /* 0x0018080001147983 */ /* 0x000ede0000300a00 */
[----:B------:R-:W-:-:S02]  /*53070*/  NOP ;  /* 0x0000000000007918 */ /* 0x000fc40000000000 */
[----:B------:R-:W-:Y:S04]  /*53080*/  STL.64 [R1+0x320], R24 ;  /* 0x0003201801007387 */ /* 0x000fe80000100a00 */
[----:B------:R1:W-:Y:S04]  /*53090*/  STL.64 [R1+0x328], R26 ;  /* 0x0003281a01007387 */ /* 0x0003e80000100a00 */
[----:B-1----:R-:W2:Y:S01]  /*530a0*/  LDL.LU R26, [R1+0x1e8] ;  /* 0x0001e800011a7983 */ /* 0x002ea20000300800 */
[----:B---3--:R-:W-:Y:S03]  /*530b0*/  HMMA.16816.F32 R20, R16, R10, R20 ;  /* 0x0000000a1014723c */ /* 0x008fe60000001814 */
[----:B------:R-:W3:Y:S04]  /*530c0*/  LDL.LU.64 R10, [R1+0x1800] ;  /* 0x00180000010a7983 */ /* 0x000ee80000300a00 */
[----:B------:R-:W3:-:S15]  /*530d0*/  LDL.LU.64 R8, [R1+0x17f8] ;  /* 0x0017f80001087983 */ /* 0x000ede0000300a00 */
[----:B------:R-:W-:-:S01]  /*530e0*/  NOP ;  /* 0x0000000000007918 */ /* 0x000fc20000000000 */
[----:B------:R-:W-:Y:S04]  /*530f0*/  STL.64 [R1+0x340], R20 ;  /* 0x0003401401007387 */ /* 0x000fe80000100a00 */
[----:B------:R1:W-:Y:S01]  /*53100*/  STL.64 [R1+0x348], R22 ;  /* 0x0003481601007387 */ /* 0x0003e20000100a00 */
[----:B---3--:R-:W-:Y:S03]  /*53110*/  HMMA.16816.F32 R8, R16, R6, R8 ;  /* 0x000000061008723c */ /* 0x008fe60000001808 */
[----:B------:R-:W3:Y:S04]  /*53120*/  LDL.LU.64 R6, [R1+0x17f0] ;  /* 0x0017f00001067983 */ /* 0x000ee80000300a00 */
[----:B------:R-:W3:Y:S01]  /*53130*/  LDL.LU.64 R4, [R1+0x17e8] ;  /* 0x0017e80001047983 */ /* 0x000ee20000300a00 */
[----:B-1----:R-:W-:-:S02]  /*53140*/  IMAD.MOV.U32 R22, RZ, RZ, R2 ;  /* 0x000000ffff167224 */ /* 0x002fc400078e0002 */
[----:B------:R-:W-:Y:S02]  /*53150*/  IMAD.MOV.U32 R23, RZ, RZ, R0 ;  /* 0x000000ffff177224 */ /* 0x000fe400078e0000 */
[----:B------:R-:W-:-:S07]  /*53160*/  IMAD.MOV.U32 R27, RZ, RZ, R3 ;  /* 0x000000ffff1b7224 */ /* 0x000fce00078e0003 */
[----:B--2---:R-:W-:Y:S01]  /*53170*/  HMMA.16816.F32 R12, R16, R26, R12 ;  /* 0x0000001a100c723c */ /* 0x004fe2000000180c */
[----:B0-----:R-:W-:-:S05]  /*53180*/  VIADD R29, R29, 0x3f ;  /* 0x0000003f1d1d7836 */ /* 0x001fca0000000000 */
[----:B------:R-:W-:-:S04]  /*53190*/  SHF.R.S32.HI R3, RZ, 0x1f, R29 ;  /* 0x0000001fff037819 */ /* 0x000fc8000001141d */
[----:B------:R-:W-:Y:S01]  /*531a0*/  LEA.HI R27, R3, R29, RZ, 0x6 ;  /* 0x0000001d031b7211 */ /* 0x000fe200078f30ff */
[----:B---3--:R-:W-:-:S15]  /*531b0*/  HMMA.16816.F32 R4, R16, R22, R4 ;  /* 0x000000161004723c */ /* 0x008fde0000001804 */
[----:B------:R-:W-:-:S08]  /*531c0*/  NOP ;  /* 0x0000000000007918 */ /* 0x000fd00000000000 */
[----:B------:R0:W-:Y:S04]  /*531d0*/  STL.64 [R1+0x390], R4 ;  /* 0x0003900401007387 */ /* 0x0001e80000100a00 */
[----:B------:R-:W-:Y:S04]  /*531e0*/  STL.64 [R1+0x360], R8 ;  /* 0x0003600801007387 */ /* 0x000fe80000100a00 */
[----:B------:R-:W-:Y:S04]  /*531f0*/  STL.64 [R1+0x368], R10 ;  /* 0x0003680a01007387 */ /* 0x000fe80000100a00 */
[----:B------:R1:W-:Y:S04]  /*53200*/  STL.64 [R1+0x398], R6 ;  /* 0x0003980601007387 */ /* 0x0003e80000100a00 */
[----:B------:R-:W2:Y:S04]  /*53210*/  LDL.LU R28, [R1+0x748] ;  /* 0x00074800011c7983 */ /* 0x000ea80000300800 */
[----:B------:R-:W3:Y:S01]  /*53220*/  LDL.LU R2, [R1+0x710] ;  /* 0x0007100001027983 */ /* 0x000ee20000300800 */
[----:B0-----:R-:W-:-:S03]  /*53230*/  IMAD.MOV.U32 R5, RZ, RZ, R7 ;  /* 0x000000ffff057224 */ /* 0x001fc600078e0007 */
[----:B-1----:R-:W4:Y:S04]  /*53240*/  LDL.LU R6, [R1+0x72c] ;  /* 0x00072c0001067983 */ /* 0x002f280000300800 */
[----:B------:R-:W4:Y:S04]  /*53250*/  LDL.LU R7, [R1+0x700] ;  /* 0x0007000001077983 */ /* 0x000f280000300800 */
[----:B------:R-:W4:Y:S04]  /*53260*/  LDL.LU R8, [R1+0x724] ;  /* 0x0007240001087983 */ /* 0x000f280000300800 */
[----:B------:R-:W4:Y:S04]  /*53270*/  LDL.LU R9, [R1+0x6f8] ;  /* 0x0006f80001097983 */ /* 0x000f280000300800 */
[----:B------:R-:W4:Y:S04]  /*53280*/  LDL.LU R10, [R1+0x71c] ;  /* 0x00071c00010a7983 */ /* 0x000f280000300800 */
[----:B------:R-:W4:Y:S04]  /*53290*/  LDL.LU R11, [R1+0x6f0] ;  /* 0x0006f000010b7983 */ /* 0x000f280000300800 */
[----:B------:R-:W4:Y:S04]  /*532a0*/  LDL.LU R20, [R1+0x714] ;  /* 0x0007140001147983 */ /* 0x000f280000300800 */
[----:B------:R-:W4:Y:S04]  /*532b0*/  LDL.LU R0, [R1+0x6e8] ;  /* 0x0006e80001007983 */ /* 0x000f280000300800 */
[----:B------:R0:W-:Y:S04]  /*532c0*/  STL.64 [R1+0x380], R12 ;  /* 0x0003800c01007387 */ /* 0x0001e80000100a00 */
[----:B------:R1:W-:Y:S04]  /*532d0*/  STL.64 [R1+0x388], R14 ;  /* 0x0003880e01007387 */ /* 0x0003e80000100a00 */
[----:B------:R-:W3:Y:S04]  /*532e0*/  LDL.LU R16, [R1+0x744] ;  /* 0x0007440001107983 */ /* 0x000ee80000300800 */
[----:B------:R-:W4:Y:S04]  /*532f0*/  LDL.LU R17, [R1+0x734] ;  /* 0x0007340001117983 */ /* 0x000f280000300800 */
[----:B------:R-:W4:Y:S04]  /*53300*/  LDL.LU R18, [R1+0x728] ;  /* 0x0007280001127983 */ /* 0x000f280000300800 */
[----:B------:R-:W4:Y:S04]  /*53310*/  LDL.LU R19, [R1+0x720] ;  /* 0x0007200001137983 */ /* 0x000f280000300800 */
[----:B0-----:R-:W4:Y:S04]  /*53320*/  LDL.LU R12, [R1+0x718] ;  /* 0x00071800010c7983 */ /* 0x001f280000300800 */
[----:B------:R-:W4:Y:S01]  /*53330*/  LDL.LU R13, [R1+0x73c] ;  /* 0x00073c00010d7983 */ /* 0x000f220000300800 */
[----:B------:R-:W-:-:S03]  /*53340*/  IMAD.MOV.U32 R4, RZ, RZ, R15 ;  /* 0x000000ffff047224 */ /* 0x000fc600078e000f */
        /* <DEDUP_REMOVED lines=9> */
[----:B------:R-:W-:Y:S01]  /*533e0*/  UIADD3 UR4, UR4, 0x1, URZ ;  /* 0x0000000104047890 */ /* 0x000fe2000fffe03f */
[----:B------:R-:W-:-:S05]  /*533f0*/  SHF.R.S32.HI R27, RZ, 0x6, R27 ;  /* 0x00000006ff1b7819 */ /* 0x000fca000001141b */
[----:B------:R-:W-:Y:S02]  /*53400*/  ISETP.NE.U32.AND P0, PT, R27, UR4, PT ;  /* 0x000000041b007c0c */ /* 0x000fe4000bf05070 */
[----:B------:R-:W4:Y:S04]  /*53410*/  LDL.LU R27, [R1+0x1668] ;  /* 0x00166800011b7983 */ /* 0x000f280000300800 */
[----:B------:R-:W4:Y:S01]  /*53420*/  LDL.LU R29, [R1+0x6ec] ;  /* 0x0006ec00011d7983 */ /* 0x000f220000300800 */
[----:B--2---:R-:W-:-:S05]  /*53430*/  IADD3 R28, P3, R28, UR13, RZ ;  /* 0x0000000d1c1c7c10 */ /* 0x004fca000ff7e0ff */
[----:B------:R0:W-:Y:S04]  /*53440*/  STL [R1+0x748], R28 ;  /* 0x0007481c01007387 */ /* 0x0001e80000100800 */
[----:B0-----:R-:W2:Y:S01]  /*53450*/  LDL.LU R28, [R1+0x764] ;  /* 0x00076400011c7983 */ /* 0x001ea20000300800 */
[----:B---3--:R-:W-:Y:S02]  /*53460*/  IADD3 R16, P2, R16, UR13, RZ ;  /* 0x0000000d10107c10 */ /* 0x008fe4000ff5e0ff */
[----:B----4-:R-:W-:Y:S02]  /*53470*/  IADD3 R17, P1, R17, UR13, RZ ;  /* 0x0000000d11117c10 */ /* 0x010fe4000ff3e0ff */
[----:B------:R-:W-:Y:S02]  /*53480*/  IADD3 R18, P6, R18, UR13, RZ ;  /* 0x0000000d12127c10 */ /* 0x000fe4000ffde0ff */
[----:B------:R-:W-:Y:S01]  /*53490*/  IADD3 R19, P5, R19, UR13, RZ ;  /* 0x0000000d13137c10 */ /* 0x000fe2000ffbe0ff */
[----:B------:R-:W-:Y:S04]  /*534a0*/  STL [R1+0x744], R16 ;  /* 0x0007441001007387 */ /* 0x000fe80000100800 */
[----:B------:R-:W-:Y:S04]  /*534b0*/  STL [R1+0x734], R17 ;  /* 0x0007341101007387 */ /* 0x000fe80000100800 */
[----:B------:R-:W-:Y:S01]  /*534c0*/  STL [R1+0x728], R18 ;  /* 0x0007281201007387 */ /* 0x000fe20000100800 */
[----:B------:R-:W-:-:S02]  /*534d0*/  IADD3.X R13, R13, UR8, RZ, P3, !PT ;  /* 0x000000080d0d7c10 */ /* 0x000fc40009ffe4ff */
[----:B------:R-:W-:Y:S02]  /*534e0*/  IADD3 R2, P3, R2, UR13, RZ ;  /* 0x0000000d02027c10 */ /* 0x000fe4000ff7e0ff */
[----:B------:R-:W-:Y:S01]  /*534f0*/  IADD3 R12, P4, R12, UR13, RZ ;  /* 0x0000000d0c0c7c10 */ /* 0x000fe2000ff9e0ff */
[----:B------:R-:W-:Y:S04]  /*53500*/  STL [R1+0x720], R19 ;  /* 0x0007201301007387 */ /* 0x000fe80000100800 */
[----:B------:R0:W-:Y:S01]  /*53510*/  STL [R1+0x710], R2 ;  /* 0x0007100201007387 */ /* 0x0001e20000100800 */
[----:B------:R-:W-:Y:S02]  /*53520*/  IADD3.X R14, R14, UR8, RZ, P2, !PT ;  /* 0x000000080e0e7c10 */ /* 0x000fe400097fe4ff */
[----:B------:R-:W-:Y:S01]  /*53530*/  IADD3 R15, P2, R15, UR13, RZ ;  /* 0x0000000d0f0f7c10 */ /* 0x000fe2000ff5e0ff */
[----:B------:R-:W-:Y:S01]  /*53540*/  STL [R1+0x718], R12 ;  /* 0x0007180c01007387 */ /* 0x000fe20000100800 */
[----:B------:R-:W-:-:S02]  /*53550*/  IADD3.X R6, R6, UR8, RZ, P1, !PT ;  /* 0x0000000806067c10 */ /* 0x000fc40008ffe4ff */
[----:B------:R-:W-:Y:S02]  /*53560*/  IADD3 R7, P1, R7, UR13, RZ ;  /* 0x0000000d07077c10 */ /* 0x000fe4000ff3e0ff */
[----:B------:R-:W-:Y:S01]  /*53570*/  IADD3.X R8, R8, UR8, RZ, P6, !PT ;  /* 0x0000000808087c10 */ /* 0x000fe2000b7fe4ff */
[----:B0-----:R-:W3:Y:S04]  /*53580*/  LDL.LU R2, [R1+0x6e4] ;  /* 0x0006e40001027983 */ /* 0x001ee80000300800 */
[----:B------:R-:W-:Y:S04]  /*53590*/  STL [R1+0x73c], R13 ;  /* 0x00073c0d01007387 */ /* 0x000fe80000100800 */
[----:B------:R-:W-:Y:S01]  /*535a0*/  STL [R1+0x738], R14 ;  /* 0x0007380e01007387 */ /* 0x000fe20000100800 */
[----:B------:R-:W-:-:S03]  /*535b0*/  IADD3 R9, P6, R9, UR13, RZ ;  /* 0x0000000d09097c10 */ /* 0x000fc6000ffde0ff */
[----:B------:R-:W-:Y:S01]  /*535c0*/  STL [R1+0x708], R15 ;  /* 0x0007080f01007387 */ /* 0x000fe20000100800 */
[----:B------:R-:W-:Y:S02]  /*535d0*/  IADD3.X R10, R10, UR8, RZ, P5, !PT ;  /* 0x000000080a0a7c10 */ /* 0x000fe4000affe4ff */
[----:B------:R-:W-:Y:S01]  /*535e0*/  IADD3.X R20, R20, UR8, RZ, P4, !PT ;  /* 0x0000000814147c10 */ /* 0x000fe2000a7fe4ff */
[----:B------:R-:W-:Y:S01]  /*535f0*/  STL [R1+0x72c], R6 ;  /* 0x00072c0601007387 */ /* 0x000fe20000100800 */
[----:B------:R-:W-:-:S03]  /*53600*/  IADD3 R0, P4, R0, UR13, RZ ;  /* 0x0000000d00007c10 */ /* 0x000fc6000ff9e0ff */
[----:B------:R-:W-:Y:S01]  /*53610*/  STL [R1+0x700], R7 ;  /* 0x0007000701007387 */ /* 0x000fe20000100800 */
[----:B------:R-:W-:-:S03]  /*53620*/  IADD3 R11, P5, R11, UR13, RZ ;  /* 0x0000000d0b0b7c10 */ /* 0x000fc6000ffbe0ff */
[----:B------:R-:W-:Y:S04]  /*53630*/  STL [R1+0x724], R8 ;  /* 0x0007240801007387 */ /* 0x000fe80000100800 */
[----:B------:R-:W-:Y:S04]  /*53640*/  STL [R1+0x6f8], R9 ;  /* 0x0006f80901007387 */ /* 0x000fe80000100800 */
[----:B------:R-:W-:Y:S04]  /*53650*/  STL [R1+0x71c], R10 ;  /* 0x00071c0a01007387 */ /* 0x000fe80000100800 */
[----:B------:R0:W-:Y:S04]  /*53660*/  STL [R1+0x6e8], R0 ;  /* 0x0006e80001007387 */ /* 0x0001e80000100800 */
[----:B------:R-:W-:Y:S01]  /*53670*/  STL [R1+0x6f0], R11 ;  /* 0x0006f00b01007387 */ /* 0x000fe20000100800 */
[----:B------:R-:W-:-:S02]  /*53680*/  IADD3.X R21, R21, UR8, RZ, P3, !PT ;  /* 0x0000000815157c10 */ /* 0x000fc40009ffe4ff */
[----:B------:R-:W-:Y:S02]  /*53690*/  IADD3 R22, P3, R22, UR13, RZ ;  /* 0x0000000d16167c10 */ /* 0x000fe4000ff7e0ff */
[----:B------:R-:W-:Y:S02]  /*536a0*/  IADD3.X R23, R23, UR8, RZ, P2, !PT ;  /* 0x0000000817177c10 */ /* 0x000fe400097fe4ff */
[----:B------:R-:W-:Y:S02]  /*536b0*/  IADD3 R24, P2, R24, UR13, RZ ;  /* 0x0000000d18187c10 */ /* 0x000fe4000ff5e0ff */
[----:B------:R-:W-:Y:S01]  /*536c0*/  IADD3.X R3, R3, UR8, RZ, P6, !PT ;  /* 0x0000000803037c10 */ /* 0x000fe2000b7fe4ff */
[----:B0-----:R-:W4:Y:S04]  /*536d0*/  LDL.LU R0, [R1+0x1660] ;  /* 0x0016600001007983 */ /* 0x001f280000300800 */
[----:B------:R-:W-:Y:S04]  /*536e0*/  STL [R1+0x714], R20 ;  /* 0x0007141401007387 */ /* 0x000fe80000100800 */
[----:B------:R-:W-:Y:S01]  /*536f0*/  STL [R1+0x70c], R21 ;  /* 0x00070c1501007387 */ /* 0x000fe20000100800 */
[----:B------:R-:W-:-:S03]  /*53700*/  IADD3.X R25, R25, UR8, RZ, P1, !PT ;  /* 0x0000000819197c10 */ /* 0x000fc60008ffe4ff */
[----:B------:R-:W-:Y:S04]  /*53710*/  STL [R1+0x6e0], R22 ;  /* 0x0006e01601007387 */ /* 0x000fe80000100800 */
[----:B------:R-:W-:Y:S04]  /*53720*/  STL [R1+0x704], R23 ;  /* 0x0007041701007387 */ /* 0x000fe80000100800 */
[----:B------:R-:W-:Y:S04]  /*53730*/  STL [R1+0x6d8], R24 ;  /* 0x0006d81801007387 */ /* 0x000fe80000100800 */
[----:B------:R0:W-:Y:S04]  /*53740*/  STL [R1+0x6f4], R3 ;  /* 0x0006f40301007387 */ /* 0x0001e80000100800 */
[----:B------:R-:W-:Y:S04]  /*53750*/  STL [R1+0x6fc], R25 ;  /* 0x0006fc1901007387 */ /* 0x000fe80000100800 */
[----:B0-----:R-:W4:Y:S01]  /*53760*/  LDL.LU R3, [R1+0x6dc] ;  /* 0x0006dc0001037983 */ /* 0x001f220000300800 */
[----:B------:R-:W-:-:S02]  /*53770*/  IADD3 R26, P1, R26, UR13, RZ ;  /* 0x0000000d1a1a7c10 */ /* 0x000fc4000ff3e0ff */
[----:B------:R-:W-:Y:S02]  /*53780*/  IADD3.X R29, R29, UR8, RZ, P5, !PT ;  /* 0x000000081d1d7c10 */ /* 0x000fe4000affe4ff */
[----:B------:R-:W-:Y:S01]  /*53790*/  IADD3 R27, P6, R27, UR12, RZ ;  /* 0x0000000c1b1b7c10 */ /* 0x000fe2000ffde0ff */
[----:B------:R-:W-:Y:S04]  /*537a0*/  STL [R1+0x6d0], R26 ;  /* 0x0006d01a01007387 */ /* 0x000fe80000100800 */
[----:B------:R0:W-:Y:S04]  /*537b0*/  STL [R1+0x6ec], R29 ;  /* 0x0006ec1d01007387 */ /* 0x0001e80000100800 */
[----:B0-----:R-:W4:Y:S04]  /*537c0*/  LDL.LU R29, [R1+0x165c] ;  /* 0x00165c00011d7983 */ /* 0x001f280000300800 */
[----:B------:R-:W-:Y:S04]  /*537d0*/  STL [R1+0x1668], R27 ;  /* 0x0016681b01007387 */ /* 0x000fe80000100800 */
[----:B------:R-:W4:Y:S04]  /*537e0*/  LDL.LU R16, [R1+0x6d4] ;  /* 0x0006d40001107983 */ /* 0x000f280000300800 */
[----:B------:R-:W4:Y:S04]  /*537f0*/  LDL.LU R17, [R1+0x1658] ;  /* 0x0016580001117983 */ /* 0x000f280000300800 */
[----:B------:R-:W4:Y:S01]  /*53800*/  LDL.LU R18, [R1+0x6cc] ;  /* 0x0006cc0001127983 */ /* 0x000f220000300800 */
[----:B--2---:R-:W-:-:S05]  /*53810*/  IADD3 R28, P5, R28, UR12, RZ ;  /* 0x0000000c1c1c7c10 */ /* 0x004fca000ffbe0ff */
[----:B------:R0:W-:Y:S04]  /*53820*/  STL [R1+0x764], R28 ;  /* 0x0007641c01007387 */ /* 0x0001e80000100800 */
[----:B------:R-:W2:Y:S04]  /*53830*/  LDL.LU R19, [R1+0x1654] ;  /* 0x0016540001137983 */ /* 0x000ea80000300800 */
[----:B------:R-:W2:Y:S04]  /*53840*/  LDL.LU R12, [R1+0x1664] ;  /* 0x00166400010c7983 */ /* 0x000ea80000300800 */
[----:B------:R-:W2:Y:S04]  /*53850*/  LDL.LU R13, [R1+0x1650] ;  /* 0x00165000010d7983 */ /* 0x000ea80000300800 */
[----:B0-----:R-:W2:Y:S04]  /*53860*/  LDL.LU R28, [R1+0x6c8] ;  /* 0x0006c800011c7983 */ /* 0x001ea80000300800 */
[----:B------:R-:W2:Y:S04]  /*53870*/  LDL.LU R14, [R1+0x164c] ;  /* 0x00164c00010e7983 */ /* 0x000ea80000300800 */
[----:B------:R-:W2:Y:S04]  /*53880*/  LDL.LU R15, [R1+0x760] ;  /* 0x00076000010f7983 */ /* 0x000ea80000300800 */
[----:B------:R-:W2:Y:S01]  /*53890*/  LDL.LU R6, [R1+0x1648] ;  /* 0x0016480001067983 */ /* 0x000ea20000300800 */
[----:B---3--:R-:W-:-:S05]  /*538a0*/  IADD3.X R2, R2, UR8, RZ, P4, !PT ;  /* 0x0000000802027c10 */ /* 0x008fca000a7fe4ff */
[----:B------:R0:W-:Y:S04]  /*538b0*/  STL [R1+0x6e4], R2 ;  /* 0x0006e40201007387 */ /* 0x0001e80000100800 */
        /* <DEDUP_REMOVED lines=8> */
[----:B------:R-:W3:Y:S04]  /*53940*/  LDL.LU R22, [R1+0x74c] ;  /* 0x00074c0001167983 */ /* 0x000ee80000300800 */
[----:B------:R-:W3:Y:S01]  /*53950*/  LDL.LU R23, [R1+0x1620] ;  /* 0x0016200001177983 */ /* 0x000ee20000300800 */
[----:B----4-:R-:W-:-:S05]  /*53960*/  IADD3 R0, P4, R0, UR12, RZ ;  /* 0x0000000c00007c10 */ /* 0x010fca000ff9e0ff */
[----:B------:R0:W-:Y:S04]  /*53970*/  STL [R1+0x1660], R0 ;  /* 0x0016600001007387 */ /* 0x0001e80000100800 */
[----:B------:R-:W4:Y:S04]  /*53980*/  LDL.LU R24, [R1+0x1644] ;  /* 0x0016440001187983 */ /* 0x000f280000300800 */
[----:B------:R-:W4:Y:S04]  /*53990*/  LDL.LU R25, [R1+0x1618] ;  /* 0x0016180001197983 */ /* 0x000f280000300800 */
[----:B------:R-:W4:Y:S04]  /*539a0*/  LDL.LU R26, [R1+0x163c] ;  /* 0x00163c00011a7983 */ /* 0x000f280000300800 */
[----:B0-----:R-:W4:Y:S04]  /*539b0*/  LDL.LU R0, [R1+0x1610] ;  /* 0x0016100001007983 */ /* 0x001f280000300800 */
[----:B------:R-:W4:Y:S01]  /*539c0*/  LDL.LU R27, [R1+0x1634] ;  /* 0x00163400011b7983 */ /* 0x000f220000300800 */
[----:B------:R-:W-:-:S05]  /*539d0*/  IADD3.X R3, R3, UR8, RZ, P3, !PT ;  /* 0x0000000803037c10 */ /* 0x000fca0009ffe4ff */
[----:B------:R0:W-:Y:S04]  /*539e0*/  STL [R1+0x6dc], R3 ;  /* 0x0006dc0301007387 */ /* 0x0001e80000100800 */
[----:B0-----:R-:W4:Y:S01]  /*539f0*/  LDL.LU R3, [R1+0x1608] ;  /* 0x0016080001037983 */ /* 0x001f220000300800 */
[----:B------:R-:W-:Y:S02]  /*53a00*/  IADD3 R29, P3, R29, UR12, RZ ;  /* 0x0000000c1d1d7c10 */ /* 0x000fe4000ff7e0ff */
[----:B------:R-:W-:Y:S02]  /*53a10*/  IADD3.X R16, R16, UR8, RZ, P2, !PT ;  /* 0x0000000810107c10 */ /* 0x000fe400097fe4ff */
[----:B------:R-:W-:Y:S01]  /*53a20*/  IADD3 R17, P2, R17, UR12, RZ ;  /* 0x0000000c11117c10 */ /* 0x000fe2000ff5e0ff */
[----:B------:R0:W-:Y:S01]  /*53a30*/  STL [R1+0x165c], R29 ;  /* 0x00165c1d01007387 */ /* 0x0001e20000100800 */
[----:B------:R-:W-:-:S03]  /*53a40*/  IADD3.X R18, R18, UR8, RZ, P1, !PT ;  /* 0x0000000812127c10 */ /* 0x000fc60008ffe4ff */
[----:B0-----:R-:W4:Y:S04]  /*53a50*/  LDL.LU R29, [R1+0x162c] ;  /* 0x00162c00011d7983 */ /* 0x001f280000300800 */
[----:B------:R-:W-:Y:S04]  /*53a60*/  STL [R1+0x6d4], R16 ;  /* 0x0006d41001007387 */ /* 0x000fe80000100800 */
[----:B------:R-:W-:Y:S04]  /*53a70*/  STL [R1+0x1658], R17 ;  /* 0x0016581101007387 */ /* 0x000fe80000100800 */
[----:B------:R-:W-:Y:S01]  /*53a80*/  STL [R1+0x6cc], R18 ;  /* 0x0006cc1201007387 */ /* 0x000fe20000100800 */
[----:B--2---:R-:W-:-:S02]  /*53a90*/  IADD3 R19, P1, R19, UR12, RZ ;  /* 0x0000000c13137c10 */ /* 0x004fc4000ff3e0ff */
[----:B------:R-:W-:Y:S02]  /*53aa0*/  IADD3.X R12, R12, UR9, RZ, P6, !PT ;  /* 0x000000090c0c7c10 */ /* 0x000fe4000b7fe4ff */
[----:B------:R-:W-:Y:S01]  /*53ab0*/  IADD3 R13, P6, R13, UR12, RZ ;  /* 0x0000000c0d0d7c10 */ /* 0x000fe2000ffde0ff */
[----:B------:R-:W-:Y:S01]  /*53ac0*/  STL [R1+0x1654], R19 ;  /* 0x0016541301007387 */ /* 0x000fe20000100800 */
[----:B------:R-:W-:Y:S02]  /*53ad0*/  IADD3.X R28, R28, UR9, RZ, P5, !PT ;  /* 0x000000091c1c7c10 */ /* 0x000fe4000affe4ff */
[----:B------:R-:W-:Y:S02]  /*53ae0*/  IADD3 R14, P5, R14, UR12, RZ ;  /* 0x0000000c0e0e7c10 */ /* 0x000fe4000ffbe0ff */
[----:B------:R-:W-:Y:S01]  /*53af0*/  IADD3.X R15, R15, UR9, RZ, P4, !PT ;  /* 0x000000090f0f7c10 */ /* 0x000fe2000a7fe4ff */
[----:B------:R0:W-:Y:S04]  /*53b00*/  STL [R1+0x6c8], R28 ;  /* 0x0006c81c01007387 */ /* 0x0001e80000100800 */
[----:B------:R-:W-:Y:S01]  /*53b10*/  STL [R1+0x1664], R12 ;  /* 0x0016640c01007387 */ /* 0x000fe20000100800 */
[----:B------:R-:W-:-:S03]  /*53b20*/  IADD3 R6, P4, R6, UR12, RZ ;  /* 0x0000000c06067c10 */ /* 0x000fc6000ff9e0ff */
[----:B0-----:R-:W2:Y:S04]  /*53b30*/  LDL.LU R28, [R1+0x1600] ;  /* 0x00160000011c7983 */ /* 0x001ea80000300800 */
[----:B------:R-:W-:Y:S04]  /*53b40*/  STL [R1+0x1650], R13 ;  /* 0x0016500d01007387 */ /* 0x000fe80000100800 */
[----:B------:R-:W-:Y:S04]  /*53b50*/  STL [R1+0x164c], R14 ;  /* 0x00164c0e01007387 */ /* 0x000fe80000100800 */
[----:B------:R-:W-:Y:S01]  /*53b60*/  STL [R1+0x760], R15 ;  /* 0x0007600f01007387 */ /* 0x000fe20000100800 */
[----:B---3--:R-:W-:-:S02]  /*53b70*/  IADD3.X R7, R7, UR9, RZ, P3, !PT ;  /* 0x0000000907077c10 */ /* 0x008fc40009ffe4ff */
[----:B------:R-:W-:Y:S02]  /*53b80*/  IADD3 R8, P3, R8, UR12, RZ ;  /* 0x0000000c08087c10 */ /* 0x000fe4000ff7e0ff */
[----:B------:R-:W-:Y:S02]  /*53b90*/  IADD3.X R9, R9, UR9, RZ, P2, !PT ;  /* 0x0000000909097c10 */ /* 0x000fe400097fe4ff */
[----:B------:R-:W-:Y:S01]  /*53ba0*/  IADD3 R10, P2, R10, UR12, RZ ;  /* 0x0000000c0a0a7c10 */ /* 0x000fe2000ff5e0ff */
[----:B------:R-:W-:Y:S04]  /*53bb0*/  STL [R1+0x1648], R6 ;  /* 0x0016480601007387 */ /* 0x000fe80000100800 */
[----:B------:R-:W-:Y:S01]  /*53bc0*/  STL [R1+0x75c], R7 ;  /* 0x00075c0701007387 */ /* 0x000fe20000100800 */
[----:B------:R-:W-:-:S03]  /*53bd0*/  IADD3.X R11, R11, UR9, RZ, P1, !PT ;  /* 0x000000090b0b7c10 */ /* 0x000fc60008ffe4ff */
[----:B------:R-:W-:Y:S01]  /*53be0*/  STL [R1+0x1640], R8 ;  /* 0x0016400801007387 */ /* 0x000fe20000100800 */
[----:B------:R-:W-:-:S03]  /*53bf0*/  IADD3.X R2, R2, UR9, RZ, P6, !PT ;  /* 0x0000000902027c10 */ /* 0x000fc6000b7fe4ff */
[----:B------:R-:W-:Y:S04]  /*53c00*/  STL [R1+0x758], R9 ;  /* 0x0007580901007387 */ /* 0x000fe80000100800 */
[----:B------:R-:W-:Y:S01]  /*53c10*/  STL [R1+0x1638], R10 ;  /* 0x0016380a01007387 */ /* 0x000fe20000100800 */
[----:B------:R-:W-:Y:S02]  /*53c20*/  IADD3 R20, P1, R20, UR12, RZ ;  /* 0x0000000c14147c10 */ /* 0x000fe4000ff3e0ff */
[----:B------:R-:W-:Y:S01]  /*53c30*/  IADD3 R21, P6, R21, UR12, RZ ;  /* 0x0000000c15157c10 */ /* 0x000fe2000ffde0ff */
[----:B------:R0:W-:Y:S04]  /*53c40*/  STL [R1+0x750], R2 ;  /* 0x0007500201007387 */ /* 0x0001e80000100800 */
[----:B------:R-:W-:Y:S01]  /*53c50*/  STL [R1+0x754], R11 ;  /* 0x0007540b01007387 */ /* 0x000fe20000100800 */
[----:B------:R-:W-:-:S02]  /*53c60*/  IADD3.X R22, R22, UR9, RZ, P5, !PT ;  /* 0x0000000916167c10 */ /* 0x000fc4000affe4ff */
[----:B------:R-:W-:Y:S01]  /*53c70*/  IADD3 R23, P5, R23, UR12, RZ ;  /* 0x0000000c17177c10 */ /* 0x000fe2000ffbe0ff */
[----:B0-----:R-:W3:Y:S01]  /*53c80*/  LDL.LU R2, [R1+0x1624] ;  /* 0x0016240001027983 */ /* 0x001ee20000300800 */
[----:B----4-:R-:W-:Y:S02]  /*53c90*/  IADD3.X R24, R24, UR9, RZ, P4, !PT ;  /* 0x0000000918187c10 */ /* 0x010fe4000a7fe4ff */
[----:B------:R-:W-:Y:S01]  /*53ca0*/  IADD3.X R26, R26, UR9, RZ, P3, !PT ;  /* 0x000000091a1a7c10 */ /* 0x000fe20009ffe4ff */
[----:B------:R-:W-:Y:S04]  /*53cb0*/  STL [R1+0x1630], R20 ;  /* 0x0016301401007387 */ /* 0x000fe80000100800 */
[----:B------:R-:W-:Y:S01]  /*53cc0*/  STL [R1+0x1628], R21 ;  /* 0x0016281501007387 */ /* 0x000fe20000100800 */
[----:B------:R-:W-:-:S03]  /*53cd0*/  IADD3 R25, P4, R25, UR12, RZ ;  /* 0x0000000c19197c10 */ /* 0x000fc6000ff9e0ff */
[----:B------:R-:W-:Y:S01]  /*53ce0*/  STL [R1+0x74c], R22 ;  /* 0x00074c1601007387 */ /* 0x000fe20000100800 */
[----:B------:R-:W-:-:S03]  /*53cf0*/  IADD3 R0, P3, R0, UR12, RZ ;  /* 0x0000000c00007c10 */ /* 0x000fc6000ff7e0ff */
[----:B------:R-:W-:Y:S04]  /*53d00*/  STL [R1+0x1620], R23 ;  /* 0x0016201701007387 */ /* 0x000fe80000100800 */
[----:B------:R-:W-:Y:S01]  /*53d10*/  STL [R1+0x1644], R24 ;  /* 0x0016441801007387 */ /* 0x000fe20000100800 */
[----:B------:R-:W-:-:S03]  /*53d20*/  IADD3.X R27, R27, UR9, RZ, P2, !PT ;  /* 0x000000091b1b7c10 */ /* 0x000fc600097fe4ff */
[----:B------:R0:W-:Y:S04]  /*53d30*/  STL [R1+0x1610], R0 ;  /* 0x0016100001007387 */ /* 0x0001e80000100800 */
[----:B------:R-:W-:Y:S04]  /*53d40*/  STL [R1+0x1618], R25 ;  /* 0x0016181901007387 */ /* 0x000fe80000100800 */
[----:B0-----:R-:W4:Y:S01]  /*53d50*/  LDL.LU R0, [R1+0x15f8] ;  /* 0x0015f80001007983 */ /* 0x001f220000300800 */
[----:B------:R-:W-:-:S03]  /*53d60*/  IADD3 R3, P2, R3, UR12, RZ ;  /* 0x0000000c03037c10 */ /* 0x000fc6000ff5e0ff */
[----:B------:R-:W-:Y:S04]  /*53d70*/  STL [R1+0x163c], R26 ;  /* 0x00163c1a01007387 */ /* 0x000fe80000100800 */
[----:B------:R0:W-:Y:S04]  /*53d80*/  STL [R1+0x1608], R3 ;  /* 0x0016080301007387 */ /* 0x0001e80000100800 */
[----:B0-----:R-:W4:Y:S04]  /*53d90*/  LDL.LU R3, [R1+0x161c] ;  /* 0x00161c0001037983 */ /* 0x001f280000300800 */
[----:B------:R-:W-:Y:S01]  /*53da0*/  STL [R1+0x1634], R27 ;  /* 0x0016341b01007387 */ /* 0x000fe20000100800 */
[----:B------:R-:W-:-:S03]  /*53db0*/  IADD3.X R29, R29, UR9, RZ, P1, !PT ;  /* 0x000000091d1d7c10 */ /* 0x000fc60008ffe4ff */
[----:B------:R-:W4:Y:S04]  /*53dc0*/  LDL.LU R16, [R1+0x15f0] ;  /* 0x0015f00001107983 */ /* 0x000f280000300800 */
[----:B------:R-:W4:Y:S04]  /*53dd0*/  LDL.LU R17, [R1+0x1614] ;  /* 0x0016140001117983 */ /* 0x000f280000300800 */
[----:B------:R-:W4:Y:S04]  /*53de0*/  LDL.LU R18, [R1+0x15e8] ;  /* 0x0015e80001127983 */ /* 0x000f280000300800 */
[----:B------:R0:W-:Y:S04]  /*53df0*/  STL [R1+0x162c], R29 ;  /* 0x00162c1d01007387 */ /* 0x0001e80000100800 */
[----:B------:R-:W4:Y:S04]  /*53e00*/  LDL.LU R19, [R1+0x160c] ;  /* 0x00160c0001137983 */ /* 0x000f280000300800 */
[----:B------:R-:W4:Y:S04]  /*53e10*/  LDL.LU R12, [R1+0x15e0] ;  /* 0x0015e000010c7983 */ /* 0x000f280000300800 */
[----:B------:R-:W4:Y:S04]  /*53e20*/  LDL.LU R13, [R1+0x1604] ;  /* 0x00160400010d7983 */ /* 0x000f280000300800 */
[----:B0-----:R-:W4:Y:S04]  /*53e30*/  LDL.LU R29, [R1+0x15d8] ;  /* 0x0015d800011d7983 */ /* 0x001f280000300800 */
        /* <DEDUP_REMOVED lines=20> */
[----:B0-----:R-:W3:Y:S04]  /*53f80*/  LDL.LU R2, [R1+0x15bc] ;  /* 0x0015bc0001027983 */ /* 0x001ee80000300800 */
[----:B------:R-:W3:Y:S01]  /*53f90*/  LDL.LU R27, [R1+0x1590] ;  /* 0x00159000011b7983 */ /* 0x000ee20000300800 */
[----:B----4-:R-:W-:-:S05]  /*53fa0*/  IADD3 R0, P6, R0, UR12, RZ ;  /* 0x0000000c00007c10 */ /* 0x010fca000ffde0ff */
[----:B------:R0:W-:Y:S04]  /*53fb0*/  STL [R1+0x15f8], R0 ;  /* 0x0015f80001007387 */ /* 0x0001e80000100800 */
[----:B0-----:R-:W4:Y:S01]  /*53fc0*/  LDL.LU R0, [R1+0x15b4] ;  /* 0x0015b40001007983 */ /* 0x001f220000300800 */
[----:B------:R-:W-:-:S05]  /*53fd0*/  IADD3.X R3, R3, UR9, RZ, P5, !PT ;  /* 0x0000000903037c10 */ /* 0x000fca000affe4ff */
[----:B------:R0:W-:Y:S04]  /*53fe0*/  STL [R1+0x161c], R3 ;  /* 0x00161c0301007387 */ /* 0x0001e80000100800 */
[----:B0-----:R-:W4:Y:S01]  /*53ff0*/  LDL.LU R3, [R1+0x1588] ;  /* 0x0015880001037983 */ /* 0x001f220000300800 */
[----:B------:R-:W-:Y:S02]  /*54000*/  IADD3 R16, P5, R16, UR12, RZ ;  /* 0x0000000c10107c10 */ /* 0x000fe4000ffbe0ff */
[----:B------:R-:W-:Y:S02]  /*54010*/  IADD3.X R17, R17, UR9, RZ, P4, !PT ;  /* 0x0000000911117c10 */ /* 0x000fe4000a7fe4ff */
[----:B------:R-:W-:Y:S02]  /*54020*/  IADD3 R18, P4, R18, UR12, RZ ;  /* 0x0000000c12127c10 */ /* 0x000fe4000ff9e0ff */
[----:B------:R-:W-:-:S02]  /*54030*/  IADD3.X R19, R19, UR9, RZ, P3, !PT ;  /* 0x0000000913137c10 */ /* 0x000fc40009ffe4ff */
[----:B------:R-:W-:Y:S02]  /*54040*/  IADD3.X R13, R13, UR9, RZ, P2, !PT ;  /* 0x000000090d0d7c10 */ /* 0x000fe400097fe4ff */
[----:B------:R-:W-:Y:S01]  /*54050*/  IADD3 R29, P2, R29, UR12, RZ ;  /* 0x0000000c1d1d7c10 */ /* 0x000fe2000ff5e0ff */
        /* <DEDUP_REMOVED lines=9> */
[----:B------:R-:W-:Y:S01]  /*540f0*/  IADD3.X R6, R6, UR9, RZ, P6, !PT ;  /* 0x0000000906067c10 */ /* 0x000fe2000b7fe4ff */
[----:B0-----:R-:W4:Y:S04]  /*54100*/  LDL.LU R29, [R1+0x15ac] ;  /* 0x0015ac00011d7983 */ /* 0x001f280000300800 */
[----:B------:R-:W-:Y:S04]  /*54110*/  STL [R1+0x1604], R13 ;  /* 0x0016040d01007387 */ /* 0x000fe80000100800 */
[----:B------:R-:W-:Y:S04]  /*54120*/  STL [R1+0x15fc], R14 ;  /* 0x0015fc0e01007387 */ /* 0x000fe80000100800 */
[----:B------:R-:W-:Y:S04]  /*54130*/  STL [R1+0x15d0], R15 ;  /* 0x0015d00f01007387 */ /* 0x000fe80000100800 */
[----:B------:R-:W-:Y:S01]  /*54140*/  STL [R1+0x15f4], R6 ;  /* 0x0015f40601007387 */ /* 0x000fe20000100800 */
[----:B--2---:R-:W-:-:S02]  /*54150*/  IADD3 R7, P6, R7, UR12, RZ ;  /* 0x0000000c07077c10 */ /* 0x004fc4000ffde0ff */
[----:B------:R-:W-:Y:S02]  /*54160*/  IADD3.X R8, R8, UR9, RZ, P5, !PT ;  /* 0x0000000908087c10 */ /* 0x000fe4000affe4ff */
[----:B------:R-:W-:Y:S02]  /*54170*/  IADD3 R9, P5, R9, UR12, RZ ;  /* 0x0000000c09097c10 */ /* 0x000fe4000ffbe0ff */
[----:B------:R-:W-:Y:S02]  /*54180*/  IADD3.X R10, R10, UR9, RZ, P4, !PT ;  /* 0x000000090a0a7c10 */ /* 0x000fe4000a7fe4ff */
[----:B------:R-:W-:Y:S01]  /*54190*/  IADD3.X R20, R20, UR9, RZ, P3, !PT ;  /* 0x0000000914147c10 */ /* 0x000fe20009ffe4ff */
[----:B------:R-:W-:Y:S01]  /*541a0*/  STL [R1+0x15c8], R7 ;  /* 0x0015c80701007387 */ /* 0x000fe20000100800 */
[----:B------:R-:W-:Y:S02]  /*541b0*/  IADD3 R11, P4, R11, UR12, RZ ;  /* 0x0000000c0b0b7c10 */ /* 0x000fe4000ff9e0ff */
[----:B------:R-:W-:Y:S01]  /*541c0*/  IADD3 R28, P3, R28, UR12, RZ ;  /* 0x0000000c1c1c7c10 */ /* 0x000fe2000ff7e0ff */
[----:B------:R-:W-:Y:S04]  /*541d0*/  STL [R1+0x15ec], R8 ;  /* 0x0015ec0801007387 */ /* 0x000fe80000100800 */
[----:B------:R-:W-:Y:S04]  /*541e0*/  STL [R1+0x15c0], R9 ;  /* 0x0015c00901007387 */ /* 0x000fe80000100800 */
[----:B------:R-:W-:Y:S01]  /*541f0*/  STL [R1+0x15e4], R10 ;  /* 0x0015e40a01007387 */ /* 0x000fe20000100800 */
[----:B------:R-:W-:-:S03]  /*54200*/  IADD3.X R21, R21, UR9, RZ, P2, !PT ;  /* 0x0000000915157c10 */ /* 0x000fc600097fe4ff */
[----:B------:R0:W-:Y:S04]  /*54210*/  STL [R1+0x15b0], R28 ;  /* 0x0015b01c01007387 */ /* 0x0001e80000100800 */
[----:B------:R-:W-:Y:S01]  /*54220*/  STL [R1+0x15b8], R11 ;  /* 0x0015b80b01007387 */ /* 0x000fe20000100800 */
[----:B------:R-:W-:Y:S02]  /*54230*/  IADD3 R22, P2, R22, UR12, RZ ;  /* 0x0000000c16167c10 */ /* 0x000fe4000ff5e0ff */
[----:B------:R-:W-:Y:S01]  /*54240*/  IADD3.X R23, R23, UR9, RZ, P1, !PT ;  /* 0x0000000917177c10 */ /* 0x000fe20008ffe4ff */
[----:B0-----:R-:W2:Y:S04]  /*54250*/  LDL.LU R28, [R1+0x1580] ;  /* 0x00158000011c7983 */ /* 0x001ea80000300800 */
[----:B------:R-:W-:Y:S04]  /*54260*/  STL [R1+0x15dc], R20 ;  /* 0x0015dc1401007387 */ /* 0x000fe80000100800 */
[----:B------:R-:W-:Y:S04]  /*54270*/  STL [R1+0x15d4], R21 ;  /* 0x0015d41501007387 */ /* 0x000fe80000100800 */
[----:B------:R-:W-:Y:S01]  /*54280*/  STL [R1+0x15a8], R22 ;  /* 0x0015a81601007387 */ /* 0x000fe20000100800 */
[----:B---3--:R-:W-:-:S02]  /*54290*/  IADD3 R24, P1, R24, UR12, RZ ;  /* 0x0000000c18187c10 */ /* 0x008fc4000ff3e0ff */
[----:B------:R-:W-:Y:S01]  /*542a0*/  IADD3.X R25, R25, UR9, RZ, P6, !PT ;  /* 0x0000000919197c10 */ /* 0x000fe2000b7fe4ff */
[----:B------:R-:W-:Y:S04]  /*542b0*/  STL [R1+0x15cc], R23 ;  /* 0x0015cc1701007387 */ /* 0x000fe80000100800 */
[----:B------:R-:W-:Y:S01]  /*542c0*/  STL [R1+0x15a0], R24 ;  /* 0x0015a01801007387 */ /* 0x000fe20000100800 */
[----:B------:R-:W-:Y:S02]  /*542d0*/  IADD3.X R2, R2, UR9, RZ, P5, !PT ;  /* 0x0000000902027c10 */ /* 0x000fe4000affe4ff */
[----:B------:R-:W-:-:S03]  /*542e0*/  IADD3 R26, P6, R26, UR12, RZ ;  /* 0x0000000c1a1a7c10 */ /* 0x000fc6000ffde0ff */
[----:B------:R0:W-:Y:S04]  /*542f0*/  STL [R1+0x15bc], R2 ;  /* 0x0015bc0201007387 */ /* 0x0001e80000100800 */
[----:B------:R-:W-:Y:S01]  /*54300*/  STL [R1+0x15c4], R25 ;  /* 0x0015c41901007387 */ /* 0x000fe20000100800 */
[----:B------:R-:W-:-:S03]  /*54310*/  IADD3 R27, P5, R27, UR12, RZ ;  /* 0x0000000c1b1b7c10 */ /* 0x000fc6000ffbe0ff */
[----:B0-----:R-:W3:Y:S04]  /*54320*/  LDL.LU R2, [R1+0x15a4] ;  /* 0x0015a40001027983 */ /* 0x001ee80000300800 */
[----:B------:R-:W-:Y:S01]  /*54330*/  STL [R1+0x1598], R26 ;  /* 0x0015981a01007387 */ /* 0x000fe20000100800 */
[----:B----4-:R-:W-:-:S05]  /*54340*/  IADD3.X R0, R0, UR9, RZ, P4, !PT ;  /* 0x0000000900007c10 */ /* 0x010fca000a7fe4ff */
[----:B------:R0:W-:Y:S04]  /*54350*/  STL [R1+0x15b4], R0 ;  /* 0x0015b40001007387 */ /* 0x0001e80000100800 */
[----:B0-----:R-:W4:Y:S04]  /*54360*/  LDL.LU R0, [R1+0x1578] ;  /* 0x0015780001007983 */ /* 0x001f280000300800 */
[----:B------:R-:W-:Y:S01]  /*54370*/  STL [R1+0x1590], R27 ;  /* 0x0015901b01007387 */ /* 0x000fe20000100800 */
[----:B------:R-:W-:-:S03]  /*54380*/  IADD3 R3, P4, R3, UR12, RZ ;  /* 0x0000000c03037c10 */ /* 0x000fc6000ff9e0ff */
        /* <DEDUP_REMOVED lines=11> */
[----:B------:R-:W-:-:S05]  /*54440*/  IADD3.X R29, R29, UR9, RZ, P3, !PT ;  /* 0x000000091d1d7c10 */ /* 0x000fca0009ffe4ff */
[----:B------:R0:W-:Y:S04]  /*54450*/  STL [R1+0x15ac], R29 ;  /* 0x0015ac1d01007387 */ /* 0x0001e80000100800 */
        /* <DEDUP_REMOVED lines=16> */
[----:B------:R-:W2:Y:S01]  /*54560*/  LDL.LU R27, [R1+0x153c] ;  /* 0x00153c00011b7983 */ /* 0x000ea20000300800 */
[----:B---3--:R-:W-:-:S05]  /*54570*/  IADD3.X R2, R2, UR9, RZ, P2, !PT ;  /* 0x0000000902027c10 */ /* 0x008fca00097fe4ff */
[----:B------:R0:W-:Y:S04]  /*54580*/  STL [R1+0x15a4], R2 ;  /* 0x0015a40201007387 */ /* 0x0001e80000100800 */
[----:B0-----:R-:W3:Y:S01]  /*54590*/  LDL.LU R2, [R1+0x1510] ;  /* 0x0015100001027983 */ /* 0x001ee20000300800 */
[----:B----4-:R-:W-:Y:S02]  /*545a0*/  IADD3 R0, P2, R0, UR12, RZ ;  /* 0x0000000c00007c10 */ /* 0x010fe4000ff5e0ff */
[----:B------:R-:W-:Y:S02]  /*545b0*/  IADD3.X R16, R16, UR9, RZ, P1, !PT ;  /* 0x0000000910107c10 */ /* 0x000fe40008ffe4ff */
[----:B------:R-:W-:Y:S01]  /*545c0*/  IADD3 R17, P1, R17, UR12, RZ ;  /* 0x0000000c11117c10 */ /* 0x000fe2000ff3e0ff */
[----:B------:R0:W-:Y:S01]  /*545d0*/  STL [R1+0x1578], R0 ;  /* 0x0015780001007387 */ /* 0x0001e20000100800 */
[----:B------:R-:W-:-:S02]  /*545e0*/  IADD3.X R18, R18, UR9, RZ, P6, !PT ;  /* 0x0000000912127c10 */ /* 0x000fc4000b7fe4ff */
[----:B------:R-:W-:Y:S02]  /*545f0*/  IADD3 R19, P6, R19, UR12, RZ ;  /* 0x0000000c13137c10 */ /* 0x000fe4000ffde0ff */
[----:B------:R-:W-:Y:S01]  /*54600*/  IADD3.X R12, R12, UR9, RZ, P5, !PT ;  /* 0x000000090c0c7c10 */ /* 0x000fe2000affe4ff */
[----:B0-----:R-:W4:Y:S01]  /*54610*/  LDL.LU R0, [R1+0x1534] ;  /* 0x0015340001007983 */ /* 0x001f220000300800 */
[----:B------:R-:W-:-:S03]  /*54620*/  IADD3.X R3, R3, UR9, RZ, P4, !PT ;  /* 0x0000000903037c10 */ /* 0x000fc6000a7fe4ff */
[----:B------:R-:W-:Y:S04]  /*54630*/  STL [R1+0x159c], R16 ;  /* 0x00159c1001007387 */ /* 0x000fe80000100800 */
[----:B------:R-:W-:Y:S04]  /*54640*/  STL [R1+0x1570], R17 ;  /* 0x0015701101007387 */ /* 0x000fe80000100800 */
[----:B------:R-:W-:Y:S04]  /*54650*/  STL [R1+0x1594], R18 ;  /* 0x0015941201007387 */ /* 0x000fe80000100800 */
[----:B------:R-:W-:Y:S04]  /*54660*/  STL [R1+0x1568], R19 ;  /* 0x0015681301007387 */ /* 0x000fe80000100800 */
[----:B------:R0:W-:Y:S04]  /*54670*/  STL [R1+0x1584], R3 ;  /* 0x0015840301007387 */ /* 0x0001e80000100800 */
[----:B------:R-:W-:Y:S04]  /*54680*/  STL [R1+0x158c], R12 ;  /* 0x00158c0c01007387 */ /* 0x000fe80000100800 */
[----:B0-----:R-:W4:Y:S01]  /*54690*/  LDL.LU R3, [R1+0x1508] ;  /* 0x0015080001037983 */ /* 0x001f220000300800 */
[----:B------:R-:W-:-:S02]  /*546a0*/  IADD3 R13, P5, R13, UR12, RZ ;  /* 0x0000000c0d0d7c10 */ /* 0x000fc4000ffbe0ff */
[----:B------:R-:W-:Y:S02]  /*546b0*/  IADD3 R14, P4, R14, UR12, RZ ;  /* 0x0000000c0e0e7c10 */ /* 0x000fe4000ff9e0ff */
[----:B------:R-:W-:Y:S02]  /*546c0*/  IADD3.X R15, R15, UR9, RZ, P3, !PT ;  /* 0x000000090f0f7c10 */ /* 0x000fe40009ffe4ff */
[----:B------:R-:W-:Y:S02]  /*546d0*/  IADD3 R6, P3, R6, UR12, RZ ;  /* 0x0000000c06067c10 */ /* 0x000fe4000ff7e0ff */
[----:B------:R-:W-:Y:S01]  /*546e0*/  IADD3.X R7, R7, UR9, RZ, P2, !PT ;  /* 0x0000000907077c10 */ /* 0x000fe200097fe4ff */
[----:B------:R-:W-:Y:S01]  /*546f0*/  STL [R1+0x1560], R13 ;  /* 0x0015600d01007387 */ /* 0x000fe20000100800 */
[----:B------:R-:W-:-:S03]  /*54700*/  IADD3 R8, P2, R8, UR12, RZ ;  /* 0x0000000c08087c10 */ /* 0x000fc6000ff5e0ff */
[----:B------:R-:W-:Y:S01]  /*54710*/  STL [R1+0x1558], R14 ;  /* 0x0015580e01007387 */ /* 0x000fe20000100800 */
[----:B------:R-:W-:-:S03]  /*54720*/  IADD3.X R9, R9, UR9, RZ, P1, !PT ;  /* 0x0000000909097c10 */ /* 0x000fc60008ffe4ff */
[----:B------:R-:W-:Y:S01]  /*54730*/  STL [R1+0x157c], R15 ;  /* 0x00157c0f01007387 */ /* 0x000fe20000100800 */
[----:B------:R-:W-:-:S03]  /*54740*/  IADD3 R10, P1, R10, UR12, RZ ;  /* 0x0000000c0a0a7c10 */ /* 0x000fc6000ff3e0ff */
[----:B------:R-:W-:Y:S01]  /*54750*/  STL [R1+0x1550], R6 ;  /* 0x0015500601007387 */ /* 0x000fe20000100800 */
[----:B------:R-:W-:-:S03]  /*54760*/  IADD3.X R29, R29, UR9, RZ, P5, !PT ;  /* 0x000000091d1d7c10 */ /* 0x000fc6000affe4ff */
[----:B------:R-:W-:Y:S01]  /*54770*/  STL [R1+0x1574], R7 ;  /* 0x0015740701007387 */ /* 0x000fe20000100800 */
[----:B------:R-:W-:-:S03]  /*54780*/  IADD3.X R11, R11, UR9, RZ, P6, !PT ;  /* 0x000000090b0b7c10 */ /* 0x000fc6000b7fe4ff */
[----:B------:R-:W-:Y:S04]  /*54790*/  STL [R1+0x1548], R8 ;  /* 0x0015480801007387 */ /* 0x000fe80000100800 */
[----:B------:R-:W-:Y:S04]  /*547a0*/  STL [R1+0x156c], R9 ;  /* 0x00156c0901007387 */ /* 0x000fe80000100800 */
[----:B------:R-:W-:Y:S01]  /*547b0*/  STL [R1+0x1540], R10 ;  /* 0x0015400a01007387 */ /* 0x000fe20000100800 */
[----:B------:R-:W-:-:S03]  /*547c0*/  IADD3 R20, P6, R20, UR12, RZ ;  /* 0x0000000c14147c10 */ /* 0x000fc6000ffde0ff */
[----:B------:R0:W-:Y:S04]  /*547d0*/  STL [R1+0x155c], R29 ;  /* 0x00155c1d01007387 */ /* 0x0001e80000100800 */
[----:B------:R-:W-:Y:S01]  /*547e0*/  STL [R1+0x1564], R11 ;  /* 0x0015640b01007387 */ /* 0x000fe20000100800 */
[----:B------:R-:W-:Y:S02]  /*547f0*/  IADD3 R21, P5, R21, UR12, RZ ;  /* 0x0000000c15157c10 */ /* 0x000fe4000ffbe0ff */
[----:B------:R-:W-:Y:S02]  /*54800*/  IADD3.X R22, R22, UR9, RZ, P4, !PT ;  /* 0x0000000916167c10 */ /* 0x000fe4000a7fe4ff */
[----:B------:R-:W-:Y:S01]  /*54810*/  IADD3 R23, P4, R23, UR12, RZ ;  /* 0x0000000c17177c10 */ /* 0x000fe2000ff9e0ff */
[----:B0-----:R-:W4:Y:S04]  /*54820*/  LDL.LU R29, [R1+0x152c] ;  /* 0x00152c00011d7983 */ /* 0x001f280000300800 */
[----:B------:R-:W-:Y:S04]  /*54830*/  STL [R1+0x1538], R20 ;  /* 0x0015381401007387 */ /* 0x000fe80000100800 */
[----:B------:R-:W-:Y:S04]  /*54840*/  STL [R1+0x1530], R21 ;  /* 0x0015301501007387 */ /* 0x000fe80000100800 */
[----:B------:R-:W-:Y:S04]  /*54850*/  STL [R1+0x1554], R22 ;  /* 0x0015541601007387 */ /* 0x000fe80000100800 */
[----:B------:R-:W-:Y:S01]  /*54860*/  STL [R1+0x1528], R23 ;  /* 0x0015281701007387 */ /* 0x000fe20000100800 */
[----:B--2---:R-:W-:-:S02]  /*54870*/  IADD3.X R24, R24, UR9, RZ, P3, !PT ;  /* 0x0000000918187c10 */ /* 0x004fc40009ffe4ff */
[----:B------:R-:W-:Y:S02]  /*54880*/  IADD3.X R26, R26, UR9, RZ, P2, !PT ;  /* 0x000000091a1a7c10 */ /* 0x000fe400097fe4ff */
[----:B------:R-:W-:Y:S01]  /*54890*/  IADD3 R25, P3, R25, UR12, RZ ;  /* 0x0000000c19197c10 */ /* 0x000fe2000ff7e0ff */
[----:B------:R-:W-:Y:S01]  /*548a0*/  STL [R1+0x154c], R24 ;  /* 0x00154c1801007387 */ /* 0x000fe20000100800 */
[----:B------:R-:W-:Y:S02]  /*548b0*/  IADD3 R28, P2, R28, UR12, RZ ;  /* 0x0000000c1c1c7c10 */ /* 0x000fe4000ff5e0ff */
[----:B------:R-:W-:-:S03]  /*548c0*/  IADD3.X R27, R27, UR9, RZ, P1, !PT ;  /* 0x000000091b1b7c10 */ /* 0x000fc60008ffe4ff */
[----:B------:R0:W-:Y:S04]  /*548d0*/  STL [R1+0x1518], R28 ;  /* 0x0015181c01007387 */ /* 0x0001e80000100800 */
[----:B------:R-:W-:Y:S04]  /*548e0*/  STL [R1+0x1520], R25 ;  /* 0x0015201901007387 */ /* 0x000fe80000100800 */
[----:B0-----:R-:W2:Y:S04]  /*548f0*/  LDL.LU R28, [R1+0x1500] ;  /* 0x00150000011c7983 */ /* 0x001ea80000300800 */
[----:B------:R-:W-:Y:S01]  /*54900*/  STL [R1+0x1544], R26 ;  /* 0x0015441a01007387 */ /* 0x000fe20000100800 */
[----:B---3--:R-:W-:-:S05]  /*54910*/  IADD3 R2, P1, R2, UR12, RZ ;  /* 0x0000000c02027c10 */ /* 0x008fca000ff3e0ff */
[----:B------:R0:W-:Y:S04]  /*54920*/  STL [R1+0x1510], R2 ;  /* 0x0015100201007387 */ /* 0x0001e80000100800 */
[----:B0-----:R-:W3:Y:S04]  /*54930*/  LDL.LU R2, [R1+0x1524] ;  /* 0x0015240001027983 */ /* 0x001ee80000300800 */
[----:B------:R-:W-:Y:S04]  /*54940*/  STL [R1+0x153c], R27 ;  /* 0x00153c1b01007387 */ /* 0x000fe80000100800 */
[----:B------:R-:W3:Y:S04]  /*54950*/  LDL.LU R16, [R1+0x14f8] ;  /* 0x0014f80001107983 */ /* 0x000ee80000300800 */
[----:B------:R-:W3:Y:S04]  /*54960*/  LDL.LU R17, [R1+0x151c] ;  /* 0x00151c0001117983 */ /* 0x000ee80000300800 */
[----:B------:R-:W3:Y:S01]  /*54970*/  LDL.LU R18, [R1+0x14f0] ;  /* 0x0014f00001127983 */ /* 0x000ee20000300800 */
[----:B----4-:R-:W-:-:S05]  /*54980*/  IADD3.X R0, R0, UR9, RZ, P6, !PT ;  /* 0x0000000900007c10 */ /* 0x010fca000b7fe4ff */
[----:B------:R0:W-:Y:S04]  /*54990*/  STL [R1+0x1534], R0 ;  /* 0x0015340001007387 */ /* 0x0001e80000100800 */
[----:B------:R-:W4:Y:S04]  /*549a0*/  LDL.LU R19, [R1+0x1514] ;  /* 0x0015140001137983 */ /* 0x000f280000300800 */
[----:B------:R-:W4:Y:S04]  /*549b0*/  LDL.LU R12, [R1+0x14e8] ;  /* 0x0014e800010c7983 */ /* 0x000f280000300800 */
[----:B------:R-:W4:Y:S04]  /*549c0*/  LDL.LU R13, [R1+0x150c] ;  /* 0x00150c00010d7983 */ /* 0x000f280000300800 */
[----:B0-----:R-:W4:Y:S01]  /*549d0*/  LDL.LU R0, [R1+0x14e0] ;  /* 0x0014e00001007983 */ /* 0x001f220000300800 */
        /* <DEDUP_REMOVED lines=20> */
[----:B0-----:R-:W4:Y:S04]  /*54b20*/  LDL.LU R29, [R1+0x14c4] ;  /* 0x0014c400011d7983 */ /* 0x001f280000300800 */
[----:B------:R-:W4:Y:S01]  /*54b30*/  LDL.LU R27, [R1+0x1498] ;  /* 0x00149800011b7983 */ /* 0x000f220000300800 */
[----:B--2---:R-:W-:-:S05]  /*54b40*/  IADD3 R28, P5, R28, UR12, RZ ;  /* 0x0000000c1c1c7c10 */ /* 0x004fca000ffbe0ff */
[----:B------:R0:W-:Y:S04]  /*54b50*/  STL [R1+0x1500], R28 ;  /* 0x0015001c01007387 */ /* 0x0001e80000100800 */
[----:B0-----:R-:W2:Y:S01]  /*54b60*/  LDL.LU R28, [R1+0x14bc] ;  /* 0x0014bc00011c7983 */ /* 0x001ea20000300800 */
[----:B---3--:R-:W-:Y:S02]  /*54b70*/  IADD3.X R2, R2, UR9, RZ, P4, !PT ;  /* 0x0000000902027c10 */ /* 0x008fe4000a7fe4ff */
[----:B------:R-:W-:Y:S02]  /*54b80*/  IADD3 R16, P4, R16, UR12, RZ ;  /* 0x0000000c10107c10 */ /* 0x000fe4000ff9e0ff */
[----:B------:R-:W-:Y:S01]  /*54b90*/  IADD3.X R17, R17, UR9, RZ, P3, !PT ;  /* 0x0000000911117c10 */ /* 0x000fe20009ffe4ff */
[----:B------:R0:W-:Y:S01]  /*54ba0*/  STL [R1+0x1524], R2 ;  /* 0x0015240201007387 */ /* 0x0001e20000100800 */
[----:B------:R-:W-:-:S03]  /*54bb0*/  IADD3 R18, P3, R18, UR12, RZ ;  /* 0x0000000c12127c10 */ /* 0x000fc6000ff7e0ff */
[----:B0-----:R-:W3:Y:S01]  /*54bc0*/  LDL.LU R2, [R1+0x1490] ;  /* 0x0014900001027983 */ /* 0x001ee20000300800 */
[----:B----4-:R-:W-:Y:S02]  /*54bd0*/  IADD3.X R19, R19, UR9, RZ, P2, !PT ;  /* 0x0000000913137c10 */ /* 0x010fe400097fe4ff */
[----:B------:R-:W-:Y:S01]  /*54be0*/  IADD3.X R13, R13, UR9, RZ, P1, !PT ;  /* 0x000000090d0d7c10 */ /* 0x000fe20008ffe4ff */
[----:B------:R-:W-:Y:S01]  /*54bf0*/  STL [R1+0x14f8], R16 ;  /* 0x0014f81001007387 */ /* 0x000fe20000100800 */
[----:B------:R-:W-:-:S03]  /*54c00*/  IADD3 R12, P2, R12, UR12, RZ ;  /* 0x0000000c0c0c7c10 */ /* 0x000fc6000ff5e0ff */
[----:B------:R-:W-:Y:S04]  /*54c10*/  STL [R1+0x151c], R17 ;  /* 0x00151c1101007387 */ /* 0x000fe80000100800 */
[----:B------:R-:W-:Y:S01]  /*54c20*/  STL [R1+0x14f0], R18 ;  /* 0x0014f01201007387 */ /* 0x000fe20000100800 */
[----:B------:R-:W-:-:S03]  /*54c30*/  IADD3 R0, P1, R0, UR12, RZ ;  /* 0x0000000c00007c10 */ /* 0x000fc6000ff3e0ff */
[----:B------:R-:W-:Y:S01]  /*54c40*/  STL [R1+0x1514], R19 ;  /* 0x0015141301007387 */ /* 0x000fe20000100800 */
[----:B------:R-:W-:Y:S02]  /*54c50*/  IADD3.X R14, R14, UR9, RZ, P6, !PT ;  /* 0x000000090e0e7c10 */ /* 0x000fe4000b7fe4ff */
[----:B------:R-:W-:Y:S01]  /*54c60*/  IADD3 R15, P6, R15, UR12, RZ ;  /* 0x0000000c0f0f7c10 */ /* 0x000fe2000ffde0ff */
[----:B------:R0:W-:Y:S04]  /*54c70*/  STL [R1+0x14e0], R0 ;  /* 0x0014e00001007387 */ /* 0x0001e80000100800 */
[----:B------:R-:W-:Y:S01]  /*54c80*/  STL [R1+0x14e8], R12 ;  /* 0x0014e80c01007387 */ /* 0x000fe20000100800 */
[----:B------:R-:W-:Y:S02]  /*54c90*/  IADD3.X R6, R6, UR9, RZ, P5, !PT ;  /* 0x0000000906067c10 */ /* 0x000fe4000affe4ff */
[----:B------:R-:W-:-:S02]  /*54ca0*/  IADD3 R7, P5, R7, UR12, RZ ;  /* 0x0000000c07077c10 */ /* 0x000fc4000ffbe0ff */
[----:B------:R-:W-:Y:S02]  /*54cb0*/  IADD3.X R8, R8, UR9, RZ, P4, !PT ;  /* 0x0000000908087c10 */ /* 0x000fe4000a7fe4ff */
[----:B------:R-:W-:Y:S01]  /*54cc0*/  IADD3 R9, P4, R9, UR12, RZ ;  /* 0x0000000c09097c10 */ /* 0x000fe2000ff9e0ff */
[----:B0-----:R-:W4:Y:S04]  /*54cd0*/  LDL.LU R0, [R1+0x14b4] ;  /* 0x0014b40001007983 */ /* 0x001f280000300800 */
[----:B------:R-:W-:Y:S04]  /*54ce0*/  STL [R1+0x150c], R13 ;  /* 0x00150c0d01007387 */ /* 0x000fe80000100800 */
[----:B------:R-:W-:Y:S04]  /*54cf0*/  STL [R1+0x1504], R14 ;  /* 0x0015040e01007387 */ /* 0x000fe80000100800 */
[----:B------:R-:W-:Y:S01]  /*54d00*/  STL [R1+0x14d8], R15 ;  /* 0x0014d80f01007387 */ /* 0x000fe20000100800 */
[----:B------:R-:W-:-:S02]  /*54d10*/  IADD3.X R10, R10, UR9, RZ, P3, !PT ;  /* 0x000000090a0a7c10 */ /* 0x000fc40009ffe4ff */
        /* <DEDUP_REMOVED lines=9> */
[----:B------:R-:W-:Y:S04]  /*54db0*/  STL [R1+0x14c0], R11 ;  /* 0x0014c00b01007387 */ /* 0x000fe80000100800 */
[----:B0-----:R-:W4:Y:S01]  /*54dc0*/  LDL.LU R3, [R1+0x1488] ;  /* 0x0014880001037983 */ /* 0x001f220000300800 */
[----:B------:R-:W-:-:S02]  /*54dd0*/  IADD3.X R21, R21, UR9, RZ, P1, !PT ;  /* 0x0000000915157c10 */ /* 0x000fc40008ffe4ff */
[----:B------:R-:W-:Y:S02]  /*54de0*/  IADD3 R22, P1, R22, UR12, RZ ;  /* 0x0000000c16167c10 */ /* 0x000fe4000ff3e0ff */
[----:B------:R-:W-:Y:S02]  /*54df0*/  IADD3.X R23, R23, UR9, RZ, P6, !PT ;  /* 0x0000000917177c10 */ /* 0x000fe4000b7fe4ff */
[----:B------:R-:W-:Y:S01]  /*54e00*/  IADD3 R24, P6, R24, UR12, RZ ;  /* 0x0000000c18187c10 */ /* 0x000fe2000ffde0ff */
[----:B------:R-:W-:Y:S04]  /*54e10*/  STL [R1+0x14e4], R20 ;  /* 0x0014e41401007387 */ /* 0x000fe80000100800 */
[----:B------:R-:W-:Y:S01]  /*54e20*/  STL [R1+0x14dc], R21 ;  /* 0x0014dc1501007387 */ /* 0x000fe20000100800 */
[----:B------:R-:W-:-:S02]  /*54e30*/  IADD3.X R25, R25, UR9, RZ, P5, !PT ;  /* 0x0000000919197c10 */ /* 0x000fc4000affe4ff */
[----:B------:R-:W-:Y:S01]  /*54e40*/  IADD3.X R29, R29, UR9, RZ, P4, !PT ;  /* 0x000000091d1d7c10 */ /* 0x000fe2000a7fe4ff */
[----:B------:R-:W-:Y:S04]  /*54e50*/  STL [R1+0x14b0], R22 ;  /* 0x0014b01601007387 */ /* 0x000fe80000100800 */
[----:B------:R-:W-:Y:S04]  /*54e60*/  STL [R1+0x14d4], R23 ;  /* 0x0014d41701007387 */ /* 0x000fe80000100800 */
[----:B------:R-:W-:Y:S01]  /*54e70*/  STL [R1+0x14a8], R24 ;  /* 0x0014a81801007387 */ /* 0x000fe20000100800 */
[----:B------:R-:W-:-:S03]  /*54e80*/  IADD3 R26, P5, R26, UR12, RZ ;  /* 0x0000000c1a1a7c10 */ /* 0x000fc6000ffbe0ff */
[----:B------:R0:W-:Y:S04]  /*54e90*/  STL [R1+0x14c4], R29 ;  /* 0x0014c41d01007387 */ /* 0x0001e80000100800 */
[----:B------:R-:W-:Y:S01]  /*54ea0*/  STL [R1+0x14cc], R25 ;  /* 0x0014cc1901007387 */ /* 0x000fe20000100800 */
[----:B------:R-:W-:-:S03]  /*54eb0*/  IADD3 R27, P4, R27, UR12, RZ ;  /* 0x0000000c1b1b7c10 */ /* 0x000fc6000ff9e0ff */
[----:B0-----:R-:W4:Y:S04]  /*54ec0*/  LDL.LU R29, [R1+0x14ac] ;  /* 0x0014ac00011d7983 */ /* 0x001f280000300800 */
[----:B------:R-:W-:Y:S01]  /*54ed0*/  STL [R1+0x14a0], R26 ;  /* 0x0014a01a01007387 */ /* 0x000fe20000100800 */
[----:B--2---:R-:W-:-:S05]  /*54ee0*/  IADD3.X R28, R28, UR9, RZ, P3, !PT ;  /* 0x000000091c1c7c10 */ /* 0x004fca0009ffe4ff */
[----:B------:R0:W-:Y:S04]  /*54ef0*/  STL [R1+0x14bc], R28 ;  /* 0x0014bc1c01007387 */ /* 0x0001e80000100800 */
[----:B0-----:R-:W2:Y:S04]  /*54f00*/  LDL.LU R28, [R1+0x1480] ;  /* 0x00148000011c7983 */ /* 0x001ea80000300800 */
[----:B------:R-:W-:Y:S04]  /*54f10*/  STL [R1+0x1498], R27 ;  /* 0x0014981b01007387 */ /* 0x000fe80000100800 */
[----:B------:R-:W2:Y:S04]  /*54f20*/  LDL.LU R16, [R1+0x14a4] ;  /* 0x0014a40001107983 */ /* 0x000ea80000300800 */
[----:B------:R-:W2:Y:S04]  /*54f30*/  LDL.LU R17, [R1+0x1478] ;  /* 0x0014780001117983 */ /* 0x000ea80000300800 */
[----:B------:R-:W2:Y:S01]  /*54f40*/  LDL.LU R18, [R1+0x149c] ;  /* 0x00149c0001127983 */ /* 0x000ea20000300800 */
[----:B---3--:R-:W-:-:S05]  /*54f50*/  IADD3 R2, P3, R2, UR12, RZ ;  /* 0x0000000c02027c10 */ /* 0x008fca000ff7e0ff */
[----:B------:R0:W-:Y:S04]  /*54f60*/  STL [R1+0x1490], R2 ;  /* 0x0014900201007387 */ /* 0x0001e80000100800 */
[----:B------:R-:W3:Y:S04]  /*54f70*/  LDL.LU R19, [R1+0x1470] ;  /* 0x0014700001137983 */ /* 0x000ee80000300800 */
[----:B------:R-:W3:Y:S04]  /*54f80*/  LDL.LU R12, [R1+0x1494] ;  /* 0x00149400010c7983 */ /* 0x000ee80000300800 */
[----:B------:R-:W3:Y:S04]  /*54f90*/  LDL.LU R13, [R1+0x1468] ;  /* 0x00146800010d7983 */ /* 0x000ee80000300800 */
[----:B0-----:R-:W3:Y:S04]  /*54fa0*/  LDL.LU R2, [R1+0x148c] ;  /* 0x00148c0001027983 */ /* 0x001ee80000300800 */
        /* <DEDUP_REMOVED lines=15> */
[----:B------:R-:W-:-:S05]  /*550a0*/  IADD3 R3, P2, R3, UR12, RZ ;  /* 0x0000000c03037c10 */ /* 0x000fca000ff5e0ff */
        /* <DEDUP_REMOVED lines=9> */
[----:B--2---:R-:W-:Y:S02]  /*55140*/  IADD3 R28, P1, R28, UR12, RZ ;  /* 0x0000000c1c1c7c10 */ /* 0x004fe4000ff3e0ff */
[----:B------:R-:W-:Y:S02]  /*55150*/  IADD3.X R16, R16, UR9, RZ, P6, !PT ;  /* 0x0000000910107c10 */ /* 0x000fe4000b7fe4ff */
[----:B------:R-:W-:Y:S01]  /*55160*/  IADD3 R17, P6, R17, UR12, RZ ;  /* 0x0000000c11117c10 */ /* 0x000fe2000ffde0ff */
[----:B------:R0:W-:Y:S01]  /*55170*/  STL [R1+0x1480], R28 ;  /* 0x0014801c01007387 */ /* 0x0001e20000100800 */
[----:B------:R-:W-:-:S03]  /*55180*/  IADD3.X R18, R18, UR9, RZ, P5, !PT ;  /* 0x0000000912127c10 */ /* 0x000fc6000affe4ff */
[----:B0-----:R-:W2:Y:S04]  /*55190*/  LDL.LU R28, [R1+0x143c] ;  /* 0x00143c00011c7983 */ /* 0x001ea80000300800 */
[----:B------:R-:W-:Y:S04]  /*551a0*/  STL [R1+0x14a4], R16 ;  /* 0x0014a41001007387 */ /* 0x000fe80000100800 */
[----:B------:R-:W-:Y:S04]  /*551b0*/  STL [R1+0x1478], R17 ;  /* 0x0014781101007387 */ /* 0x000fe80000100800 */
[----:B------:R-:W-:Y:S01]  /*551c0*/  STL [R1+0x149c], R18 ;  /* 0x00149c1201007387 */ /* 0x000fe20000100800 */
[----:B---3--:R-:W-:-:S02]  /*551d0*/  IADD3 R19, P5, R19, UR12, RZ ;  /* 0x0000000c13137c10 */ /* 0x008fc4000ffbe0ff */
        /* <DEDUP_REMOVED lines=9> */
[----:B0-----:R-:W3:Y:S01]  /*55270*/  LDL.LU R2, [R1+0x1410] ;  /* 0x0014100001027983 */ /* 0x001ee20000300800 */
[----:B----4-:R-:W-:-:S03]  /*55280*/  IADD3.X R7, R7, UR9, RZ, P1, !PT ;  /* 0x0000000907077c10 */ /* 0x010fc60008ffe4ff */
        /* <DEDUP_REMOVED lines=18> */
[----:B------:R-:W-:Y:S02]  /*553b0*/  IADD3 R23, P3, R23, UR12, RZ ;  /* 0x0000000c17177c10 */ /* 0x000fe4000ff7e0ff */
[----:B------:R-:W-:Y:S01]  /*553c0*/  IADD3.X R24, R24, UR9, RZ, P2, !PT ;  /* 0x0000000918187c10 */ /* 0x000fe200097fe4ff */
[----:B0-----:R-:W4:Y:S01]  /*553d0*/  LDL.LU R0, [R1+0x1434] ;  /* 0x0014340001007983 */ /* 0x001f220000300800 */
[----:B------:R-:W-:-:S03]  /*553e0*/  IADD3.X R26, R26, UR9, RZ, P1, !PT ;  /* 0x000000091a1a7c10 */ /* 0x000fc60008ffe4ff */
[----:B------:R-:W-:Y:S04]  /*553f0*/  STL [R1+0x1440], R20 ;  /* 0x0014401401007387 */ /* 0x000fe80000100800 */
[----:B------:R-:W-:Y:S01]  /*55400*/  STL [R1+0x1438], R21 ;  /* 0x0014381501007387 */ /* 0x000fe20000100800 */
[----:B------:R-:W-:Y:S02]  /*55410*/  IADD3 R25, P2, R25, UR12, RZ ;  /* 0x0000000c19197c10 */ /* 0x000fe4000ff5e0ff */
[----:B------:R-:W-:Y:S01]  /*55420*/  IADD3 R3, P1, R3, UR12, RZ ;  /* 0x0000000c03037c10 */ /* 0x000fe2000ff3e0ff */
[----:B------:R-:W-:Y:S04]  /*55430*/  STL [R1+0x145c], R22 ;  /* 0x00145c1601007387 */ /* 0x000fe80000100800 */
[----:B------:R-:W-:Y:S04]  /*55440*/  STL [R1+0x1430], R23 ;  /* 0x0014301701007387 */ /* 0x000fe80000100800 */
[----:B------:R-:W-:Y:S04]  /*55450*/  STL [R1+0x1454], R24 ;  /* 0x0014541801007387 */ /* 0x000fe80000100800 */
[----:B------:R0:W-:Y:S04]  /*55460*/  STL [R1+0x1420], R3 ;  /* 0x0014200301007387 */ /* 0x0001e80000100800 */
[----:B------:R-:W-:Y:S04]  /*55470*/  STL [R1+0x1428], R25 ;  /* 0x0014281901007387 */ /* 0x000fe80000100800 */
[----:B0-----:R-:W4:Y:S01]  /*55480*/  LDL.LU R3, [R1+0x1408] ;  /* 0x0014080001037983 */ /* 0x001f220000300800 */
[----:B------:R-:W-:-:S03]  /*55490*/  IADD3.X R27, R27, UR9, RZ, P6, !PT ;  /* 0x000000091b1b7c10 */ /* 0x000fc6000b7fe4ff */
[----:B------:R-:W-:Y:S01]  /*554a0*/  STL [R1+0x144c], R26 ;  /* 0x00144c1a01007387 */ /* 0x000fe20000100800 */
[----:B------:R-:W-:-:S05]  /*554b0*/  IADD3 R29, P6, R29, UR12, RZ ;  /* 0x0000000c1d1d7c10 */ /* 0x000fca000ffde0ff */
[----:B------:R0:W-:Y:S04]  /*554c0*/  STL [R1+0x1418], R29 ;  /* 0x0014181d01007387 */ /* 0x0001e80000100800 */
[----:B0-----:R-:W4:Y:S04]  /*554d0*/  LDL.LU R29, [R1+0x142c] ;  /* 0x00142c00011d7983 */ /* 0x001f280000300800 */
[----:B------:R-:W-:Y:S04]  /*554e0*/  STL [R1+0x1444], R27 ;  /* 0x0014441b01007387 */ /* 0x000fe80000100800 */
[----:B------:R-:W4:Y:S04]  /*554f0*/  LDL.LU R16, [R1+0x1400] ;  /* 0x0014000001107983 */ /* 0x000f280000300800 */
[----:B------:R-:W4:Y:S04]  /*55500*/  LDL.LU R17, [R1+0x1424] ;  /* 0x0014240001117983 */ /* 0x000f280000300800 */
[----:B------:R-:W4:Y:S01]  /*55510*/  LDL.LU R18, [R1+0x13f8] ;  /* 0x0013f80001127983 */ /* 0x000f220000300800 */
[----:B--2---:R-:W-:-:S05]  /*55520*/  IADD3.X R28, R28, UR9, RZ, P5, !PT ;  /* 0x000000091c1c7c10 */ /* 0x004fca000affe4ff */
        /* <DEDUP_REMOVED lines=25> */
[----:B0-----:R-:W4:Y:S04]  /*556c0*/  LDL.LU R0, [R1+0x13cc] ;  /* 0x0013cc0001007983 */ /* 0x001f280000300800 */
[----:B------:R-:W4:Y:S01]  /*556d0*/  LDL.LU R27, [R1+0x13a0] ;  /* 0x0013a000011b7983 */ /* 0x000f220000300800 */
[----:B------:R-:W-:-:S05]  /*556e0*/  IADD3 R3, P4, R3, UR12, RZ ;  /* 0x0000000c03037c10 */ /* 0x000fca000ff9e0ff */
[----:B------:R0:W-:Y:S04]  /*556f0*/  STL [R1+0x1408], R3 ;  /* 0x0014080301007387 */ /* 0x0001e80000100800 */
[----:B0-----:R-:W4:Y:S01]  /*55700*/  LDL.LU R3, [R1+0x13c4] ;  /* 0x0013c40001037983 */ /* 0x001f220000300800 */
[----:B------:R-:W-:Y:S02]  /*55710*/  IADD3.X R29, R29, UR9, RZ, P3, !PT ;  /* 0x000000091d1d7c10 */ /* 0x000fe40009ffe4ff */
[----:B------:R-:W-:Y:S02]  /*55720*/  IADD3 R16, P3, R16, UR12, RZ ;  /* 0x0000000c10107c10 */ /* 0x000fe4000ff7e0ff */
[----:B------:R-:W-:Y:S01]  /*55730*/  IADD3.X R17, R17, UR9, RZ, P2, !PT ;  /* 0x0000000911117c10 */ /* 0x000fe200097fe4ff */
[----:B------:R0:W-:Y:S01]  /*55740*/  STL [R1+0x142c], R29 ;  /* 0x00142c1d01007387 */ /* 0x0001e20000100800 */
[----:B------:R-:W-:-:S03]  /*55750*/  IADD3 R18, P2, R18, UR12, RZ ;  /* 0x0000000c12127c10 */ /* 0x000fc6000ff5e0ff */
[----:B0-----:R-:W4:Y:S04]  /*55760*/  LDL.LU R29, [R1+0x1398] ;  /* 0x00139800011d7983 */ /* 0x001f280000300800 */
        /* <DEDUP_REMOVED lines=8> */
[----:B------:R-:W-:Y:S02]  /*557f0*/  IADD3.X R14, R14, UR9, RZ, P5, !PT ;  /* 0x000000090e0e7c10 */ /* 0x000fe4000affe4ff */
[----:B------:R-:W-:Y:S01]  /*55800*/  IADD3 R15, P5, R15, UR12, RZ ;  /* 0x0000000c0f0f7c10 */ /* 0x000fe2000ffbe0ff */
[----:B------:R0:W-:Y:S04]  /*55810*/  STL [R1+0x13e8], R28 ;  /* 0x0013e81c01007387 */ /* 0x0001e80000100800 */
[----:B------:R-:W-:Y:S01]  /*55820*/  STL [R1+0x13f0], R12 ;  /* 0x0013f00c01007387 */ /* 0x000fe20000100800 */
[----:B------:R-:W-:-:S03]  /*55830*/  IADD3.X R6, R6, UR9, RZ, P4, !PT ;  /* 0x0000000906067c10 */ /* 0x000fc6000a7fe4ff */
[----:B0-----:R-:W2:Y:S04]  /*55840*/  LDL.LU R28, [R1+0x13bc] ;  /* 0x0013bc00011c7983 */ /* 0x001ea80000300800 */
[----:B------:R-:W-:Y:S04]  /*55850*/  STL [R1+0x1414], R13 ;  /* 0x0014140d01007387 */ /* 0x000fe80000100800 */
[----:B------:R-:W-:Y:S04]  /*55860*/  STL [R1+0x140c], R14 ;  /* 0x00140c0e01007387 */ /* 0x000fe80000100800 */
[----:B------:R-:W-:Y:S01]  /*55870*/  STL [R1+0x13e0], R15 ;  /* 0x0013e00f01007387 */ /* 0x000fe20000100800 */
[----:B---3--:R-:W-:-:S02]  /*55880*/  IADD3 R7, P4, R7, UR12, RZ ;  /* 0x0000000c07077c10 */ /* 0x008fc4000ff9e0ff */
[----:B------:R-:W-:Y:S02]  /*55890*/  IADD3.X R8, R8, UR9, RZ, P3, !PT ;  /* 0x0000000908087c10 */ /* 0x000fe40009ffe4ff */
[----:B------:R-:W-:Y:S02]  /*558a0*/  IADD3 R9, P3, R9, UR12, RZ ;  /* 0x0000000c09097c10 */ /* 0x000fe4000ff7e0ff */
[----:B------:R-:W-:Y:S01]  /*558b0*/  IADD3.X R10, R10, UR9, RZ, P2, !PT ;  /* 0x000000090a0a7c10 */ /* 0x000fe200097fe4ff */
[----:B------:R-:W-:Y:S01]  /*558c0*/  STL [R1+0x1404], R6 ;  /* 0x0014040601007387 */ /* 0x000fe20000100800 */
[----:B------:R-:W-:-:S03]  /*558d0*/  IADD3.X R20, R20, UR9, RZ, P1, !PT ;  /* 0x0000000914147c10 */ /* 0x000fc60008ffe4ff */
        /* <DEDUP_REMOVED lines=11> */
[----:B0-----:R-:W3:Y:S04]  /*55990*/  LDL.LU R2, [R1+0x1390] ;  /* 0x0013900001027983 */ /* 0x001ee80000300800 */
[----:B------:R-:W-:Y:S01]  /*559a0*/  STL [R1+0x13ec], R20 ;  /* 0x0013ec1401007387 */ /* 0x000fe20000100800 */
[----:B----4-:R-:W-:-:S03]  /*559b0*/  IADD3 R24, P5, R24, UR12, RZ ;  /* 0x0000000c18187c10 */ /* 0x010fc6000ffbe0ff */
[----:B------:R-:W-:Y:S01]  /*559c0*/  STL [R1+0x13e4], R21 ;  /* 0x0013e41501007387 */ /* 0x000fe20000100800 */
[----:B------:R-:W-:-:S03]  /*559d0*/  IADD3.X R25, R25, UR9, RZ, P4, !PT ;  /* 0x0000000919197c10 */ /* 0x000fc6000a7fe4ff */
[----:B------:R-:W-:Y:S04]  /*559e0*/  STL [R1+0x13b8], R22 ;  /* 0x0013b81601007387 */ /* 0x000fe80000100800 */
[----:B------:R-:W-:Y:S04]  /*559f0*/  STL [R1+0x13dc], R23 ;  /* 0x0013dc1701007387 */ /* 0x000fe80000100800 */
[----:B------:R-:W-:Y:S01]  /*55a00*/  STL [R1+0x13b0], R24 ;  /* 0x0013b01801007387 */ /* 0x000fe20000100800 */
[----:B------:R-:W-:Y:S02]  /*55a10*/  IADD3.X R0, R0, UR9, RZ, P3, !PT ;  /* 0x0000000900007c10 */ /* 0x000fe40009ffe4ff */
[----:B------:R-:W-:-:S03]  /*55a20*/  IADD3 R26, P4, R26, UR12, RZ ;  /* 0x0000000c1a1a7c10 */ /* 0x000fc6000ff9e0ff */
[----:B------:R0:W-:Y:S04]  /*55a30*/  STL [R1+0x13cc], R0 ;  /* 0x0013cc0001007387 */ /* 0x0001e80000100800 */
[----:B------:R-:W-:Y:S04]  /*55a40*/  STL [R1+0x13d4], R25 ;  /* 0x0013d41901007387 */ /* 0x000fe80000100800 */
[----:B0-----:R-:W4:Y:S04]  /*55a50*/  LDL.LU R0, [R1+0x13b4] ;  /* 0x0013b40001007983 */ /* 0x001f280000300800 */
[----:B------:R-:W-:Y:S01]  /*55a60*/  STL [R1+0x13a8], R26 ;  /* 0x0013a81a01007387 */ /* 0x000fe20000100800 */
[----:B------:R-:W-:-:S05]  /*55a70*/  IADD3.X R3, R3, UR9, RZ, P2, !PT ;  /* 0x0000000903037c10 */ /* 0x000fca00097fe4ff */
[----:B------:R0:W-:Y:S04]  /*55a80*/  STL [R1+0x13c4], R3 ;  /* 0x0013c40301007387 */ /* 0x0001e80000100800 */
[----:B0-----:R-:W4:Y:S01]  /*55a90*/  LDL.LU R3, [R1+0x1388] ;  /* 0x0013880001037983 */ /* 0x001f220000300800 */
[----:B------:R-:W-:-:S05]  /*55aa0*/  IADD3 R27, P3, R27, UR12, RZ ;  /* 0x0000000c1b1b7c10 */ /* 0x000fca000ff7e0ff */
[----:B------:R-:W-:Y:S04]  /*55ab0*/  STL [R1+0x13a0], R27 ;  /* 0x0013a01b01007387 */ /* 0x000fe80000100800 */
[----:B------:R-:W4:Y:S01]  /*55ac0*/  LDL.LU R16, [R1+0x13ac] ;  /* 0x0013ac0001107983 */ /* 0x000f220000300800 */
[----:B------:R-:W-:-:S03]  /*55ad0*/  IADD3 R29, P2, R29, UR12, RZ ;  /* 0x0000000c1d1d7c10 */ /* 0x000fc6000ff5e0ff */
        /* <DEDUP_REMOVED lines=28> */
[----:B------:R-:W3:Y:S01]  /*55ca0*/  LDL.LU R27, [R1+0x134c] ;  /* 0x00134c00011b7983 */ /* 0x000ee20000300800 */
[----:B----4-:R-:W-:-:S05]  /*55cb0*/  IADD3.X R0, R0, UR9, RZ, P6, !PT ;  /* 0x0000000900007c10 */ /* 0x010fca000b7fe4ff */
[----:B------:R0:W-:Y:S04]  /*55cc0*/  STL [R1+0x13b4], R0 ;  /* 0x0013b40001007387 */ /* 0x0001e80000100800 */
[----:B0-----:R-:W4:Y:S01]  /*55cd0*/  LDL.LU R0, [R1+0x1320] ;  /* 0x0013200001007983 */ /* 0x001f220000300800 */
[----:B------:R-:W-:-:S05]  /*55ce0*/  IADD3 R3, P6, R3, UR12, RZ ;  /* 0x0000000c03037c10 */ /* 0x000fca000ffde0ff */
[----:B------:R0:W-:Y:S04]  /*55cf0*/  STL [R1+0x1388], R3 ;  /* 0x0013880301007387 */ /* 0x0001e80000100800 */
[----:B0-----:R-:W4:Y:S01]  /*55d00*/  LDL.LU R3, [R1+0x1344] ;  /* 0x0013440001037983 */ /* 0x001f220000300800 */
[----:B------:R-:W-:Y:S02]  /*55d10*/  IADD3.X R16, R16, UR9, RZ, P5, !PT ;  /* 0x0000000910107c10 */ /* 0x000fe4000affe4ff */
[----:B------:R-:W-:Y:S02]  /*55d20*/  IADD3 R17, P5, R17, UR12, RZ ;  /* 0x0000000c11117c10 */ /* 0x000fe4000ffbe0ff */
[----:B------:R-:W-:Y:S02]  /*55d30*/  IADD3.X R18, R18, UR9, RZ, P4, !PT ;  /* 0x0000000912127c10 */ /* 0x000fe4000a7fe4ff */
[----:B------:R-:W-:-:S02]  /*55d40*/  IADD3 R19, P4, R19, UR12, RZ ;  /* 0x0000000c13137c10 */ /* 0x000fc4000ff9e0ff */
[----:B------:R-:W-:Y:S02]  /*55d50*/  IADD3.X R12, R12, UR9, RZ, P3, !PT ;  /* 0x000000090c0c7c10 */ /* 0x000fe40009ffe4ff */
[----:B------:R-:W-:Y:S01]  /*55d60*/  IADD3.X R29, R29, UR9, RZ, P2, !PT ;  /* 0x000000091d1d7c10 */ /* 0x000fe200097fe4ff */
[----:B------:R-:W-:Y:S04]  /*55d70*/  STL [R1+0x13ac], R16 ;  /* 0x0013ac1001007387 */ /* 0x000fe80000100800 */
        /* <DEDUP_REMOVED lines=15> */
[----:B------:R-:W-:Y:S02]  /*55e70*/  IADD3 R8, P6, R8, UR12, RZ ;  /* 0x0000000c08087c10 */ /* 0x000fe4000ffde0ff */
[----:B------:R-:W-:Y:S02]  /*55e80*/  IADD3.X R9, R9, UR9, RZ, P5, !PT ;  /* 0x0000000909097c10 */ /* 0x000fe4000affe4ff */
[----:B------:R-:W-:Y:S02]  /*55e90*/  IADD3 R10, P5, R10, UR12, RZ ;  /* 0x0000000c0a0a7c10 */ /* 0x000fe4000ffbe0ff */
[----:B------:R-:W-:Y:S01]  /*55ea0*/  IADD3.X R11, R11, UR9, RZ, P4, !PT ;  /* 0x000000090b0b7c10 */ /* 0x000fe2000a7fe4ff */
[----:B------:R-:W-:Y:S04]  /*55eb0*/  STL [R1+0x1384], R7 ;  /* 0x0013840701007387 */ /* 0x000fe80000100800 */
        /* <DEDUP_REMOVED lines=10> */
[----:B0-----:R-:W2:Y:S04]  /*55f60*/  LDL.LU R28, [R1+0x133c] ;  /* 0x00133c00011c7983 */ /* 0x001ea80000300800 */
[----:B------:R-:W-:Y:S04]  /*55f70*/  STL [R1+0x1348], R20 ;  /* 0x0013481401007387 */ /* 0x000fe80000100800 */
[----:B------:R-:W-:Y:S04]  /*55f80*/  STL [R1+0x1340], R21 ;  /* 0x0013401501007387 */ /* 0x000fe80000100800 */
[----:B------:R-:W-:Y:S01]  /*55f90*/  STL [R1+0x1364], R22 ;  /* 0x0013641601007387 */ /* 0x000fe20000100800 */
[----:B---3--:R-:W-:-:S02]  /*55fa0*/  IADD3.X R24, R24, UR9, RZ, P1, !PT ;  /* 0x0000000918187c10 */ /* 0x008fc40008ffe4ff */
[----:B------:R-:W-:Y:S02]  /*55fb0*/  IADD3.X R26, R26, UR9, RZ, P6, !PT ;  /* 0x000000091a1a7c10 */ /* 0x000fe4000b7fe4ff */
[----:B------:R-:W-:Y:S01]  /*55fc0*/  IADD3 R25, P1, R25, UR12, RZ ;  /* 0x0000000c19197c10 */ /* 0x000fe2000ff3e0ff */
[----:B------:R-:W-:Y:S04]  /*55fd0*/  STL [R1+0x1338], R23 ;  /* 0x0013381701007387 */ /* 0x000fe80000100800 */
[----:B------:R-:W-:Y:S01]  /*55fe0*/  STL [R1+0x135c], R24 ;  /* 0x00135c1801007387 */ /* 0x000fe20000100800 */
[----:B------:R-:W-:Y:S02]  /*55ff0*/  IADD3 R2, P6, R2, UR12, RZ ;  /* 0x0000000c02027c10 */ /* 0x000fe4000ffde0ff */
[----:B------:R-:W-:-:S03]  /*56000*/  IADD3.X R27, R27, UR9, RZ, P5, !PT ;  /* 0x000000091b1b7c10 */ /* 0x000fc6000affe4ff */
[----:B------:R0:W-:Y:S04]  /*56010*/  STL [R1+0x1328], R2 ;  /* 0x0013280201007387 */ /* 0x0001e80000100800 */
[----:B------:R-:W-:Y:S04]  /*56020*/  STL [R1+0x1330], R25 ;  /* 0x0013301901007387 */ /* 0x000fe80000100800 */
[----:B0-----:R-:W3:Y:S04]  /*56030*/  LDL.LU R2, [R1+0x1310] ;  /* 0x0013100001027983 */ /* 0x001ee80000300800 */
[----:B------:R-:W-:Y:S01]  /*56040*/  STL [R1+0x1354], R26 ;  /* 0x0013541a01007387 */ /* 0x000fe20000100800 */
[----:B----4-:R-:W-:-:S05]  /*56050*/  IADD3 R0, P5, R0, UR12, RZ ;  /* 0x0000000c00007c10 */ /* 0x010fca000ffbe0ff */
[----:B------:R0:W-:Y:S04]  /*56060*/  STL [R1+0x1320], R0 ;  /* 0x0013200001007387 */ /* 0x0001e80000100800 */
[----:B0-----:R-:W4:Y:S04]  /*56070*/  LDL.LU R0, [R1+0x1334] ;  /* 0x0013340001007983 */ /* 0x001f280000300800 */
[----:B------:R-:W-:Y:S04]  /*56080*/  STL [R1+0x134c], R27 ;  /* 0x00134c1b01007387 */ /* 0x000fe80000100800 */
        /* <DEDUP_REMOVED lines=30> */
[----:B------:R-:W2:Y:S01]  /*56270*/  LDL.LU R27, [R1+0x12a8] ;  /* 0x0012a800011b7983 */ /* 0x000ea20000300800 */
[----:B---3--:R-:W-:-:S05]  /*56280*/  IADD3 R2, P3, R2, UR12, RZ ;  /* 0x0000000c02027c10 */ /* 0x008fca000ff7e0ff */
[----:B------:R0:W-:Y:S04]  /*56290*/  STL [R1+0x1310], R2 ;  /* 0x0013100201007387 */ /* 0x0001e80000100800 */
[----:B0-----:R-:W3:Y:S01]  /*562a0*/  LDL.LU R2, [R1+0x12cc] ;  /* 0x0012cc0001027983 */ /* 0x001ee20000300800 */
[----:B----4-:R-:W-:Y:S02]  /*562b0*/  IADD3.X R0, R0, UR9, RZ, P2, !PT ;  /* 0x0000000900007c10 */ /* 0x010fe400097fe4ff */
[----:B------:R-:W-:Y:S02]  /*562c0*/  IADD3 R16, P2, R16, UR12, RZ ;  /* 0x0000000c10107c10 */ /* 0x000fe4000ff5e0ff */
[----:B------:R-:W-:Y:S01]  /*562d0*/  IADD3.X R17, R17, UR9, RZ, P1, !PT ;  /* 0x0000000911117c10 */ /* 0x000fe20008ffe4ff */
[----:B------:R0:W-:Y:S01]  /*562e0*/  STL [R1+0x1334], R0 ;  /* 0x0013340001007387 */ /* 0x0001e20000100800 */
[----:B------:R-:W-:-:S02]  /*562f0*/  IADD3 R18, P1, R18, UR12, RZ ;  /* 0x0000000c12127c10 */ /* 0x000fc4000ff3e0ff */
[----:B------:R-:W-:Y:S01]  /*56300*/  IADD3.X R19, R19, UR9, RZ, P6, !PT ;  /* 0x0000000913137c10 */ /* 0x000fe2000b7fe4ff */
[----:B0-----:R-:W4:Y:S01]  /*56310*/  LDL.LU R0, [R1+0x12a0] ;  /* 0x0012a00001007983 */ /* 0x001f220000300800 */
[----:B------:R-:W-:-:S03]  /*56320*/  IADD3.X R13, R13, UR9, RZ, P5, !PT ;  /* 0x000000090d0d7c10 */ /* 0x000fc6000affe4ff */
[----:B------:R-:W-:Y:S01]  /*56330*/  STL [R1+0x1308], R16 ;  /* 0x0013081001007387 */ /* 0x000fe20000100800 */
[----:B------:R-:W-:-:S03]  /*56340*/  IADD3 R12, P6, R12, UR12, RZ ;  /* 0x0000000c0c0c7c10 */ /* 0x000fc6000ffde0ff */
[----:B------:R-:W-:Y:S01]  /*56350*/  STL [R1+0x132c], R17 ;  /* 0x00132c1101007387 */ /* 0x000fe20000100800 */
[----:B------:R-:W-:-:S03]  /*56360*/  IADD3 R3, P5, R3, UR12, RZ ;  /* 0x0000000c03037c10 */ /* 0x000fc6000ffbe0ff */
        /* <DEDUP_REMOVED lines=9> */
[----:B------:R-:W-:Y:S01]  /*56400*/  STL [R1+0x131c], R13 ;  /* 0x00131c0d01007387 */ /* 0x000fe20000100800 */
[----:B------:R-:W-:-:S03]  /*56410*/  IADD3.X R8, R8, UR9, RZ, P2, !PT ;  /* 0x0000000908087c10 */ /* 0x000fc600097fe4ff */
        /* <DEDUP_REMOVED lines=27> */
[----:B------:R-:W-:-:S03]  /*565d0*/  IADD3 R27, P2, R27, UR12, RZ ;  /* 0x0000000c1b1b7c10 */ /* 0x000fc6000ff5e0ff */
[----:B------:R0:W-:Y:S04]  /*565e0*/  STL [R1+0x12d4], R28 ;  /* 0x0012d41c01007387 */ /* 0x0001e80000100800 */
[----:B------:R-:W-:Y:S04]  /*565f0*/  STL [R1+0x12dc], R25 ;  /* 0x0012dc1901007387 */ /* 0x000fe80000100800 */
[----:B0-----:R-:W2:Y:S04]  /*56600*/  LDL.LU R28, [R1+0x12bc] ;  /* 0x0012bc00011c7983 */ /* 0x001ea80000300800 */
[----:B------:R-:W-:Y:S01]  /*56610*/  STL [R1+0x12b0], R26 ;  /* 0x0012b01a01007387 */ /* 0x000fe20000100800 */
[----:B---3--:R-:W-:-:S05]  /*56620*/  IADD3.X R2, R2, UR9, RZ, P1, !PT ;  /* 0x0000000902027c10 */ /* 0x008fca0008ffe4ff */
[----:B------:R0:W-:Y:S04]  /*56630*/  STL [R1+0x12cc], R2 ;  /* 0x0012cc0201007387 */ /* 0x0001e80000100800 */
[----:B0-----:R-:W3:Y:S04]  /*56640*/  LDL.LU R2, [R1+0x1290] ;  /* 0x0012900001027983 */ /* 0x001ee80000300800 */
[----:B------:R-:W-:Y:S04]  /*56650*/  STL [R1+0x12a8], R27 ;  /* 0x0012a81b01007387 */ /* 0x000fe80000100800 */
        /* <DEDUP_REMOVED lines=31> */
[----:B--2---:R-:W-:-:S05]  /*56850*/  IADD3.X R28, R28, UR9, RZ, P5, !PT ;  /* 0x000000091c1c7c10 */ /* 0x004fca000affe4ff */
[----:B------:R0:W-:Y:S04]  /*56860*/  STL [R1+0x12bc], R28 ;  /* 0x0012bc1c01007387 */ /* 0x0001e80000100800 */
[----:B0-----:R-:W2:Y:S01]  /*56870*/  LDL.LU R28, [R1+0x1228] ;  /* 0x00122800011c7983 */ /* 0x001ea20000300800 */
[----:B---3--:R-:W-:Y:S02]  /*56880*/  IADD3 R2, P5, R2, UR12, RZ ;  /* 0x0000000c02027c10 */ /* 0x008fe4000ffbe0ff */
[----:B------:R-:W-:Y:S02]  /*56890*/  IADD3.X R16, R16, UR9, RZ, P4, !PT ;  /* 0x0000000910107c10 */ /* 0x000fe4000a7fe4ff */
[----:B------:R-:W-:Y:S01]  /*568a0*/  IADD3 R17, P4, R17, UR12, RZ ;  /* 0x0000000c11117c10 */ /* 0x000fe2000ff9e0ff */
[----:B------:R0:W-:Y:S01]  /*568b0*/  STL [R1+0x1290], R2 ;  /* 0x0012900201007387 */ /* 0x0001e20000100800 */
[----:B------:R-:W-:-:S03]  /*568c0*/  IADD3.X R18, R18, UR9, RZ, P3, !PT ;  /* 0x0000000912127c10 */ /* 0x000fc60009ffe4ff */
[----:B0-----:R-:W3:Y:S01]  /*568d0*/  LDL.LU R2, [R1+0x124c] ;  /* 0x00124c0001027983 */ /* 0x001ee20000300800 */
[----:B----4-:R-:W-:-:S03]  /*568e0*/  IADD3 R19, P3, R19, UR12, RZ ;  /* 0x0000000c13137c10 */ /* 0x010fc6000ff7e0ff */
[----:B------:R-:W-:Y:S01]  /*568f0*/  STL [R1+0x12b4], R16 ;  /* 0x0012b41001007387 */ /* 0x000fe20000100800 */
[----:B------:R-:W-:-:S03]  /*56900*/  IADD3.X R12, R12, UR9, RZ, P2, !PT ;  /* 0x000000090c0c7c10 */ /* 0x000fc600097fe4ff */
[----:B------:R-:W-:Y:S04]  /*56910*/  STL [R1+0x1288], R17 ;  /* 0x0012881101007387 */ /* 0x000fe80000100800 */
[----:B------:R-:W-:Y:S04]  /*56920*/  STL [R1+0x12ac], R18 ;  /* 0x0012ac1201007387 */ /* 0x000fe80000100800 */
[----:B------:R-:W-:Y:S01]  /*56930*/  STL [R1+0x1280], R19 ;  /* 0x0012801301007387 */ /* 0x000fe20000100800 */
[----:B------:R-:W-:Y:S02]  /*56940*/  IADD3.X R0, R0, UR9, RZ, P1, !PT ;  /* 0x0000000900007c10 */ /* 0x000fe40008ffe4ff */
[----:B------:R-:W-:-:S02]  /*56950*/  IADD3 R13, P2, R13, UR12, RZ ;  /* 0x0000000c0d0d7c10 */ /* 0x000fc4000ff5e0ff */
[----:B------:R-:W-:Y:S02]  /*56960*/  IADD3 R14, P1, R14, UR12, RZ ;  /* 0x0000000c0e0e7c10 */ /* 0x000fe4000ff3e0ff */
[----:B------:R-:W-:Y:S01]  /*56970*/  IADD3.X R15, R15, UR9, RZ, P6, !PT ;  /* 0x000000090f0f7c10 */ /* 0x000fe2000b7fe4ff */
[----:B------:R0:W-:Y:S04]  /*56980*/  STL [R1+0x129c], R0 ;  /* 0x00129c0001007387 */ /* 0x0001e80000100800 */
[----:B------:R-:W-:Y:S01]  /*56990*/  STL [R1+0x12a4], R12 ;  /* 0x0012a40c01007387 */ /* 0x000fe20000100800 */
[----:B------:R-:W-:Y:S02]  /*569a0*/  IADD3 R6, P6, R6, UR12, RZ ;  /* 0x0000000c06067c10 */ /* 0x000fe4000ffde0ff */
[----:B------:R-:W-:-:S02]  /*569b0*/  IADD3.X R7, R7, UR9, RZ, P5, !PT ;  /* 0x0000000907077c10 */ /* 0x000fc4000affe4ff */
[----:B------:R-:W-:Y:S01]  /*569c0*/  IADD3 R8, P5, R8, UR12, RZ ;  /* 0x0000000c08087c10 */ /* 0x000fe2000ffbe0ff */
[----:B0-----:R-:W4:Y:S04]  /*569d0*/  LDL.LU R0, [R1+0x1220] ;  /* 0x0012200001007983 */ /* 0x001f280000300800 */
[----:B------:R-:W-:Y:S04]  /*569e0*/  STL [R1+0x1278], R13 ;  /* 0x0012780d01007387 */ /* 0x000fe80000100800 */
        /* <DEDUP_REMOVED lines=18> */
[----:B------:R-:W-:Y:S02]  /*56b10*/  IADD3.X R24, R24, UR9, RZ, P6, !PT ;  /* 0x0000000918187c10 */ /* 0x000fe4000b7fe4ff */
[----:B------:R-:W-:Y:S01]  /*56b20*/  IADD3.X R26, R26, UR9, RZ, P5, !PT ;  /* 0x000000091a1a7c10 */ /* 0x000fe2000affe4ff */
[----:B------:R-:W-:Y:S04]  /*56b30*/  STL [R1+0x1250], R20 ;  /* 0x0012501401007387 */ /* 0x000fe80000100800 */
[----:B------:R-:W-:Y:S01]  /*56b40*/  STL [R1+0x1248], R21 ;  /* 0x0012481501007387 */ /* 0x000fe20000100800 */
[----:B------:R-:W-:-:S02]  /*56b50*/  IADD3 R25, P6, R25, UR12, RZ ;  /* 0x0000000c19197c10 */ /* 0x000fc4000ffde0ff */
[----:B------:R-:W-:Y:S01]  /*56b60*/  IADD3 R29, P5, R29, UR12, RZ ;  /* 0x0000000c1d1d7c10 */ /* 0x000fe2000ffbe0ff */
[----:B------:R-:W-:Y:S04]  /*56b70*/  STL [R1+0x126c], R22 ;  /* 0x00126c1601007387 */ /* 0x000fe80000100800 */
[----:B------:R-:W-:Y:S04]  /*56b80*/  STL [R1+0x1240], R23 ;  /* 0x0012401701007387 */ /* 0x000fe80000100800 */
[----:B------:R-:W-:Y:S01]  /*56b90*/  STL [R1+0x1264], R24 ;  /* 0x0012641801007387 */ /* 0x000fe20000100800 */
[----:B------:R-:W-:-:S03]  /*56ba0*/  IADD3.X R27, R27, UR9, RZ, P4, !PT ;  /* 0x000000091b1b7c10 */ /* 0x000fc6000a7fe4ff */
[----:B------:R0:W-:Y:S04]  /*56bb0*/  STL [R1+0x1230], R29 ;  /* 0x0012301d01007387 */ /* 0x0001e80000100800 */
[----:B------:R-:W-:Y:S04]  /*56bc0*/  STL [R1+0x1238], R25 ;  /* 0x0012381901007387 */ /* 0x000fe80000100800 */
[----:B0-----:R-:W4:Y:S04]  /*56bd0*/  LDL.LU R29, [R1+0x1218] ;  /* 0x00121800011d7983 */ /* 0x001f280000300800 */
[----:B------:R-:W-:Y:S01]  /*56be0*/  STL [R1+0x125c], R26 ;  /* 0x00125c1a01007387 */ /* 0x000fe20000100800 */
[----:B--2---:R-:W-:-:S05]  /*56bf0*/  IADD3 R28, P4, R28, UR12, RZ ;  /* 0x0000000c1c1c7c10 */ /* 0x004fca000ff9e0ff */
[----:B------:R0:W-:Y:S04]  /*56c00*/  STL [R1+0x1228], R28 ;  /* 0x0012281c01007387 */ /* 0x0001e80000100800 */
[----:B0-----:R-:W2:Y:S04]  /*56c10*/  LDL.LU R28, [R1+0x123c] ;  /* 0x00123c00011c7983 */ /* 0x001ea80000300800 */
[----:B------:R-:W-:Y:S04]  /*56c20*/  STL [R1+0x1254], R27 ;  /* 0x0012541b01007387 */ /* 0x000fe80000100800 */
        /* <DEDUP_REMOVED lines=34> */
[----:B--2---:R-:W-:Y:S02]  /*56e50*/  IADD3.X R28, R28, UR9, RZ, P1, !PT ;  /* 0x000000091c1c7c10 */ /* 0x004fe40008ffe4ff */
[----:B------:R-:W-:Y:S02]  /*56e60*/  IADD3 R16, P1, R16, UR12, RZ ;  /* 0x0000000c10107c10 */ /* 0x000fe4000ff3e0ff */
[----:B------:R-:W-:Y:S01]  /*56e70*/  IADD3.X R17, R17, UR9, RZ, P6, !PT ;  /* 0x0000000911117c10 */ /* 0x000fe2000b7fe4ff */
[----:B------:R0:W-:Y:S01]  /*56e80*/  STL [R1+0x123c], R28 ;  /* 0x00123c1c01007387 */ /* 0x0001e20000100800 */
[----:B------:R-:W-:-:S03]  /*56e90*/  IADD3 R18, P6, R18, UR12, RZ ;  /* 0x0000000c12127c10 */ /* 0x000fc6000ffde0ff */
[----:B0-----:R-:W2:Y:S04]  /*56ea0*/  LDL.LU R28, [R1+0x11a8] ;  /* 0x0011a800011c7983 */ /* 0x001ea80000300800 */
[----:B------:R-:W-:Y:S04]  /*56eb0*/  STL [R1+0x1210], R16 ;  /* 0x0012101001007387 */ /* 0x000fe80000100800 */
[----:B------:R-:W-:Y:S04]  /*56ec0*/  STL [R1+0x1234], R17 ;  /* 0x0012341101007387 */ /* 0x000fe80000100800 */
[----:B------:R-:W-:Y:S01]  /*56ed0*/  STL [R1+0x1208], R18 ;  /* 0x0012081201007387 */ /* 0x000fe20000100800 */
[----:B---3--:R-:W-:-:S02]  /*56ee0*/  IADD3.X R19, R19, UR9, RZ, P5, !PT ;  /* 0x0000000913137c10 */ /* 0x008fc4000affe4ff */
        /* <DEDUP_REMOVED lines=9> */
[----:B0-----:R-:W3:Y:S04]  /*56f80*/  LDL.LU R2, [R1+0x11cc] ;  /* 0x0011cc0001027983 */ /* 0x001ee80000300800 */
[----:B------:R-:W-:Y:S01]  /*56f90*/  STL [R1+0x1224], R13 ;  /* 0x0012240d01007387 */ /* 0x000fe20000100800 */
[----:B----4-:R-:W-:Y:S02]  /*56fa0*/  IADD3 R7, P2, R7, UR12, RZ ;  /* 0x0000000c07077c10 */ /* 0x010fe4000ff5e0ff */
[----:B------:R-:W-:Y:S01]  /*56fb0*/  IADD3.X R8, R8, UR9, RZ, P1, !PT ;  /* 0x0000000908087c10 */ /* 0x000fe20008ffe4ff */
[----:B------:R-:W-:Y:S01]  /*56fc0*/  STL [R1+0x121c], R14 ;  /* 0x00121c0e01007387 */ /* 0x000fe20000100800 */
[----:B------:R-:W-:-:S03]  /*56fd0*/  IADD3 R9, P1, R9, UR12, RZ ;  /* 0x0000000c09097c10 */ /* 0x000fc6000ff3e0ff */
[----:B------:R-:W-:Y:S01]  /*56fe0*/  STL [R1+0x11f0], R15 ;  /* 0x0011f00f01007387 */ /* 0x000fe20000100800 */
[----:B------:R-:W-:Y:S02]  /*56ff0*/  IADD3.X R10, R10, UR9, RZ, P6, !PT ;  /* 0x000000090a0a7c10 */ /* 0x000fe4000b7fe4ff */
[----:B------:R-:W-:Y:S01]  /*57000*/  IADD3.X R20, R20, UR9, RZ, P5, !PT ;  /* 0x0000000914147c10 */ /* 0x000fe2000affe4ff */
        /* <DEDUP_REMOVED lines=12> */
[----:B0-----:R-:W4:Y:S01]  /*570d0*/  LDL.LU R0, [R1+0x11a0] ;  /* 0x0011a00001007983 */ /* 0x001f220000300800 */
[----:B------:R-:W-:-:S03]  /*570e0*/  IADD3 R24, P3, R24, UR12, RZ ;  /* 0x0000000c18187c10 */ /* 0x000fc6000ff7e0ff */
[----:B------:R-:W-:Y:S04]  /*570f0*/  STL [R1+0x11fc], R20 ;  /* 0x0011fc1401007387 */ /* 0x000fe80000100800 */
[----:B------:R-:W-:Y:S01]  /*57100*/  STL [R1+0x11f4], R21 ;  /* 0x0011f41501007387 */ /* 0x000fe20000100800 */
[----:B------:R-:W-:-:S03]  /*57110*/  IADD3.X R25, R25, UR9, RZ, P2, !PT ;  /* 0x0000000919197c10 */ /* 0x000fc600097fe4ff */
[----:B------:R-:W-:Y:S01]  /*57120*/  STL [R1+0x11c8], R22 ;  /* 0x0011c81601007387 */ /* 0x000fe20000100800 */
[----:B------:R-:W-:-:S03]  /*57130*/  IADD3.X R3, R3, UR9, RZ, P1, !PT ;  /* 0x0000000903037c10 */ /* 0x000fc60008ffe4ff */
[----:B------:R-:W-:Y:S04]  /*57140*/  STL [R1+0x11ec], R23 ;  /* 0x0011ec1701007387 */ /* 0x000fe80000100800 */
[----:B------:R-:W-:Y:S04]  /*57150*/  STL [R1+0x11c0], R24 ;  /* 0x0011c01801007387 */ /* 0x000fe80000100800 */
[----:B------:R0:W-:Y:S04]  /*57160*/  STL [R1+0x11dc], R3 ;  /* 0x0011dc0301007387 */ /* 0x0001e80000100800 */
[----:B------:R-:W-:Y:S04]  /*57170*/  STL [R1+0x11e4], R25 ;  /* 0x0011e41901007387 */ /* 0x000fe80000100800 */
[----:B0-----:R-:W4:Y:S01]  /*57180*/  LDL.LU R3, [R1+0x11c4] ;  /* 0x0011c40001037983 */ /* 0x001f220000300800 */
[----:B------:R-:W-:-:S02]  /*57190*/  IADD3 R26, P2, R26, UR12, RZ ;  /* 0x0000000c1a1a7c10 */ /* 0x000fc4000ff5e0ff */
[----:B------:R-:W-:-:S03]  /*571a0*/  IADD3 R27, P1, R27, UR12, RZ ;  /* 0x0000000c1b1b7c10 */ /* 0x000fc6000ff3e0ff */
[----:B------:R-:W-:Y:S01]  /*571b0*/  STL [R1+0x11b8], R26 ;  /* 0x0011b81a01007387 */ /* 0x000fe20000100800 */
[----:B------:R-:W-:-:S05]  /*571c0*/  IADD3.X R29, R29, UR9, RZ, P6, !PT ;  /* 0x000000091d1d7c10 */ /* 0x000fca000b7fe4ff */
        /* <DEDUP_REMOVED lines=77> */
[----:B0-----:R-:W3:Y:S04]  /*576a0*/  LDL.LU R2, [R1+0x114c] ;  /* 0x00114c0001027983 */ /* 0x001ee80000300800 */
[----:B------:R-:W-:Y:S01]  /*576b0*/  STL [R1+0x1158], R20 ;  /* 0x0011581401007387 */ /* 0x000fe20000100800 */
        /* <DEDUP_REMOVED lines=8> */
[----:B------:R-:W-:-:S03]  /*57740*/  IADD3.X R27, R27, UR9, RZ, P3, !PT ;  /* 0x000000091b1b7c10 */ /* 0x000fc60009ffe4ff */
[----:B------:R0:W-:Y:S04]  /*57750*/  STL [R1+0x1138], R0 ;  /* 0x0011380001007387 */ /* 0x0001e80000100800 */
[----:B------:R-:W-:Y:S04]  /*57760*/  STL [R1+0x1140], R25 ;  /* 0x0011401901007387 */ /* 0x000fe80000100800 */
[----:B0-----:R-:W4:Y:S04]  /*57770*/  LDL.LU R0, [R1+0x1120] ;  /* 0x0011200001007983 */ /* 0x001f280000300800 */
        /* <DEDUP_REMOVED lines=46> */
[----:B------:R-:W-:Y:S01]  /*57a60*/  IADD3.X R13, R13, UR9, RZ, P3, !PT ;  /* 0x000000090d0d7c10 */ /* 0x000fe20009ffe4ff */
        /* <DEDUP_REMOVED lines=8> */
[----:B------:R-:W-:Y:S01]  /*57af0*/  STL [R1+0x1108], R12 ;  /* 0x0011080c01007387 */ /* 0x000fe20000100800 */
        /* <DEDUP_REMOVED lines=41> */
[----:B------:R-:W-:Y:S04]  /*57d90*/  STL [R1+0x10b8], R27 ;  /* 0x0010b81b01007387 */ /* 0x000fe80000100800 */
        /* <DEDUP_REMOVED lines=38> */
[----:B------:R-:W-:-:S03]  /*58000*/  IADD3.X R18, R18, UR9, RZ, P1, !PT ;  /* 0x0000000912127c10 */ /* 0x000fc60008ffe4ff */
[----:B0-----:R-:W4:Y:S01]  /*58010*/  LDL.LU R0, [R1+0x105c] ;  /* 0x00105c0001007983 */ /* 0x001f220000300800 */
[----:B------:R-:W-:-:S03]  /*58020*/  IADD3 R19, P1, R19, UR12, RZ ;  /* 0x0000000c13137c10 */ /* 0x000fc6000ff3e0ff */
[----:B------:R-:W-:Y:S01]  /*58030*/  STL [R1+0x10c4], R16 ;  /* 0x0010c41001007387 */ /* 0x000fe20000100800 */
[----:B------:R-:W-:-:S03]  /*58040*/  IADD3.X R12, R12, UR9, RZ, P6, !PT ;  /* 0x000000090c0c7c10 */ /* 0x000fc6000b7fe4ff */
[----:B------:R-:W-:Y:S04]  /*58050*/  STL [R1+0x1098], R17 ;  /* 0x0010981101007387 */ /* 0x000fe80000100800 */
[----:B------:R-:W-:Y:S01]  /*58060*/  STL [R1+0x10bc], R18 ;  /* 0x0010bc1201007387 */ /* 0x000fe20000100800 */
[----:B------:R-:W-:-:S03]  /*58070*/  IADD3.X R3, R3, UR9, RZ, P5, !PT ;  /* 0x0000000903037c10 */ /* 0x000fc6000affe4ff */
        /* <DEDUP_REMOVED lines=99> */
[----:B------:R-:W-:-:S03]  /*586b0*/  IADD3.X R6, R6, UR9, RZ, P6, !PT ;  /* 0x0000000906067c10 */ /* 0x000fc6000b7fe4ff */
[----:B0-----:R-:W4:Y:S01]  /*586c0*/  LDL.LU R0, [R1+0xfdc] ;  /* 0x000fdc0001007983 */ /* 0x001f220000300800 */
[----:B------:R-:W-:-:S03]  /*586d0*/  IADD3 R7, P6, R7, UR12, RZ ;  /* 0x0000000c07077c10 */ /* 0x000fc6000ffde0ff */
        /* <DEDUP_REMOVED lines=23> */
[----:B------:R-:W-:-:S03]  /*58850*/  IADD3.X R25, R25, UR9, RZ, P6, !PT ;  /* 0x0000000919197c10 */ /* 0x000fc6000b7fe4ff */
[----:B------:R-:W-:Y:S04]  /*58860*/  STL [R1+0xfd8], R22 ;  /* 0x000fd81601007387 */ /* 0x000fe80000100800 */
[----:B------:R-:W-:Y:S01]  /*58870*/  STL [R1+0xffc], R23 ;  /* 0x000ffc1701007387 */ /* 0x000fe20000100800 */
[----:B------:R-:W-:-:S03]  /*58880*/  IADD3.X R29, R29, UR9, RZ, P5, !PT ;  /* 0x000000091d1d7c10 */ /* 0x000fc6000affe4ff */
        /* <DEDUP_REMOVED lines=64> */
[----:B0-----:R-:W3:Y:S04]  /*58c90*/  LDL.LU R2, [R1+0xf38] ;  /* 0x000f380001027983 */ /* 0x001ee80000300800 */
[----:B------:R-:W-:Y:S01]  /*58ca0*/  STL [R1+0xf90], R13 ;  /* 0x000f900d01007387 */ /* 0x000fe20000100800 */
[----:B----4-:R-:W-:Y:S02]  /*58cb0*/  IADD3.X R7, R7, UR9, RZ, P2, !PT ;  /* 0x0000000907077c10 */ /* 0x010fe400097fe4ff */
[----:B------:R-:W-:Y:S01]  /*58cc0*/  IADD3 R8, P2, R8, UR12, RZ ;  /* 0x0000000c08087c10 */ /* 0x000fe2000ff5e0ff */
[----:B------:R-:W-:Y:S01]  /*58cd0*/  STL [R1+0xf88], R14 ;  /* 0x000f880e01007387 */ /* 0x000fe20000100800 */
[----:B------:R-:W-:-:S03]  /*58ce0*/  IADD3.X R9, R9, UR9, RZ, P1, !PT ;  /* 0x0000000909097c10 */ /* 0x000fc60008ffe4ff */
[----:B------:R-:W-:Y:S01]  /*58cf0*/  STL [R1+0xfac], R15 ;  /* 0x000fac0f01007387 */ /* 0x000fe20000100800 */
[----:B------:R-:W-:-:S03]  /*58d00*/  IADD3 R10, P1, R10, UR12, RZ ;  /* 0x0000000c0a0a7c10 */ /* 0x000fc6000ff3e0ff */
[----:B------:R-:W-:Y:S04]  /*58d10*/  STL [R1+0xf80], R6 ;  /* 0x000f800601007387 */ /* 0x000fe80000100800 */
[----:B------:R-:W-:Y:S01]  /*58d20*/  STL [R1+0xfa4], R7 ;  /* 0x000fa40701007387 */ /* 0x000fe20000100800 */
[----:B------:R-:W-:Y:S02]  /*58d30*/  IADD3.X R11, R11, UR9, RZ, P6, !PT ;  /* 0x000000090b0b7c10 */ /* 0x000fe4000b7fe4ff */
[----:B------:R-:W-:Y:S01]  /*58d40*/  IADD3.X R0, R0, UR9, RZ, P5, !PT ;  /* 0x0000000900007c10 */ /* 0x000fe2000affe4ff */
        /* <DEDUP_REMOVED lines=10> */
[----:B------:R-:W-:Y:S01]  /*58df0*/  STL [R1+0xf68], R20 ;  /* 0x000f681401007387 */ /* 0x000fe20000100800 */
[----:B------:R-:W-:-:S02]  /*58e00*/  IADD3.X R24, R24, UR9, RZ, P3, !PT ;  /* 0x0000000918187c10 */ /* 0x000fc40009ffe4ff */
[----:B------:R-:W-:Y:S01]  /*58e10*/  IADD3.X R26, R26, UR9, RZ, P2, !PT ;  /* 0x000000091a1a7c10 */ /* 0x000fe200097fe4ff */
[----:B------:R-:W-:Y:S01]  /*58e20*/  STL [R1+0xf60], R21 ;  /* 0x000f601501007387 */ /* 0x000fe20000100800 */
[----:B------:R-:W-:-:S03]  /*58e30*/  IADD3 R25, P3, R25, UR12, RZ ;  /* 0x0000000c19197c10 */ /* 0x000fc6000ff7e0ff */
[----:B------:R-:W-:Y:S04]  /*58e40*/  STL [R1+0xf84], R22 ;  /* 0x000f841601007387 */ /* 0x000fe80000100800 */
[----:B------:R-:W-:Y:S01]  /*58e50*/  STL [R1+0xf58], R23 ;  /* 0x000f581701007387 */ /* 0x000fe20000100800 */
[----:B------:R-:W-:-:S03]  /*58e60*/  IADD3 R3, P2, R3, UR12, RZ ;  /* 0x0000000c03037c10 */ /* 0x000fc6000ff5e0ff */
        /* <DEDUP_REMOVED lines=46> */
[----:B------:R-:W-:Y:S02]  /*59150*/  IADD3.X R17, R17, UR9, RZ, P3, !PT ;  /* 0x0000000911117c10 */ /* 0x000fe40009ffe4ff */
[----:B------:R-:W-:Y:S01]  /*59160*/  IADD3 R18, P3, R18, UR12, RZ ;  /* 0x0000000c12127c10 */ /* 0x000fe2000ff7e0ff */
[----:B------:R0:W-:Y:S04]  /*59170*/  STL [R1+0xf54], R29 ;  /* 0x000f541d01007387 */ /* 0x0001e80000100800 */
        /* <DEDUP_REMOVED lines=95> */
[----:B------:R-:W-:Y:S01]  /*59770*/  IADD3.X R12, R12, UR9, RZ, P4, !PT ;  /* 0x000000090c0c7c10 */ /* 0x000fe2000a7fe4ff */
[----:B------:R-:W-:Y:S04]  /*59780*/  STL [R1+0xed4], R16 ;  /* 0x000ed41001007387 */ /* 0x000fe80000100800 */
[----:B------:R-:W-:Y:S01]  /*59790*/  STL [R1+0xea8], R17 ;  /* 0x000ea81101007387 */ /* 0x000fe20000100800 */
[----:B------:R-:W-:-:S03]  /*597a0*/  IADD3 R13, P4, R13, UR12, RZ ;  /* 0x0000000c0d0d7c10 */ /* 0x000fc6000ff9e0ff */
[----:B------:R-:W-:Y:S01]  /*597b0*/  STL [R1+0xecc], R18 ;  /* 0x000ecc1201007387 */ /* 0x000fe20000100800 */
[----:B------:R-:W-:-:S03]  /*597c0*/  IADD3.X R29, R29, UR9, RZ, P3, !PT ;  /* 0x000000091d1d7c10 */ /* 0x000fc60009ffe4ff */
[----:B------:R-:W-:Y:S01]  /*597d0*/  STL [R1+0xea0], R19 ;  /* 0x000ea01301007387 */ /* 0x000fe20000100800 */
[----:B------:R-:W-:Y:S02]  /*597e0*/  IADD3 R14, P3, R14, UR12, RZ ;  /* 0x0000000c0e0e7c10 */ /* 0x000fe4000ff7e0ff */
[----:B------:R-:W-:Y:S02]  /*597f0*/  IADD3.X R15, R15, UR9, RZ, P2, !PT ;  /* 0x000000090f0f7c10 */ /* 0x000fe400097fe4ff */
[----:B------:R-:W-:Y:S01]  /*59800*/  IADD3 R6, P2, R6, UR12, RZ ;  /* 0x0000000c06067c10 */ /* 0x000fe2000ff5e0ff */
[----:B------:R0:W-:Y:S04]  /*59810*/  STL [R1+0xebc], R29 ;  /* 0x000ebc1d01007387 */ /* 0x0001e80000100800 */
[----:B------:R-:W-:Y:S04]  /*59820*/  STL [R1+0xec4], R12 ;  /* 0x000ec40c01007387 */ /* 0x000fe80000100800 */
        /* <DEDUP_REMOVED lines=78> */
[----:B------:R-:W-:-:S03]  /*59d10*/  IADD3 R18, P2, R18, UR12, RZ ;  /* 0x0000000c12127c10 */ /* 0x000fc6000ff5e0ff */
[----:B0-----:R-:W4:Y:S01]  /*59d20*/  LDL.LU R0, [R1+0xdc8] ;  /* 0x000dc80001007983 */ /* 0x001f220000300800 */
[----:B------:R-:W-:Y:S02]  /*59d30*/  IADD3.X R19, R19, UR9, RZ, P1, !PT ;  /* 0x0000000913137c10 */ /* 0x000fe40008ffe4ff */
        /* <DEDUP_REMOVED lines=27> */
[----:B------:R-:W-:Y:S01]  /*59ef0*/  STL [R1+0xe24], R10 ;  /* 0x000e240a01007387 */ /* 0x000fe20000100800 */
[----:B------:R-:W-:-:S03]  /*59f00*/  IADD3.X R21, R21, UR9, RZ, P6, !PT ;  /* 0x0000000915157c10 */ /* 0x000fc6000b7fe4ff */
[----:B------:R0:W-:Y:S01]  /*59f10*/  STL [R1+0xdf0], R29 ;  /* 0x000df01d01007387 */ /* 0x0001e20000100800 */
[----:B------:R-:W-:-:S03]  /*59f20*/  IADD3 R22, P6, R22, UR12, RZ ;  /* 0x0000000c16167c10 */ /* 0x000fc6000ffde0ff */
[----:B------:R-:W-:Y:S01]  /*59f30*/  STL [R1+0xdf8], R11 ;  /* 0x000df80b01007387 */ /* 0x000fe20000100800 */
[----:B------:R-:W-:-:S03]  /*59f40*/  IADD3.X R23, R23, UR9, RZ, P5, !PT ;  /* 0x0000000917177c10 */ /* 0x000fc6000affe4ff */
        /* <DEDUP_REMOVED lines=71> */
[----:B------:R-:W-:-:S03]  /*5a3c0*/  IADD3 R6, P1, R6, UR12, RZ ;  /* 0x0000000c06067c10 */ /* 0x000fc6000ff3e0ff */
[----:B0-----:R-:W4:Y:S04]  /*5a3d0*/  LDL.LU R0, [R1+0xd48] ;  /* 0x000d480001007983 */ /* 0x001f280000300800 */
[----:B------:R-:W-:Y:S01]  /*5a3e0*/  STL [R1+0xda0], R13 ;  /* 0x000da00d01007387 */ /* 0x000fe20000100800 */
[----:B------:R-:W-:Y:S02]  /*5a3f0*/  IADD3.X R7, R7, UR9, RZ, P6, !PT ;  /* 0x0000000907077c10 */ /* 0x000fe4000b7fe4ff */
        /* <DEDUP_REMOVED lines=21> */
[----:B------:R-:W-:-:S03]  /*5a550*/  IADD3.X R26, R26, UR9, RZ, P6, !PT ;  /* 0x000000091a1a7c10 */ /* 0x000fc6000b7fe4ff */
        /* <DEDUP_REMOVED lines=51> */
[----:B------:R-:W-:Y:S02]  /*5a890*/  IADD3.X R17, R17, UR9, RZ, P1, !PT ;  /* 0x0000000911117c10 */ /* 0x000fe40008ffe4ff */
[----:B------:R-:W-:Y:S01]  /*5a8a0*/  IADD3 R18, P1, R18, UR12, RZ ;  /* 0x0000000c12127c10 */ /* 0x000fe2000ff3e0ff */
[----:B------:R0:W-:Y:S04]  /*5a8b0*/  STL [R1+0xd64], R28 ;  /* 0x000d641c01007387 */ /* 0x0001e80000100800 */
        /* <DEDUP_REMOVED lines=36> */
[----:B------:R-:W-:Y:S01]  /*5ab00*/  STL [R1+0xd24], R20 ;  /* 0x000d241401007387 */ /* 0x000fe20000100800 */
[----:B------:R-:W-:-:S03]  /*5ab10*/  IADD3 R24, P4, R24, UR12, RZ ;  /* 0x0000000c18187c10 */ /* 0x000fc6000ff9e0ff */
[----:B------:R-:W-:Y:S01]  /*5ab20*/  STL [R1+0xd1c], R21 ;  /* 0x000d1c1501007387 */ /* 0x000fe20000100800 */
[----:B------:R-:W-:-:S03]  /*5ab30*/  IADD3.X R25, R25, UR9, RZ, P3, !PT ;  /* 0x0000000919197c10 */ /* 0x000fc60009ffe4ff */
[----:B------:R-:W-:Y:S04]  /*5ab40*/  STL [R1+0xcf0], R22 ;  /* 0x000cf01601007387 */ /* 0x000fe80000100800 */
[----:B------:R-:W-:Y:S04]  /*5ab50*/  STL [R1+0xd14], R23 ;  /* 0x000d141701007387 */ /* 0x000fe80000100800 */
[----:B------:R-:W-:Y:S01]  /*5ab60*/  STL [R1+0xce8], R24 ;  /* 0x000ce81801007387 */ /* 0x000fe20000100800 */
[----:B------:R-:W-:-:S05]  /*5ab70*/  IADD3.X R3, R3, UR9, RZ, P2, !PT ;  /* 0x0000000903037c10 */ /* 0x000fca00097fe4ff */
[----:B------:R0:W-:Y:S04]  /*5ab80*/  STL [R1+0xd04], R3 ;  /* 0x000d040301007387 */ /* 0x0001e80000100800 */
[----:B------:R-:W-:Y:S04]  /*5ab90*/  STL [R1+0xd0c], R25 ;  /* 0x000d0c1901007387 */ /* 0x000fe80000100800 */
[----:B0-----:R-:W4:Y:S01]  /*5aba0*/  LDL.LU R3, [R1+0xcec] ;  /* 0x000cec0001037983 */ /* 0x001f220000300800 */
[----:B------:R-:W-:Y:S02]  /*5abb0*/  IADD3 R26, P3, R26, UR12, RZ ;  /* 0x0000000c1a1a7c10 */ /* 0x000fe4000ff7e0ff */
        /* <DEDUP_REMOVED lines=42> */
[----:B------:R-:W-:Y:S02]  /*5ae60*/  IADD3 R17, P4, R17, UR12, RZ ;  /* 0x0000000c11117c10 */ /* 0x000fe4000ff9e0ff */
[----:B------:R-:W-:Y:S01]  /*5ae70*/  IADD3.X R18, R18, UR9, RZ, P3, !PT ;  /* 0x0000000912127c10 */ /* 0x000fe20009ffe4ff */
[----:B------:R0:W-:Y:S04]  /*5ae80*/  STL [R1+0xcc0], R29 ;  /* 0x000cc01d01007387 */ /* 0x0001e80000100800 */
        /* <DEDUP_REMOVED lines=10> */
[----:B------:R-:W-:Y:S02]  /*5af30*/  IADD3.X R15, R15, UR9, RZ, P6, !PT ;  /* 0x000000090f0f7c10 */ /* 0x000fe4000b7fe4ff */
[----:B------:R-:W-:Y:S01]  /*5af40*/  IADD3 R6, P6, R6, UR12, RZ ;  /* 0x0000000c06067c10 */ /* 0x000fe2000ffde0ff */
[----:B------:R0:W-:Y:S04]  /*5af50*/  STL [R1+0xccc], R28 ;  /* 0x000ccc1c01007387 */ /* 0x0001e80000100800 */
[----:B------:R-:W-:Y:S04]  /*5af60*/  STL [R1+0xcd4], R12 ;  /* 0x000cd40c01007387 */ /* 0x000fe80000100800 */
        /* <DEDUP_REMOVED lines=89> */
[----:B------:R-:W-:Y:S02]  /*5b500*/  IADD3 R15, P3, R15, UR12, RZ ;  /* 0x0000000c0f0f7c10 */ /* 0x000fe4000ff7e0ff */
[----:B------:R-:W-:Y:S01]  /*5b510*/  IADD3.X R6, R6, UR9, RZ, P2, !PT ;  /* 0x0000000906067c10 */ /* 0x000fe200097fe4ff */
[----:B------:R0:W-:Y:S04]  /*5b520*/  STL [R1+0xc28], R29 ;  /* 0x000c281d01007387 */ /* 0x0001e80000100800 */
[----:B------:R-:W-:Y:S04]  /*5b530*/  STL [R1+0xc30], R12 ;  /* 0x000c300c01007387 */ /* 0x000fe80000100800 */
        /* <DEDUP_REMOVED lines=91> */
[----:B------:R-:W-:-:S02]  /*5baf0*/  IADD3 R14, P6, R14, UR12, RZ ;  /* 0x0000000c0e0e7c10 */ /* 0x000fc4000ffde0ff */
        /* <DEDUP_REMOVED lines=13> */
[----:B------:R-:W-:Y:S01]  /*5bbd0*/  STL [R1+0xb98], R8 ;  /* 0x000b980801007387 */ /* 0x000fe20000100800 */
[----:B------:R-:W-:-:S03]  /*5bbe0*/  IADD3 R20, P2, R20, UR12, RZ ;  /* 0x0000000c14147c10 */ /* 0x000fc6000ff5e0ff */
[----:B------:R-:W-:Y:S04]  /*5bbf0*/  STL [R1+0xbbc], R9 ;  /* 0x000bbc0901007387 */ /* 0x000fe80000100800 */
[----:B------:R-:W-:Y:S01]  /*5bc00*/  STL [R1+0xb90], R10 ;  /* 0x000b900a01007387 */ /* 0x000fe20000100800 */
[----:B------:R-:W-:-:S03]  /*5bc10*/  IADD3 R21, P1, R21, UR12, RZ ;  /* 0x0000000c15157c10 */ /* 0x000fc6000ff3e0ff */
[----:B------:R0:W-:Y:S01]  /*5bc20*/  STL [R1+0xbac], R29 ;  /* 0x000bac1d01007387 */ /* 0x0001e20000100800 */
[----:B------:R-:W-:-:S03]  /*5bc30*/  IADD3.X R22, R22, UR9, RZ, P6, !PT ;  /* 0x0000000916167c10 */ /* 0x000fc6000b7fe4ff */
[----:B------:R-:W-:Y:S01]  /*5bc40*/  STL [R1+0xbb4], R11 ;  /* 0x000bb40b01007387 */ /* 0x000fe20000100800 */
[----:B------:R-:W-:-:S03]  /*5bc50*/  IADD3 R23, P6, R23, UR12, RZ ;  /* 0x0000000c17177c10 */ /* 0x000fc6000ffde0ff */
        /* <DEDUP_REMOVED lines=55> */
[----:B------:R-:W-:Y:S02]  /*5bfd0*/  IADD3.X R17, R17, UR9, RZ, P5, !PT ;  /* 0x0000000911117c10 */ /* 0x000fe4000affe4ff */
[----:B------:R-:W-:Y:S01]  /*5bfe0*/  IADD3 R18, P5, R18, UR12, RZ ;  /* 0x0000000c12127c10 */ /* 0x000fe2000ffbe0ff */
[----:B------:R0:W-:Y:S04]  /*5bff0*/  STL [R1+0xb74], R2 ;  /* 0x000b740201007387 */ /* 0x0001e80000100800 */
[----:B0-----:R-:W3:Y:S01]  /*5c000*/  LDL.LU R2, [R1+0xae0] ;  /* 0x000ae00001027983 */ /* 0x001ee20000300800 */
[----:B----4-:R-:W-:-:S02]  /*5c010*/  IADD3.X R19, R19, UR9, RZ, P4, !PT ;  /* 0x0000000913137c10 */ /* 0x010fc4000a7fe4ff */
        /* <DEDUP_REMOVED lines=12> */
[----:B0-----:R-:W4:Y:S04]  /*5c0e0*/  LDL.LU R0, [R1+0xb04] ;  /* 0x000b040001007983 */ /* 0x001f280000300800 */
[----:B------:R-:W-:Y:S01]  /*5c0f0*/  STL [R1+0xb5c], R13 ;  /* 0x000b5c0d01007387 */ /* 0x000fe20000100800 */
[----:B------:R-:W-:Y:S02]  /*5c100*/  IADD3 R7, P1, R7, UR12, RZ ;  /* 0x0000000c07077c10 */ /* 0x000fe4000ff3e0ff */
        /* <DEDUP_REMOVED lines=18> */
[----:B------:R-:W-:Y:S01]  /*5c230*/  IADD3.X R23, R23, UR9, RZ, P2, !PT ;  /* 0x0000000917177c10 */ /* 0x000fe200097fe4ff */
[----:B------:R-:W-:Y:S04]  /*5c240*/  STL [R1+0xb34], R20 ;  /* 0x000b341401007387 */ /* 0x000fe80000100800 */
[----:B------:R-:W-:Y:S01]  /*5c250*/  STL [R1+0xb2c], R21 ;  /* 0x000b2c1501007387 */ /* 0x000fe20000100800 */
[----:B------:R-:W-:Y:S02]  /*5c260*/  IADD3 R24, P2, R24, UR12, RZ ;  /* 0x0000000c18187c10 */ /* 0x000fe4000ff5e0ff */
[----:B------:R-:W-:Y:S01]  /*5c270*/  IADD3.X R25, R25, UR9, RZ, P1, !PT ;  /* 0x0000000919197c10 */ /* 0x000fe20008ffe4ff */
[----:B------:R-:W-:Y:S04]  /*5c280*/  STL [R1+0xb00], R22 ;  /* 0x000b001601007387 */ /* 0x000fe80000100800 */
[----:B------:R-:W-:Y:S01]  /*5c290*/  STL [R1+0xb24], R23 ;  /* 0x000b241701007387 */ /* 0x000fe20000100800 */
[----:B------:R-:W-:-:S03]  /*5c2a0*/  IADD3 R26, P1, R26, UR12, RZ ;  /* 0x0000000c1a1a7c10 */ /* 0x000fc6000ff3e0ff */
[----:B------:R-:W-:Y:S01]  /*5c2b0*/  STL [R1+0xaf8], R24 ;  /* 0x000af81801007387 */ /* 0x000fe20000100800 */
[----:B------:R-:W-:Y:S02]  /*5c2c0*/  IADD3.X R29, R29, UR9, RZ, P6, !PT ;  /* 0x000000091d1d7c10 */ /* 0x000fe4000b7fe4ff */
[----:B------:R-:W-:-:S03]  /*5c2d0*/  IADD3 R27, P6, R27, UR12, RZ ;  /* 0x0000000c1b1b7c10 */ /* 0x000fc6000ffde0ff */
[----:B------:R0:W-:Y:S04]  /*5c2e0*/  STL [R1+0xb14], R29 ;  /* 0x000b141d01007387 */ /* 0x0001e80000100800 */
[----:B------:R-:W-:Y:S04]  /*5c2f0*/  STL [R1+0xb1c], R25 ;  /* 0x000b1c1901007387 */ /* 0x000fe80000100800 */
        /* <DEDUP_REMOVED lines=42> */
[----:B------:R-:W-:Y:S02]  /*5c5a0*/  IADD3 R17, P2, R17, UR12, RZ ;  /* 0x0000000c11117c10 */ /* 0x000fe4000ff5e0ff */
[----:B------:R-:W-:Y:S01]  /*5c5b0*/  IADD3.X R18, R18, UR9, RZ, P1, !PT ;  /* 0x0000000912127c10 */ /* 0x000fe20008ffe4ff */
[----:B------:R0:W-:Y:S04]  /*5c5c0*/  STL [R1+0xad0], R28 ;  /* 0x000ad01c01007387 */ /* 0x0001e80000100800 */
        /* <DEDUP_REMOVED lines=14> */
[----:B0-----:R-:W3:Y:S04]  /*5c6b0*/  LDL.LU R2, [R1+0xa60] ;  /* 0x000a600001027983 */ /* 0x001ee80000300800 */
[----:B------:R-:W-:Y:S01]  /*5c6c0*/  STL [R1+0xab8], R13 ;  /* 0x000ab80d01007387 */ /* 0x000fe20000100800 */
[----:B----4-:R-:W-:-:S02]  /*5c6d0*/  IADD3.X R7, R7, UR9, RZ, P3, !PT ;  /* 0x0000000907077c10 */ /* 0x010fc40009ffe4ff */
        /* <DEDUP_REMOVED lines=86> */
[----:B------:R-:W-:Y:S02]  /*5cc40*/  IADD3 R15, P1, R15, UR12, RZ ;  /* 0x0000000c0f0f7c10 */ /* 0x000fe4000ff3e0ff */
[----:B------:R-:W-:Y:S01]  /*5cc50*/  IADD3.X R6, R6, UR9, RZ, P6, !PT ;  /* 0x0000000906067c10 */ /* 0x000fe2000b7fe4ff */
[----:B------:R0:W-:Y:S04]  /*5cc60*/  STL [R1+0xa38], R28 ;  /* 0x000a381c01007387 */ /* 0x0001e80000100800 */
[----:B------:R-:W-:Y:S04]  /*5cc70*/  STL [R1+0xa40], R12 ;  /* 0x000a400c01007387 */ /* 0x000fe80000100800 */
        /* <DEDUP_REMOVED lines=79> */
[----:B------:R-:W-:Y:S01]  /*5d170*/  IADD3.X R18, R18, UR9, RZ, P6, !PT ;  /* 0x0000000912127c10 */ /* 0x000fe2000b7fe4ff */
[----:B------:R-:W-:Y:S01]  /*5d180*/  STL [R1+0x9fc], R16 ;  /* 0x0009fc1001007387 */ /* 0x000fe20000100800 */
[----:B------:R-:W-:-:S02]  /*5d190*/  IADD3 R19, P6, R19, UR12, RZ ;  /* 0x0000000c13137c10 */ /* 0x000fc4000ffde0ff */
[----:B------:R-:W-:Y:S01]  /*5d1a0*/  IADD3.X R12, R12, UR9, RZ, P5, !PT ;  /* 0x000000090c0c7c10 */ /* 0x000fe2000affe4ff */
[----:B------:R-:W-:Y:S04]  /*5d1b0*/  STL [R1+0x9d0], R17 ;  /* 0x0009d01101007387 */ /* 0x000fe80000100800 */
[----:B------:R-:W-:Y:S04]  /*5d1c0*/  STL [R1+0x9f4], R18 ;  /* 0x0009f41201007387 */ /* 0x000fe80000100800 */
[----:B------:R-:W-:Y:S01]  /*5d1d0*/  STL [R1+0x9c8], R19 ;  /* 0x0009c81301007387 */ /* 0x000fe20000100800 */
[----:B------:R-:W-:-:S02]  /*5d1e0*/  IADD3.X R29, R29, UR9, RZ, P4, !PT ;  /* 0x000000091d1d7c10 */ /* 0x000fc4000a7fe4ff */
[----:B------:R-:W-:Y:S02]  /*5d1f0*/  IADD3 R13, P5, R13, UR12, RZ ;  /* 0x0000000c0d0d7c10 */ /* 0x000fe4000ffbe0ff */
[----:B------:R-:W-:Y:S02]  /*5d200*/  IADD3 R14, P4, R14, UR12, RZ ;  /* 0x0000000c0e0e7c10 */ /* 0x000fe4000ff9e0ff */
[----:B------:R-:W-:Y:S01]  /*5d210*/  IADD3.X R15, R15, UR9, RZ, P3, !PT ;  /* 0x000000090f0f7c10 */ /* 0x000fe20009ffe4ff */
[----:B------:R0:W-:Y:S04]  /*5d220*/  STL [R1+0x9e4], R29 ;  /* 0x0009e41d01007387 */ /* 0x0001e80000100800 */
        /* <DEDUP_REMOVED lines=14> */
[----:B------:R-:W-:-:S02]  /*5d310*/  IADD3.X R28, R28, UR9, RZ, P5, !PT ;  /* 0x000000091c1c7c10 */ /* 0x000fc4000affe4ff */
[----:B------:R-:W-:Y:S01]  /*5d320*/  IADD3 R20, P6, R20, UR12, RZ ;  /* 0x0000000c14147c10 */ /* 0x000fe2000ffde0ff */
[----:B------:R-:W-:Y:S04]  /*5d330*/  STL [R1+0x9cc], R9 ;  /* 0x0009cc0901007387 */ /* 0x000fe80000100800 */
[----:B------:R-:W-:Y:S01]  /*5d340*/  STL [R1+0x9a0], R10 ;  /* 0x0009a00a01007387 */ /* 0x000fe20000100800 */
[----:B------:R-:W-:-:S03]  /*5d350*/  IADD3 R21, P5, R21, UR12, RZ ;  /* 0x0000000c15157c10 */ /* 0x000fc6000ffbe0ff */
[----:B------:R0:W-:Y:S01]  /*5d360*/  STL [R1+0x9bc], R28 ;  /* 0x0009bc1c01007387 */ /* 0x0001e20000100800 */
[----:B------:R-:W-:-:S03]  /*5d370*/  IADD3.X R22, R22, UR9, RZ, P4, !PT ;  /* 0x0000000916167c10 */ /* 0x000fc6000a7fe4ff */
[----:B------:R-:W-:Y:S01]  /*5d380*/  STL [R1+0x9c4], R11 ;  /* 0x0009c40b01007387 */ /* 0x000fe20000100800 */
        /* <DEDUP_REMOVED lines=56> */
[----:B------:R-:W-:Y:S02]  /*5d710*/  IADD3.X R17, R17, UR9, RZ, P3, !PT ;  /* 0x0000000911117c10 */ /* 0x000fe40009ffe4ff */
[----:B------:R-:W-:Y:S01]  /*5d720*/  IADD3 R18, P3, R18, UR12, RZ ;  /* 0x0000000c12127c10 */ /* 0x000fe2000ff7e0ff */
[----:B------:R0:W-:Y:S04]  /*5d730*/  STL [R1+0x984], R0 ;  /* 0x0009840001007387 */ /* 0x0001e80000100800 */
[----:B0-----:R-:W4:Y:S01]  /*5d740*/  LDL.LU R0, [R1+0x8f0] ;  /* 0x0008f00001007983 */ /* 0x001f220000300800 */
        /* <DEDUP_REMOVED lines=17> */
[----:B------:R-:W-:-:S02]  /*5d860*/  IADD3.X R8, R8, UR9, RZ, P4, !PT ;  /* 0x0000000908087c10 */ /* 0x000fc4000a7fe4ff */
[----:B------:R-:W-:Y:S01]  /*5d870*/  IADD3 R9, P4, R9, UR12, RZ ;  /* 0x0000000c09097c10 */ /* 0x000fe2000ff9e0ff */
[----:B------:R-:W-:Y:S01]  /*5d880*/  STL [R1+0x938], R15 ;  /* 0x0009380f01007387 */ /* 0x000fe20000100800 */
        /* <DEDUP_REMOVED lines=69> */
[----:B------:R-:W-:Y:S02]  /*5dce0*/  IADD3 R17, P6, R17, UR12, RZ ;  /* 0x0000000c11117c10 */ /* 0x000fe4000ffde0ff */
[----:B------:R-:W-:Y:S01]  /*5dcf0*/  IADD3.X R18, R18, UR9, RZ, P5, !PT ;  /* 0x0000000912127c10 */ /* 0x000fe2000affe4ff */
[----:B------:R0:W-:Y:S04]  /*5dd00*/  STL [R1+0x8e0], R2 ;  /* 0x0008e00201007387 */ /* 0x0001e80000100800 */
[----:B0-----:R-:W3:Y:S01]  /*5dd10*/  LDL.LU R2, [R1+0x89c] ;  /* 0x00089c0001027983 */ /* 0x001ee20000300800 */
[----:B----4-:R-:W-:-:S03]  /*5dd20*/  IADD3 R19, P5, R19, UR12, RZ ;  /* 0x0000000c13137c10 */ /* 0x010fc6000ffbe0ff */
[----:B------:R-:W-:Y:S01]  /*5dd30*/  STL [R1+0x904], R16 ;  /* 0x0009041001007387 */ /* 0x000fe20000100800 */
[----:B------:R-:W-:-:S03]  /*5dd40*/  IADD3.X R12, R12, UR9, RZ, P4, !PT ;  /* 0x000000090c0c7c10 */ /* 0x000fc6000a7fe4ff */
        /* <DEDUP_REMOVED lines=11> */
[----:B------:R-:W-:Y:S01]  /*5de00*/  STL [R1+0x8c8], R13 ;  /* 0x0008c80d01007387 */ /* 0x000fe20000100800 */
[----:B------:R-:W-:-:S02]  /*5de10*/  IADD3.X R7, R7, UR9, RZ, P1, !PT ;  /* 0x0000000907077c10 */ /* 0x000fc40008ffe4ff */
        /* <DEDUP_REMOVED lines=18> */
[----:B------:R-:W-:Y:S01]  /*5df40*/  IADD3 R23, P3, R23, UR12, RZ ;  /* 0x0000000c17177c10 */ /* 0x000fe2000ff7e0ff */
        /* <DEDUP_REMOVED lines=71> */
[----:B0-----:R-:W3:Y:S04]  /*5e3c0*/  LDL.LU R2, [R1+0x81c] ;  /* 0x00081c0001027983 */ /* 0x001ee80000300800 */
[----:B------:R-:W-:Y:S01]  /*5e3d0*/  STL [R1+0x874], R13 ;  /* 0x0008740d01007387 */ /* 0x000fe20000100800 */
[----:B----4-:R-:W-:-:S02]  /*5e3e0*/  IADD3 R7, P4, R7, UR12, RZ ;  /* 0x0000000c07077c10 */ /* 0x010fc4000ff9e0ff */
        /* <DEDUP_REMOVED lines=18> */
[----:B0-----:R-:W4:Y:S01]  /*5e510*/  LDL.LU R0, [R1+0x7f0] ;  /* 0x0007f00001007983 */ /* 0x001f220000300800 */
[----:B------:R-:W-:-:S03]  /*5e520*/  IADD3 R24, P5, R24, UR12, RZ ;  /* 0x0000000c18187c10 */ /* 0x000fc6000ffbe0ff */
[----:B------:R-:W-:Y:S04]  /*5e530*/  STL [R1+0x84c], R20 ;  /* 0x00084c1401007387 */ /* 0x000fe80000100800 */
        /* <DEDUP_REMOVED lines=81> */
[----:B------:R-:W-:Y:S02]  /*5ea50*/  IADD3.X R2, R2, UR9, RZ, P3, !PT ;  /* 0x0000000902027c10 */ /* 0x000fe40009ffe4ff */
        /* <DEDUP_REMOVED lines=26> */
[----:B------:R0:W-:Y:S04]  /*5ec00*/  STL [R1+0x7ac], R27 ;  /* 0x0007ac1b01007387 */ /* 0x0001e80000100800 */
        /* <DEDUP_REMOVED lines=11> */
[----:B------:R-:W4:Y:S01]  /*5ecc0*/  LDL.LU R6, [R1+0x778] ;  /* 0x0007780001067983 */ /* 0x000f220000300800 */
[----:B--2---:R-:W-:-:S05]  /*5ecd0*/  IADD3 R28, P4, R28, UR12, RZ ;  /* 0x0000000c1c1c7c10 */ /* 0x004fca000ff9e0ff */
        /* <DEDUP_REMOVED lines=11> */
[----:B---3--:R-:W-:-:S05]  /*5ed90*/  IADD3.X R2, R2, UR9, RZ, P3, !PT ;  /* 0x0000000902027c10 */ /* 0x008fca0009ffe4ff */
[----:B------:R3:W-:Y:S04]  /*5eda0*/  STL [R1+0x79c], R2 ;  /* 0x00079c0201007387 */ /* 0x0007e80000100800 */
[----:B------:R-:W4:Y:S04]  /*5edb0*/  LDL.LU R26, [R1+0x16d8] ;  /* 0x0016d800011a7983 */ /* 0x000f280000300800 */
[----:B0-----:R-:W4:Y:S04]  /*5edc0*/  LDL.LU R27, [R1+0x1674] ;  /* 0x00167400011b7983 */ /* 0x001f280000300800 */
[----:B-1----:R-:W4:Y:S04]  /*5edd0*/  LDL.LU R29, [R1+0x16e0] ;  /* 0x0016e000011d7983 */ /* 0x002f280000300800 */
[----:B--2---:R-:W2:Y:S04]  /*5ede0*/  LDL.LU R28, [R1+0x167c] ;  /* 0x00167c00011c7983 */ /* 0x004ea80000300800 */
[----:B---3--:R-:W3:Y:S01]  /*5edf0*/  LDL.LU R2, [R1+0x16e8] ;  /* 0x0016e80001027983 */ /* 0x008ee20000300800 */
        /* <DEDUP_REMOVED lines=27> */
[----:B------:R-:W-:-:S02]  /*5efb0*/  IADD3 R7, P3, R7, UR12, RZ ;  /* 0x0000000c07077c10 */ /* 0x000fc4000ff7e0ff */
[----:B------:R-:W-:Y:S02]  /*5efc0*/  IADD3.X R8, R8, UR9, RZ, P2, !PT ;  /* 0x0000000908087c10 */ /* 0x000fe400097fe4ff */
[----:B------:R-:W-:Y:S02]  /*5efd0*/  IADD3 R9, P2, R9, UR12, RZ ;  /* 0x0000000c09097c10 */ /* 0x000fe4000ff5e0ff */
[----:B------:R-:W-:Y:S02]  /*5efe0*/  IADD3.X R10, R10, UR9, RZ, P1, !PT ;  /* 0x000000090a0a7c10 */ /* 0x000fe40008ffe4ff */
        /* <DEDUP_REMOVED lines=20> */
[----:B--2---:R-:W-:Y:S01]  /*5f130*/  IADD3.X R28, R28, UR9, RZ, P2, !PT ;  /* 0x000000091c1c7c10 */ /* 0x004fe200097fe4ff */
[----:B------:R0:W-:Y:S01]  /*5f140*/  STL [R1+0x16d8], R26 ;  /* 0x0016d81a01007387 */ /* 0x0001e20000100800 */
[----:B---3--:R-:W-:-:S03]  /*5f150*/  IADD3 R2, P2, R2, UR12, RZ ;  /* 0x0000000c02027c10 */ /* 0x008fc6000ff5e0ff */
[----:B0-----:R-:W2:Y:S04]  /*5f160*/  LDL.LU R26, [R1+0x1694] ;  /* 0x00169400011a7983 */ /* 0x001ea80000300800 */
[----:B------:R0:W-:Y:S04]  /*5f170*/  STL [R1+0x1674], R27 ;  /* 0x0016741b01007387 */ /* 0x0001e80000100800 */
[----:B------:R1:W-:Y:S04]  /*5f180*/  STL [R1+0x16e0], R29 ;  /* 0x0016e01d01007387 */ /* 0x0003e80000100800 */
[----:B------:R3:W-:Y:S04]  /*5f190*/  STL [R1+0x167c], R28 ;  /* 0x00167c1c01007387 */ /* 0x0007e80000100800 */
[----:B0-----:R-:W2:Y:S04]  /*5f1a0*/  LDL.LU R27, [R1+0x1700] ;  /* 0x00170000011b7983 */ /* 0x001ea80000300800 */
[----:B------:R0:W-:Y:S04]  /*5f1b0*/  STL [R1+0x16e8], R2 ;  /* 0x0016e80201007387 */ /* 0x0001e80000100800 */
[----:B-1----:R-:W2:Y:S01]  /*5f1c0*/  LDL.LU R29, [R1+0x169c] ;  /* 0x00169c00011d7983 */ /* 0x002ea20000300800 */
[----:B----4-:R-:W-:-:S05]  /*5f1d0*/  IADD3.X R0, R0, UR9, RZ, P1, !PT ;  /* 0x0000000900007c10 */ /* 0x010fca0008ffe4ff */
[----:B------:R-:W-:Y:S04]  /*5f1e0*/  STL [R1+0x1684], R0 ;  /* 0x0016840001007387 */ /* 0x000fe80000100800 */
[----:B---3--:R-:W3:Y:S04]  /*5f1f0*/  LDL.LU R28, [R1+0x1708] ;  /* 0x00170800011c7983 */ /* 0x008ee80000300800 */
[----:B0-----:R-:W4:Y:S01]  /*5f200*/  LDL.LU R2, [R1+0x16a4] ;  /* 0x0016a40001027983 */ /* 0x001f220000300800 */
[----:B------:R-:W-:-:S05]  /*5f210*/  IADD3 R3, P1, R3, UR12, RZ ;  /* 0x0000000c03037c10 */ /* 0x000fca000ff3e0ff */
[----:B------:R0:W-:Y:S04]  /*5f220*/  STL [R1+0x16f0], R3 ;  /* 0x0016f00301007387 */ /* 0x0001e80000100800 */
[----:B0-----:R-:W4:Y:S04]  /*5f230*/  LDL.LU R3, [R1+0x1710] ;  /* 0x0017100001037983 */ /* 0x001f280000300800 */
[----:B------:R-:W4:Y:S04]  /*5f240*/  LDL.LU R0, [R1+0x16ac] ;  /* 0x0016ac0001007983 */ /* 0x000f280000300800 */
[----:B------:R-:W4:Y:S04]  /*5f250*/  LDL.LU R16, [R1+0x1718] ;  /* 0x0017180001107983 */ /* 0x000f280000300800 */
[----:B------:R-:W4:Y:S04]  /*5f260*/  LDL.LU R17, [R1+0x16b4] ;  /* 0x0016b40001117983 */ /* 0x000f280000300800 */
        /* <DEDUP_REMOVED lines=21> */
[----:B-1----:R-:W4:Y:S01]  /*5f3c0*/  LDL.LU R25, [R1+0x170c] ;  /* 0x00170c0001197983 */ /* 0x002f220000300800 */
[----:B--2---:R-:W-:-:S05]  /*5f3d0*/  IADD3.X R26, R26, UR9, RZ, P5, !PT ;  /* 0x000000091a1a7c10 */ /* 0x004fca000affe4ff */
[----:B------:R0:W-:Y:S01]  /*5f3e0*/  STL [R1+0x1694], R26 ;  /* 0x0016941a01007387 */ /* 0x0001e20000100800 */
[----:B------:R-:W-:Y:S02]  /*5f3f0*/  IADD3 R27, P5, R27, UR12, RZ ;  /* 0x0000000c1b1b7c10 */ /* 0x000fe4000ffbe0ff */
[----:B------:R-:W-:Y:S01]  /*5f400*/  IADD3.X R29, R29, UR9, RZ, P4, !PT ;  /* 0x000000091d1d7c10 */ /* 0x000fe2000a7fe4ff */
[----:B0-----:R-:W2:Y:S04]  /*5f410*/  LDL.LU R26, [R1+0x1714] ;  /* 0x00171400011a7983 */ /* 0x001ea80000300800 */
[----:B------:R0:W-:Y:S04]  /*5f420*/  STL [R1+0x1700], R27 ;  /* 0x0017001b01007387 */ /* 0x0001e80000100800 */
[----:B0-----:R-:W2:Y:S01]  /*5f430*/  LDL.LU R27, [R1+0x1724] ;  /* 0x00172400011b7983 */ /* 0x001ea20000300800 */
[----:B---3--:R-:W-:-:S02]  /*5f440*/  IADD3 R28, P4, R28, UR12, RZ ;  /* 0x0000000c1c1c7c10 */ /* 0x008fc4000ff9e0ff */
[----:B----4-:R-:W-:Y:S01]  /*5f450*/  IADD3.X R2, R2, UR9, RZ, P3, !PT ;  /* 0x0000000902027c10 */ /* 0x010fe20009ffe4ff */
[----:B------:R0:W-:Y:S04]  /*5f460*/  STL [R1+0x169c], R29 ;  /* 0x00169c1d01007387 */ /* 0x0001e80000100800 */
[----:B0-----:R0:W5:Y:S04]  /*5f470*/  LDL.LU R29, [R1+0x17e4] ;  /* 0x0017e400011d7983 */ /* 0x0011680000300800 */
[----:B------:R1:W-:Y:S04]  /*5f480*/  STL [R1+0x1708], R28 ;  /* 0x0017081c01007387 */ /* 0x0003e80000100800 */
[----:B-1----:R0:W5:Y:S04]  /*5f490*/  LDL.LU R28, [R1+0x17e0] ;  /* 0x0017e000011c7983 */ /* 0x0021680000300800 */
[----:B------:R1:W-:Y:S01]  /*5f4a0*/  STL [R1+0x16a4], R2 ;  /* 0x0016a40201007387 */ /* 0x0003e20000100800 */
[----:B------:R-:W-:-:S03]  /*5f4b0*/  IADD3 R3, P3, R3, UR12, RZ ;  /* 0x0000000c03037c10 */ /* 0x000fc6000ff7e0ff */
[----:B-1----:R0:W5:Y:S04]  /*5f4c0*/  LDL.LU R2, [R1+0x17dc] ;  /* 0x0017dc0001027983 */ /* 0x0021680000300800 */
[----:B------:R1:W-:Y:S01]  /*5f4d0*/  STL [R1+0x1710], R3 ;  /* 0x0017100301007387 */ /* 0x0003e20000100800 */
[----:B------:R-:W-:-:S03]  /*5f4e0*/  IADD3.X R0, R0, UR9, RZ, P2, !PT ;  /* 0x0000000900007c10 */ /* 0x000fc600097fe4ff */
[----:B-1----:R-:W3:Y:S04]  /*5f4f0*/  LDL.LU R3, [R1+0x17d8] ;  /* 0x0017d80001037983 */ /* 0x002ee80000300800 */
[----:B------:R1:W-:Y:S04]  /*5f500*/  STL [R1+0x16ac], R0 ;  /* 0x0016ac0001007387 */ /* 0x0003e80000100800 */
[----:B-1----:R-:W4:Y:S01]  /*5f510*/  LDL.LU R0, [R1+0x17d4] ;  /* 0x0017d40001007983 */ /* 0x002f220000300800 */
[----:B------:R-:W-:Y:S02]  /*5f520*/  IADD3.X R17, R17, UR9, RZ, P1, !PT ;  /* 0x0000000911117c10 */ /* 0x000fe40008ffe4ff */
[----:B------:R-:W-:-:S02]  /*5f530*/  IADD3 R16, P2, R16, UR12, RZ ;  /* 0x0000000c10107c10 */ /* 0x000fc4000ff5e0ff */
[----:B------:R-:W-:Y:S02]  /*5f540*/  IADD3.X R18, R18, UR9, RZ, P6, !PT ;  /* 0x0000000912127c10 */ /* 0x000fe4000b7fe4ff */
[----:B------:R-:W-:Y:S02]  /*5f550*/  IADD3 R19, P6, R19, UR12, RZ ;  /* 0x0000000c13137c10 */ /* 0x000fe4000ffde0ff */
[----:B------:R-:W-:Y:S02]  /*5f560*/  IADD3.X R12, R12, UR9, RZ, P5, !PT ;  /* 0x000000090c0c7c10 */ /* 0x000fe4000affe4ff */
[----:B------:R-:W-:Y:S02]  /*5f570*/  IADD3 R13, P5, R13, UR12, RZ ;  /* 0x0000000c0d0d7c10 */ /* 0x000fe4000ffbe0ff */
[----:B------:R-:W-:Y:S02]  /*5f580*/  IADD3.X R14, R14, UR9, RZ, P4, !PT ;  /* 0x000000090e0e7c10 */ /* 0x000fe4000a7fe4ff */
[----:B------:R-:W-:-:S02]  /*5f590*/  IADD3 R15, P4, R15, UR12, RZ ;  /* 0x0000000c0f0f7c10 */ /* 0x000fc4000ff9e0ff */
[----:B------:R-:W-:Y:S02]  /*5f5a0*/  IADD3.X R6, R6, UR9, RZ, P3, !PT ;  /* 0x0000000906067c10 */ /* 0x000fe40009ffe4ff */
[----:B------:R-:W-:Y:S02]  /*5f5b0*/  IADD3 R7, P3, R7, UR12, RZ ;  /* 0x0000000c07077c10 */ /* 0x000fe4000ff7e0ff */
[----:B------:R-:W-:Y:S02]  /*5f5c0*/  IADD3.X R8, R8, UR9, RZ, P2, !PT ;  /* 0x0000000908087c10 */ /* 0x000fe400097fe4ff */
[----:B---3--:R-:W-:-:S05]  /*5f5d0*/  IADD3 R3, P1, R3, UR12, RZ ;  /* 0x0000000c03037c10 */ /* 0x008fca000ff3e0ff */
[----:B------:R1:W-:Y:S04]  /*5f5e0*/  STL [R1+0x1720], R3 ;  /* 0x0017200301007387 */ /* 0x0003e80000100800 */
[----:B------:R-:W-:Y:S04]  /*5f5f0*/  STL [R1+0x1718], R16 ;  /* 0x0017181001007387 */ /* 0x000fe80000100800 */
[----:B-1----:R-:W3:Y:S04]  /*5f600*/  LDL.LU R3, [R1+0x17d0] ;  /* 0x0017d00001037983 */ /* 0x002ee80000300800 */
[----:B------:R-:W-:Y:S04]  /*5f610*/  STL [R1+0x16b4], R17 ;  /* 0x0016b41101007387 */ /* 0x000fe80000100800 */
[----:B------:R-:W-:Y:S04]  /*5f620*/  STL [R1+0x16bc], R18 ;  /* 0x0016bc1201007387 */ /* 0x000fe80000100800 */
[----:B------:R-:W-:Y:S04]  /*5f630*/  STL [R1+0x1728], R19 ;  /* 0x0017281301007387 */ /* 0x000fe80000100800 */
[----:B------:R-:W-:Y:S04]  /*5f640*/  STL [R1+0x16c4], R12 ;  /* 0x0016c40c01007387 */ /* 0x000fe80000100800 */
[----:B------:R-:W-:Y:S01]  /*5f650*/  STL [R1+0x1744], R13 ;  /* 0x0017440d01007387 */ /* 0x000fe20000100800 */
[----:B----4-:R-:W-:-:S03]  /*5f660*/  IADD3.X R0, R0, UR9, RZ, P1, !PT ;  /* 0x0000000900007c10 */ /* 0x010fc60008ffe4ff */
[----:B------:R-:W-:Y:S04]  /*5f670*/  STL [R1+0x16cc], R14 ;  /* 0x0016cc0e01007387 */ /* 0x000fe80000100800 */
[----:B------:R-:W-:Y:S04]  /*5f680*/  STL [R1+0x1740], R15 ;  /* 0x0017400f01007387 */ /* 0x000fe80000100800 */
[----:B------:R-:W-:Y:S04]  /*5f690*/  STL [R1+0x16d4], R6 ;  /* 0x0016d40601007387 */ /* 0x000fe80000100800 */
[----:B------:R-:W-:Y:S04]  /*5f6a0*/  STL [R1+0x173c], R7 ;  /* 0x00173c0701007387 */ /* 0x000fe80000100800 */
[----:B------:R1:W-:Y:S04]  /*5f6b0*/  STL [R1+0x16e4], R0 ;  /* 0x0016e40001007387 */ /* 0x0003e80000100800 */
[----:B------:R-:W-:Y:S04]  /*5f6c0*/  STL [R1+0x16dc], R8 ;  /* 0x0016dc0801007387 */ /* 0x000fe80000100800 */
[----:B-1----:R-:W4:Y:S01]  /*5f6d0*/  LDL.LU R0, [R1+0x17cc] ;  /* 0x0017cc0001007983 */ /* 0x002f220000300800 */
[----:B------:R-:W-:-:S02]  /*5f6e0*/  IADD3 R9, P2, R9, UR12, RZ ;  /* 0x0000000c09097c10 */ /* 0x000fc4000ff5e0ff */
[----:B------:R-:W-:Y:S02]  /*5f6f0*/  IADD3 R10, P1, R10, UR12, RZ ;  /* 0x0000000c0a0a7c10 */ /* 0x000fe4000ff3e0ff */
[----:B------:R-:W-:Y:S02]  /*5f700*/  IADD3.X R11, R11, UR9, RZ, P6, !PT ;  /* 0x000000090b0b7c10 */ /* 0x000fe4000b7fe4ff */
[----:B------:R-:W-:Y:S02]  /*5f710*/  IADD3 R20, P6, R20, UR12, RZ ;  /* 0x0000000c14147c10 */ /* 0x000fe4000ffde0ff */
[----:B------:R-:W-:Y:S01]  /*5f720*/  IADD3.X R21, R21, UR9, RZ, P5, !PT ;  /* 0x0000000915157c10 */ /* 0x000fe2000affe4ff */
[----:B------:R-:W-:Y:S01]  /*5f730*/  STL [R1+0x1738], R9 ;  /* 0x0017380901007387 */ /* 0x000fe20000100800 */
[----:B------:R-:W-:-:S03]  /*5f740*/  IADD3 R22, P5, R22, UR12, RZ ;  /* 0x0000000c16167c10 */ /* 0x000fc6000ffbe0ff */
[----:B------:R-:W-:Y:S04]  /*5f750*/  STL [R1+0x1734], R10 ;  /* 0x0017340a01007387 */ /* 0x000fe80000100800 */
[----:B------:R-:W-:Y:S01]  /*5f760*/  STL [R1+0x16ec], R11 ;  /* 0x0016ec0b01007387 */ /* 0x000fe20000100800 */
[----:B------:R-:W-:-:S03]  /*5f770*/  IADD3.X R23, R23, UR9, RZ, P4, !PT ;  /* 0x0000000917177c10 */ /* 0x000fc6000a7fe4ff */
[----:B------:R-:W-:Y:S04]  /*5f780*/  STL [R1+0x1730], R20 ;  /* 0x0017301401007387 */ /* 0x000fe80000100800 */
[----:B------:R-:W-:Y:S04]  /*5f790*/  STL [R1+0x16f4], R21 ;  /* 0x0016f41501007387 */ /* 0x000fe80000100800 */
[----:B------:R-:W-:Y:S01]  /*5f7a0*/  STL [R1+0x172c], R22 ;  /* 0x00172c1601007387 */ /* 0x000fe20000100800 */
[----:B----4-:R-:W-:-:S05]  /*5f7b0*/  IADD3.X R0, R0, UR9, RZ, P3, !PT ;  /* 0x0000000900007c10 */ /* 0x010fca0009ffe4ff */
[----:B------:R1:W-:Y:S04]  /*5f7c0*/  STL [R1+0x1704], R0 ;  /* 0x0017040001007387 */ /* 0x0003e80000100800 */
[----:B------:R-:W-:Y:S04]  /*5f7d0*/  STL [R1+0x16fc], R23 ;  /* 0x0016fc1701007387 */ /* 0x000fe80000100800 */
[----:B-1----:R-:W4:Y:S01]  /*5f7e0*/  LDL.LU R0, [R1+0x17c8] ;  /* 0x0017c80001007983 */ /* 0x002f220000300800 */
[----:B------:R-:W-:Y:S02]  /*5f7f0*/  IADD3 R24, P4, R24, UR13, RZ ;  /* 0x0000000d18187c10 */ /* 0x000fe4000ff9e0ff */
[----:B---3--:R-:W-:-:S03]  /*5f800*/  IADD3.X R3, R3, UR9, RZ, P6, !PT ;  /* 0x0000000903037c10 */ /* 0x008fc6000b7fe4ff */
[----:B------:R-:W-:Y:S04]  /*5f810*/  STL [R1+0x740], R24 ;  /* 0x0007401801007387 */ /* 0x000fe80000100800 */
[----:B------:R1:W-:Y:S01]  /*5f820*/  STL [R1+0x171c], R3 ;  /* 0x00171c0301007387 */ /* 0x0003e20000100800 */
[----:B------:R-:W-:Y:S01]  /*5f830*/  IADD3.X R25, R25, UR9, RZ, P2, !PT ;  /* 0x0000000919197c10 */ /* 0x000fe200097fe4ff */
[----:B-1----:R-:W1:Y:S01]  /*5f840*/  S2R R3, SR_TID.X ;  /* 0x0000000000037919 */ /* 0x002e620000002100 */
[----:B--2---:R-:W-:Y:S02]  /*5f850*/  IADD3.X R26, R26, UR9, RZ, P1, !PT ;  /* 0x000000091a1a7c10 */ /* 0x004fe40008ffe4ff */
[----:B------:R-:W-:Y:S01]  /*5f860*/  IADD3.X R27, R27, UR9, RZ, P5, !PT ;  /* 0x000000091b1b7c10 */ /* 0x000fe2000affe4ff */
[----:B------:R-:W-:Y:S04]  /*5f870*/  STL [R1+0x170c], R25 ;  /* 0x00170c1901007387 */ /* 0x000fe80000100800 */
[----:B------:R-:W-:Y:S01]  /*5f880*/  STL [R1+0x1714], R26 ;  /* 0x0017141a01007387 */ /* 0x000fe20000100800 */
[----:B-1----:R-:W-:-:S05]  /*5f890*/  LOP3.LUT R3, R3, 0x3f, RZ, 0xc0, !PT ;  /* 0x0000003f03037812 */ /* 0x002fca00078ec0ff */
[----:B------:R-:W-:Y:S01]  /*5f8a0*/  IMAD.SHL.U32 R3, R3, 0x2, RZ ;  /* 0x0000000203037824 */ /* 0x000fe200078e00ff */
[----:B----4-:R-:W-:-:S05]  /*5f8b0*/  IADD3.X R0, R0, UR8, RZ, P4, !PT ;  /* 0x0000000800007c10 */ /* 0x010fca000a7fe4ff */
[----:B------:R1:W-:Y:S04]  /*5f8c0*/  STL [R1+0x730], R0 ;  /* 0x0007300001007387 */ /* 0x0003e80000100800 */
[----:B-1----:R0:W5:Y:S04]  /*5f8d0*/  LDL.LU R0, [R1+0x17c4] ;  /* 0x0017c40001007983 */ /* 0x0021680000300800 */
[----:B------:R0:W-:Y:S01]  /*5f8e0*/  STL [R1+0x1724], R27 ;  /* 0x0017241b01007387 */ /* 0x0001e20000100800 */
[----:B------:R-:W-:Y:S05]  /*5f8f0*/  @P0 BRA `(.L_x_2) ;  /* 0xfffffd2800f80947 */ /* 0x000fea000383ffff */
[----:B-----5:R-:W2:Y:S04]  /*5f900*/  LDL.LU R2, [R1+0x43c] ;  /* 0x00043c0001027983 */ /* 0x020ea80000300800 */
[----:B--2---:R1:W-:Y:S04]  /*5f910*/  STL [R1+0x1854], R2 ;  /* 0x0018540201007387 */ /* 0x0043e80000100800 */
[----:B-1----:R-:W2:Y:S04]  /*5f920*/  LDL.LU R2, [R1+0x3fc] ;  /* 0x0003fc0001027983 */ /* 0x002ea80000300800 */
        /* <DEDUP_REMOVED lines=33> */
[----:B------:R-:W2:Y:S01]  /*5fb40*/  LDL.LU R3, [R1+0x44c] ;  /* 0x00044c0001037983 */ /* 0x000ea20000300800 */
[----:B-1----:R-:W-:-:S03]  /*5fb50*/  IMAD.MOV.U32 R2, RZ, RZ, R5 ;  /* 0x000000ffff027224 */ /* 0x002fc600078e0005 */
        /* <DEDUP_REMOVED lines=33> */
[----:B------:R-:W2:Y:S04]  /*5fd70*/  LDL.LU R16, [R1+0x3d8] ;  /* 0x0003d80001107983 */ /* 0x000ea80000300800 */
[----:B------:R-:W2:Y:S04]  /*5fd80*/  LDL.LU R17, [R1+0x3e8] ;  /* 0x0003e80001117983 */ /* 0x000ea80000300800 */
[----:B------:R-:W3:Y:S04]  /*5fd90*/  LDL.LU R18, [R1+0x3f8] ;  /* 0x0003f80001127983 */ /* 0x000ee80000300800 */
[----:B------:R-:W3:Y:S01]  /*5fda0*/  LDL.LU R19, [R1+0x408] ;  /* 0x0004080001137983 */ /* 0x000ee20000300800 */
[----:B-1----:R-:W-:-:S03]  /*5fdb0*/  IMAD.MOV.U32 R3, RZ, RZ, R4 ;  /* 0x000000ffff037224 */ /* 0x002fc600078e0004 */
        /* <DEDUP_REMOVED lines=19> */
[----:B------:R-:W-:-:S03]  /*5fef0*/  F2FP.F16.F32.PACK_AB R2, R3, R2 ;  /* 0x000000020302723e */ /* 0x000fc600000000ff */
[----:B0-----:R-:W4:Y:S04]  /*5ff00*/  LDL.LU R27, [R1+0x440] ;  /* 0x00044000011b7983 */ /* 0x001f280000300800 */
[----:B------:R0:W-:Y:S04]  /*5ff10*/  STL [R1+0x17cc], R28 ;  /* 0x0017cc1c01007387 */ /* 0x0001e80000100800 */
[----:B0-----:R-:W2:Y:S04]  /*5ff20*/  LDL.LU R28, [R1+0x42c] ;  /* 0x00042c00011c7983 */ /* 0x001ea80000300800 */
[----:B------:R0:W-:Y:S04]  /*5ff30*/  STL [R1+0x17c8], R29 ;  /* 0x0017c81d01007387 */ /* 0x0001e80000100800 */
[----:B0-----:R-:W2:Y:S04]  /*5ff40*/  LDL.LU R29, [R1+0x41c] ;  /* 0x00041c00011d7983 */ /* 0x001ea80000300800 */
[----:B------:R0:W-:Y:S04]  /*5ff50*/  STL [R1+0x17c4], R0 ;  /* 0x0017c40001007387 */ /* 0x0001e80000100800 */
[----:B0-----:R-:W3:Y:S04]  /*5ff60*/  LDL.LU R0, [R1+0x40c] ;  /* 0x00040c0001007983 */ /* 0x001ee80000300800 */
[----:B------:R-:W4:Y:S04]  /*5ff70*/  LDL.LU R3, [R1+0x18dc] ;  /* 0x0018dc0001037983 */ /* 0x000f280000300800 */
[----:B------:R0:W-:Y:S04]  /*5ff80*/  STL [R1+0x9c], R2 ;  /* 0x00009c0201007387 */ /* 0x0001e80000100800 */
[----:B0-----:R-:W4:Y:S02]  /*5ff90*/  LDL.LU R2, [R1+0x18d8] ;  /* 0x0018d80001027983 */ /* 0x001f240000300800 */
[----:B----4-:R-:W-:-:S02]  /*5ffa0*/  F2FP.F16.F32.PACK_AB R2, R3, R2 ;  /* 0x000000020302723e */ /* 0x010fc400000000ff */
        /* <DEDUP_REMOVED lines=62> */
[----:B0-----:R-:W3:Y:S02]  /*60390*/  LDL.LU R2, [R1+0x1858] ;  /* 0x0018580001027983 */ /* 0x001ee40000300800 */
[----:B---3--:R-:W-:-:S02]  /*603a0*/  F2FP.F16.F32.PACK_AB R0, R2, R0 ;  /* 0x000000000200723e */ /* 0x008fc400000000ff */
[----:B------:R-:W4:Y:S01]  /*603b0*/  LDL.LU R2, [R1+0x1854] ;  /* 0x0018540001027983 */ /* 0x000f220000300800 */
[----:B--2---:R-:W-:-:S03]  /*603c0*/  F2FP.F16.F32.PACK_AB R28, R29, R28 ;  /* 0x0000001c1d1c723e */ /* 0x004fc600000000ff */
[----:B------:R4:W-:Y:S04]  /*603d0*/  STL [R1+0x58], R0 ;  /* 0x0000580001007387 */ /* 0x0009e80000100800 */
[----:B------:R-:W-:Y:S01]  /*603e0*/  STL [R1+0x54], R28 ;  /* 0x0000541c01007387 */ /* 0x000fe20000100800 */
[----:B----4-:R-:W-:Y:S02]  /*603f0*/  F2FP.F16.F32.PACK_AB R0, R2, R3 ;  /* 0x000000030200723e */ /* 0x010fe400000000ff */
[----:B------:R-:W-:Y:S02]  /*60400*/  F2FP.F16.F32.PACK_AB R3, R16, R17 ;  /* 0x000000111003723e */ /* 0x000fe400000000ff */
[----:B------:R-:W-:Y:S01]  /*60410*/  F2FP.F16.F32.PACK_AB R2, R18, R19 ;  /* 0x000000131202723e */ /* 0x000fe200000000ff */
[----:B------:R0:W-:Y:S04]  /*60420*/  STL [R1+0x50], R0 ;  /* 0x0000500001007387 */ /* 0x0001e80000100800 */
[----:B------:R1:W-:Y:S01]  /*60430*/  STL [R1+0x4c], R3 ;  /* 0x00004c0301007387 */ /* 0x0003e20000100800 */
[----:B0-----:R-:W-:-:S03]  /*60440*/  F2FP.F16.F32.PACK_AB R0, R12, R13 ;  /* 0x0000000d0c00723e */ /* 0x001fc600000000ff */
[----:B------:R0:W-:Y:S01]  /*60450*/  STL [R1+0x48], R2 ;  /* 0x0000480201007387 */ /* 0x0001e20000100800 */
[----:B-1----:R-:W-:-:S03]  /*60460*/  F2FP.F16.F32.PACK_AB R3, R14, R15 ;  /* 0x0000000f0e03723e */ /* 0x002fc600000000ff */
[----:B------:R1:W-:Y:S04]  /*60470*/  STL [R1+0x44], R0 ;  /* 0x0000440001007387 */ /* 0x0003e80000100800 */
[----:B------:R2:W-:Y:S01]  /*60480*/  STL [R1+0x40], R3 ;  /* 0x0000400301007387 */ /* 0x0005e20000100800 */
[----:B0-----:R-:W-:Y:S02]  /*60490*/  F2FP.F16.F32.PACK_AB R2, R4, R5 ;  /* 0x000000050402723e */ /* 0x001fe400000000ff */
[----:B-1----:R-:W-:-:S03]  /*604a0*/  F2FP.F16.F32.PACK_AB R0, R6, R7 ;  /* 0x000000070600723e */ /* 0x002fc600000000ff */
[----:B------:R0:W-:Y:S01]  /*604b0*/  STL [R1+0x3c], R2 ;  /* 0x00003c0201007387 */ /* 0x0001e20000100800 */
[----:B--2---:R-:W-:-:S03]  /*604c0*/  F2FP.F16.F32.PACK_AB R3, R8, R9 ;  /* 0x000000090803723e */ /* 0x004fc600000000ff */
[----:B------:R1:W-:Y:S04]  /*604d0*/  STL [R1+0x38], R0 ;  /* 0x0000380001007387 */ /* 0x0003e80000100800 */
[----:B------:R2:W-:Y:S01]  /*604e0*/  STL [R1+0x34], R3 ;  /* 0x0000340301007387 */ /* 0x0005e20000100800 */
[----:B0-----:R-:W-:Y:S02]  /*604f0*/  F2FP.F16.F32.PACK_AB R2, R10, R11 ;  /* 0x0000000b0a02723e */ /* 0x001fe400000000ff */
[----:B-1----:R-:W-:-:S03]  /*60500*/  F2FP.F16.F32.PACK_AB R0, R20, R21 ;  /* 0x000000151400723e */ /* 0x002fc600000000ff */
[----:B------:R-:W-:Y:S01]  /*60510*/  STL [R1+0x30], R2 ;  /* 0x0000300201007387 */ /* 0x000fe20000100800 */
[----:B--2---:R-:W-:-:S03]  /*60520*/  F2FP.F16.F32.PACK_AB R3, R22, R23 ;  /* 0x000000171603723e */ /* 0x004fc600000000ff */
[----:B------:R0:W-:Y:S04]  /*60530*/  STL [R1+0x2c], R0 ;  /* 0x00002c0001007387 */ /* 0x0001e80000100800 */
[----:B------:R-:W-:Y:S01]  /*60540*/  STL [R1+0x28], R3 ;  /* 0x0000280301007387 */ /* 0x000fe20000100800 */
[----:B0-----:R-:W-:-:S03]  /*60550*/  F2FP.F16.F32.PACK_AB R0, R26, R27 ;  /* 0x0000001b1a00723e */ /* 0x001fc600000000ff */
[----:B------:R-:W2:Y:S01]  /*60560*/  LDL.LU R27, [R1+0x484] ;  /* 0x00048400011b7983 */ /* 0x000ea20000300800 */
[----:B------:R-:W-:-:S05]  /*60570*/  F2FP.F16.F32.PACK_AB R2, R24, R25 ;  /* 0x000000191802723e */ /* 0x000fca00000000ff */
        /* <DEDUP_REMOVED lines=18> */
[----:B------:R-:W3:Y:S04]  /*606a0*/  LDL.LU R26, [R1+0x4a4] ;  /* 0x0004a400011a7983 */ /* 0x000ee80000300800 */
[----:B---3--:R0:W-:Y:S04]  /*606b0*/  STL [R1+0x1810], R26 ;  /* 0x0018101a01007387 */ /* 0x0081e80000100800 */
[----:B0-----:R-:W3:Y:S04]  /*606c0*/  LDL.LU R26, [R1+0x454] ;  /* 0x00045400011a7983 */ /* 0x001ee80000300800 */
        /* <DEDUP_REMOVED lines=15> */
[----:B0-----:R-:W2:Y:S04]  /*607c0*/  LDL.LU R26, [R1+0x45c] ;  /* 0x00045c00011a7983 */ /* 0x001ea80000300800 */
[----:B------:R-:W3:Y:S04]  /*607d0*/  LDL.LU R25, [R1+0x4c4] ;  /* 0x0004c40001197983 */ /* 0x000ee80000300800 */
[----:B---3--:R0:W-:Y:S04]  /*607e0*/  STL [R1+0x180c], R25 ;  /* 0x00180c1901007387 */ /* 0x0081e80000100800 */
[----:B0-----:R-:W3:Y:S04]  /*607f0*/  LDL.LU R25, [R1+0x494] ;  /* 0x0004940001197983 */ /* 0x001ee80000300800 */
[----:B------:R-:W4:Y:S04]  /*60800*/  LDL.LU R24, [R1+0x4e4] ;  /* 0x0004e40001187983 */ /* 0x000f280000300800 */
[----:B----4-:R0:W-:Y:S04]  /*60810*/  STL [R1+0x1808], R24 ;  /* 0x0018081801007387 */ /* 0x0101e80000100800 */
[----:B0-----:R-:W4:Y:S04]  /*60820*/  LDL.LU R24, [R1+0x4b4] ;  /* 0x0004b40001187983 */ /* 0x001f280000300800 */
[----:B------:R-:W2:Y:S04]  /*60830*/  LDL.LU R7, [R1+0x480] ;  /* 0x0004800001077983 */ /* 0x000ea80000300800 */
[----:B--2---:R0:W-:Y:S04]  /*60840*/  STL [R1+0x1804], R7 ;  /* 0x0018040701007387 */ /* 0x0041e80000100800 */
        /* <DEDUP_REMOVED lines=37> */
[----:B------:R-:W3:Y:S01]  /*60aa0*/  LDL.LU R28, [R1+0x514] ;  /* 0x00051400011c7983 */ /* 0x000ee20000300800 */
[----:B------:R-:W-:-:S03]  /*60ab0*/  F2FP.F16.F32.PACK_AB R27, R26, R27 ;  /* 0x0000001b1a1b723e */ /* 0x000fc600000000ff */
[----:B---3--:R0:W-:Y:S04]  /*60ac0*/  STL [R1+0x17d0], R28 ;  /* 0x0017d01c01007387 */ /* 0x0081e80000100800 */
        /* <DEDUP_REMOVED lines=41> */
[----:B------:R0:W-:Y:S04]  /*60d60*/  STL [R1], R27 ;  /* 0x0000001b01007387 */ /* 0x0001e80000100800 */
[----:B0-----:R-:W4:Y:S02]  /*60d70*/  LDL.LU R27, [R1+0x1814] ;  /* 0x00181400011b7983 */ /* 0x001f240000300800 */
[----:B----4-:R-:W-:-:S02]  /*60d80*/  F2FP.F16.F32.PACK_AB R27, R26, R27 ;  /* 0x0000001b1a1b723e */ /* 0x010fc400000000ff */
[----:B------:R-:W4:Y:S02]  /*60d90*/  LDL.LU R26, [R1+0x1810] ;  /* 0x00181000011a7983 */ /* 0x000f240000300800 */
[----:B----4-:R-:W-:Y:S02]  /*60da0*/  F2FP.F16.F32.PACK_AB R26, R25, R26 ;  /* 0x0000001a191a723e */ /* 0x010fe400000000ff */
[----:B------:R-:W4:Y:S02]  /*60db0*/  LDL.LU R25, [R1+0x180c] ;  /* 0x00180c0001197983 */ /* 0x000f240000300800 */
[----:B----4-:R-:W-:Y:S02]  /*60dc0*/  F2FP.F16.F32.PACK_AB R25, R24, R25 ;  /* 0x000000191819723e */ /* 0x010fe400000000ff */
[----:B------:R-:W4:Y:S02]  /*60dd0*/  LDL.LU R24, [R1+0x1808] ;  /* 0x0018080001187983 */ /* 0x000f240000300800 */
        /* <DEDUP_REMOVED lines=23> */
[----:B------:R-:W2:Y:S02]  /*60f50*/  LDL.LU R12, [R1+0x17d8] ;  /* 0x0017d800010c7983 */ /* 0x000ea40000300800 */
[----:B--2---:R-:W-:-:S02]  /*60f60*/  F2FP.F16.F32.PACK_AB R12, R19, R12 ;  /* 0x0000000c130c723e */ /* 0x004fc400000000ff */
[----:B------:R-:W3:Y:S02]  /*60f70*/  LDL.LU R19, [R1+0x17d4] ;  /* 0x0017d40001137983 */ /* 0x000ee40000300800 */
[----:B---3--:R-:W-:Y:S02]  /*60f80*/  F2FP.F16.F32.PACK_AB R19, R28, R19 ;  /* 0x000000131c13723e */ /* 0x008fe400000000ff */
[----:B------:R-:W2:Y:S01]  /*60f90*/  LDL.LU R28, [R1+0x17d0] ;  /* 0x0017d000011c7983 */ /* 0x000ea20000300800 */
[----:B------:R-:W-:Y:S02]  /*60fa0*/  F2FP.F16.F32.PACK_AB R17, R29, R17 ;  /* 0x000000111d11723e */ /* 0x000fe400000000ff */
[----:B------:R-:W-:Y:S02]  /*60fb0*/  F2FP.F16.F32.PACK_AB R16, R0, R16 ;  /* 0x000000100010723e */ /* 0x000fe400000000ff */
[----:B--2---:R-:W-:Y:S02]  /*60fc0*/  F2FP.F16.F32.PACK_AB R18, R28, R18 ;  /* 0x000000121c12723e */ /* 0x004fe400000000ff */
[----:B------:R-:W2:Y:S04]  /*60fd0*/  LDL.LU R28, [R1+0x17cc] ;  /* 0x0017cc00011c7983 */ /* 0x000ea80000300800 */
[----:B------:R-:W2:Y:S04]  /*60fe0*/  LDL.LU R29, [R1+0x17c8] ;  /* 0x0017c800011d7983 */ /* 0x000ea80000300800 */
[----:B------:R0:W5:Y:S01]  /*60ff0*/  LDL.LU R0, [R1+0x17c4] ;  /* 0x0017c40001007983 */ /* 0x0001620000300800 */
[----:B------:R-:W-:-:S02]  /*61000*/  F2FP.F16.F32.PACK_AB R21, R20, R21 ;  /* 0x000000151415723e */ /* 0x000fc400000000ff */
[----:B------:R-:W-:Y:S02]  /*61010*/  F2FP.F16.F32.PACK_AB R23, R2, R23 ;  /* 0x000000170217723e */ /* 0x000fe400000000ff */
[----:B------:R-:W-:Y:S02]  /*61020*/  F2FP.F16.F32.PACK_AB R22, R3, R22 ;  /* 0x000000160316723e */ /* 0x000fe400000000ff */
[----:B0-2---:R-:W-:-:S07]  /*61030*/  F2FP.F16.F32.PACK_AB R20, R29, R28 ;  /* 0x0000001c1d14723e */ /* 0x005fce00000000ff */
.L_x_1:
[----:B------:R1:W-:Y:S01]  /*61040*/  STL [R1+0x184c], R27 ;  /* 0x00184c1b01007387 */ /* 0x0003e20000100800 */
[----:B------:R-:W2:Y:S01]  /*61050*/  S2R R29, SR_TID.X ;  /* 0x00000000001d7919 */ /* 0x000ea20000002100 */
[----:B0-----:R-:W0:Y:S01]  /*61060*/  S2R R3, SR_CgaCtaId ;  /* 0x0000000000037919 */ /* 0x001e220000008800 */
[----:B------:R-:W-:Y:S01]  /*61070*/  MOV R28, 0x400 ;  /* 0x00000400001c7802 */ /* 0x000fe20000000f00 */
[----:B------:R-:W-:Y:S01]  /*61080*/  ULDC.64 UR6, c[0x0][0x228] ;  /* 0x00008a0000067ab9 */ /* 0x000fe20000000a00 */
[----:B------:R-:W-:Y:S01]  /*61090*/  ULDC UR4, c[0x0][0x244] ;  /* 0x0000910000047ab9 */ /* 0x000fe20000000800 */
[----:B-1----:R-:W3:Y:S01]  /*610a0*/  LDL.LU R27, [R1+0x17a4] ;  /* 0x0017a400011b7983 */ /* 0x002ee20000300800 */
[----:B--2---:R-:W-:Y:S01]  /*610b0*/  IMAD.SHL.U32 R2, R29, 0x80, RZ ;  /* 0x000000801d027824 */ /* 0x004fe200078e00ff */
[----:B0-----:R-:W-:Y:S01]  /*610c0*/  LEA R28, R3, R28, 0x18 ;  /* 0x0000001c031c7211 */ /* 0x001fe200078ec0ff */
[----:B------:R-:W-:-:S04]  /*610d0*/  IMAD.SHL.U32 R3, R29, 0x200, RZ ;  /* 0x000002001d037824 */ /* 0x000fc800078e00ff */
[----:B------:R0:W-:Y:S02]  /*610e0*/  STL [R1+0xa0], R28 ;  /* 0x0000a01c01007387 */ /* 0x0001e40000100800 */
[----:B0-----:R-:W-:Y:S01]  /*610f0*/  LOP3.LUT R28, R29, 0x20, RZ, 0xc0, !PT ;  /* 0x000000201d1c7812 */ /* 0x001fe200078ec0ff */
[----:B------:R-:W-:Y:S01]  /*61100*/  BAR.SYNC.DEFER_BLOCKING 0x0 ;  /* 0x0000000000007b1d */ /* 0x000fe20000010000 */
[----:B---3--:R-:W-:Y:S02]  /*61110*/  LOP3.LUT R2, R27, 0xc00, R2, 0xf8, !PT ;  /* 0x00000c001b027812 */ /* 0x008fe400078ef802 */
[----:B------:R-:W-:Y:S01]  /*61120*/  LOP3.LUT R27, R3, 0xc00, RZ, 0xc0, !PT ;  /* 0x00000c00031b7812 */ /* 0x000fe200078ec0ff */
[----:B------:R-:W-:Y:S02]  /*61130*/  IMAD.SHL.U32 R3, R29, 0x4, RZ ;  /* 0x000000041d037824 */ /* 0x000fe400078e00ff */
[----:B------:R-:W2:Y:S03]  /*61140*/  LDL R29, [R1+0xa0] ;  /* 0x0000a000011d7983 */ /* 0x000ea60000100800 */
[----:B------:R-:W-:-:S02]  /*61150*/  LOP3.LUT R3, R2, 0x70, R3, 0x78, !PT ;  /* 0x0000007002037812 */ /* 0x000fc400078e7803 */
[----:B------:R-:W3:Y:S01]  /*61160*/  LDL.LU R2, [R1+0x17ac] ;  /* 0x0017ac0001027983 */ /* 0x000ee20000300800 */
[----:B--2---:R-:W-:Y:S02]  /*61170*/  IMAD R28, R28, 0x10, R29 ;  /* 0x000000101c1c7824 */ /* 0x004fe400078e021d */
[----:B------:R-:W0:Y:S02]  /*61180*/  S2R R29, SR_TID.X ;  /* 0x00000000001d7919 */ /* 0x000e240000002100 */
[----:B------:R-:W-:Y:S02]  /*61190*/  IMAD.IADD R3, R3, 0x1, R28 ;  /* 0x0000000103037824 */ /* 0x000fe400078e021c */
[----:B------:R-:W1:Y:S03]  /*611a0*/  S2R R28, SR_TID.X ;  /* 0x00000000001c7919 */ /* 0x000e660000002100 */
[----:B------:R1:W-:Y:S01]  /*611b0*/  STL [R1+0xb0], R3 ;  /* 0x0000b00301007387 */ /* 0x0003e20000100800 */
[----:B---3--:R-:W-:-:S02]  /*611c0*/  LOP3.LUT R2, R27, 0x1f0, R2, 0xf8, !PT ;  /* 0x000001f01b027812 */ /* 0x008fc400078ef802 */
[----:B-1----:R-:W-:Y:S02]  /*611d0*/  SHF.R.U32.HI R3, RZ, 0x4, R28 ;  /* 0x00000004ff037819 */ /* 0x002fe4000001161c */
[----:B0-----:R-:W-:-:S03]  /*611e0*/  SHF.R.U32.HI R27, RZ, 0x4, R29 ;  /* 0x00000004ff1b7819 */ /* 0x001fc6000001161d */
[----:B------:R-:W-:Y:S01]  /*611f0*/  VIADD R3, R3, 0x3c ;  /* 0x0000003c03037836 */ /* 0x000fe20000000000 */
[--C-:B------:R-:W-:Y:S02]  /*61200*/  SHF.R.U32.HI R28, RZ, 0x4, R29.reuse ;  /* 0x00000004ff1c7819 */ /* 0x100fe4000001161d */
[----:B------:R-:W-:Y:S02]  /*61210*/  LOP3.LUT R2, R2, 0x20, R29, 0x78, !PT ;  /* 0x0000002002027812 */ /* 0x000fe400078e781d */
[C---:B-----5:R-:W-:Y:S02]  /*61220*/  LOP3.LUT R29, R0.reuse, R3, RZ, 0xfc, !PT ;  /* 0x00000003001d7212 */ /* 0x060fe400078efcff */
[----:B------:R-:W-:Y:S02]  /*61230*/  SGXT.U32 R3, R27, 0x2 ;  /* 0x000000021b03781a */ /* 0x000fe40000000000 */
[C-C-:B------:R-:W-:Y:S01]  /*61240*/  LOP3.LUT R27, R0.reuse, 0x1fc, R28.reuse, 0xfe, !PT ;  /* 0x000001fc001b7812 */ /* 0x140fe200078efe1c */
[----:B------:R0:W-:Y:S04]  /*61250*/  STL [R1+0x130], R29 ;  /* 0x0001301d01007387 */ /* 0x0001e80000100800 */
[----:B------:R1:W-:Y:S01]  /*61260*/  STL [R1+0x1b4], R27 ;  /* 0x0001b41b01007387 */ /* 0x0003e20000100800 */
[----:B0-----:R-:W-:-:S02]  /*61270*/  LOP3.LUT R29, R0, 0x1bc, R28, 0xfe, !PT ;  /* 0x000001bc001d7812 */ /* 0x001fc400078efe1c */
[----:B-1----:R-:W-:-:S03]  /*61280*/  LOP3.LUT R27, R0, 0x17c, R28, 0xfe, !PT ;  /* 0x0000017c001b7812 */ /* 0x002fc600078efe1c */
[----:B------:R0:W-:Y:S04]  /*61290*/  STL [R1+0x1ac], R29 ;  /* 0x0001ac1d01007387 */ /* 0x0001e80000100800 */
[----:B------:R1:W-:Y:S01]  /*612a0*/  STL [R1+0x198], R27 ;  /* 0x0001981b01007387 */ /* 0x0003e20000100800 */
[C-C-:B0-----:R-:W-:Y:S02]  /*612b0*/  LOP3.LUT R29, R0.reuse, 0x13c, R28.reuse, 0xfe, !PT ;  /* 0x0000013c001d7812 */ /* 0x141fe400078efe1c */
[----:B-1----:R-:W-:-:S03]  /*612c0*/  LOP3.LUT R27, R0, 0xfc, R28, 0xfe, !PT ;  /* 0x000000fc001b7812 */ /* 0x002fc600078efe1c */
[----:B------:R0:W-:Y:S04]  /*612d0*/  STL [R1+0x188], R29 ;  /* 0x0001881d01007387 */ /* 0x0001e80000100800 */
[----:B------:R1:W-:Y:S01]  /*612e0*/  STL [R1+0x174], R27 ;  /* 0x0001741b01007387 */ /* 0x0003e20000100800 */
[C-C-:B0-----:R-:W-:Y:S02]  /*612f0*/  LOP3.LUT R29, R0.reuse, 0xbc, R28.reuse, 0xfe, !PT ;  /* 0x000000bc001d7812 */ /* 0x141fe400078efe1c */
[C---:B-1----:R-:W-:Y:S02]  /*61300*/  LOP3.LUT R27, R0.reuse, 0x7c, R28, 0xfe, !PT ;  /* 0x0000007c001b7812 */ /* 0x042fe400078efe1c */
[C---:B------:R-:W-:Y:S01]  /*61310*/  LOP3.LUT R28, R0.reuse, R3, RZ, 0xfc, !PT ;  /* 0x00000003001c7212 */ /* 0x040fe200078efcff */
[----:B------:R-:W-:Y:S04]  /*61320*/  STL [R1+0x148], R29 ;  /* 0x0001481d01007387 */ /* 0x000fe80000100800 */
[----:B------:R0:W-:Y:S04]  /*61330*/  STL [R1+0x1848], R28 ;  /* 0x0018481c01007387 */ /* 0x0001e80000100800 */
[----:B------:R1:W-:Y:S01]  /*61340*/  STL [R1+0x134], R27 ;  /* 0x0001341b01007387 */ /* 0x0003e20000100800 */
[----:B0-----:R-:W-:-:S02]  /*61350*/  LOP3.LUT R28, R0, 0xc, R3, 0xfe, !PT ;  /* 0x0000000c001c7812 */ /* 0x001fc400078efe03 */
[----:B-1----:R-:W-:-:S05]  /*61360*/  LOP3.LUT R27, R0, 0x8, R3, 0xfe, !PT ;  /* 0x00000008001b7812 */ /* 0x002fca00078efe03 */
[----:B------:R0:W-:Y:S04]  /*61370*/  STL [R1+0xb4], R27 ;  /* 0x0000b41b01007387 */ /* 0x0001e80000100800 */
[----:B------:R1:W-:Y:S01]  /*61380*/  STL [R1+0xb8], R28 ;  /* 0x0000b81c01007387 */ /* 0x0003e20000100800 */
[C-C-:B0-----:R-:W-:Y:S02]  /*61390*/  LOP3.LUT R27, R0.reuse, 0x10, R3.reuse, 0xfe, !PT ;  /* 0x00000010001b7812 */ /* 0x141fe400078efe03 */
        /* <DEDUP_REMOVED lines=169> */
[----:B------:R-:W-:Y:S04]  /*61e30*/  STL [R1+0x278], R27 ;  /* 0x0002781b01007387 */ /* 0x000fe80000100800 */
[----:B------:R0:W-:Y:S04]  /*61e40*/  STL [R1+0x27c], R28 ;  /* 0x00027c1c01007387 */ /* 0x0001e80000100800 */
[----:B0-----:R-:W2:Y:S01]  /*61e50*/  LDL R28, [R1+0xb0] ;  /* 0x0000b000011c7983 */ /* 0x001ea20000100800 */
[----:B------:R-:W-:-:S05]  /*61e60*/  LOP3.LUT R27, R0, 0x180, R3, 0xfe, !PT ;  /* 0x00000180001b7812 */ /* 0x000fca00078efe03 */
[----:B------:R0:W-:Y:S02]  /*61e70*/  STL [R1+0x280], R27 ;  /* 0x0002801b01007387 */ /* 0x0001e40000100800 */
[----:B0-----:R-:W-:-:S05]  /*61e80*/  LOP3.LUT R27, R0, 0x184, R3, 0xfe, !PT ;  /* 0x00000184001b7812 */ /* 0x001fca00078efe03 */
        /* <DEDUP_REMOVED lines=50> */
[----:B------:R0:W-:Y:S01]  /*621b0*/  STL [R1+0x2ec], R27 ;  /* 0x0002ec1b01007387 */ /* 0x0001e20000100800 */
[C-C-:B------:R-:W-:Y:S02]  /*621c0*/  LOP3.LUT R29, R0.reuse, 0x4, R3.reuse, 0xfe, !PT ;  /* 0x00000004001d7812 */ /* 0x140fe400078efe03 */
[----:B0-----:R-:W-:-:S05]  /*621d0*/  LOP3.LUT R27, R0, 0x1f0, R3, 0xfe, !PT ;  /* 0x000001f0001b7812 */ /* 0x001fca00078efe03 */
[----:B------:R0:W-:Y:S02]  /*621e0*/  STL [R1+0x2f0], R27 ;  /* 0x0002f01b01007387 */ /* 0x0001e40000100800 */
[C-C-:B0-----:R-:W-:Y:S02]  /*621f0*/  LOP3.LUT R27, R0.reuse, 0x1f4, R3.reuse, 0xfe, !PT ;  /* 0x000001f4001b7812 */ /* 0x141fe400078efe03 */
[----:B------:R-:W-:Y:S01]  /*62200*/  LOP3.LUT R0, R0, 0x1f8, R3, 0xfe, !PT ;  /* 0x000001f800007812 */ /* 0x000fe200078efe03 */
[----:B--2---:R-:W-:Y:S04]  /*62210*/  STS.128 [R28], R20 ;  /* 0x000000141c007388 */ /* 0x004fe80000000c00 */
[----:B------:R0:W-:Y:S04]  /*62220*/  STL [R1+0x2f4], R27 ;  /* 0x0002f41b01007387 */ /* 0x0001e80000100800 */
[----:B------:R1:W-:Y:S04]  /*62230*/  STS.128 [R28+0x100], R16 ;  /* 0x000100101c007388 */ /* 0x0003e80000000c00 */
[----:B0-----:R-:W2:Y:S04]  /*62240*/  LDL.LU R27, [R1+0x184c] ;  /* 0x00184c00011b7983 */ /* 0x001ea80000300800 */
[----:B------:R0:W-:Y:S04]  /*62250*/  STL [R1+0x2c0], R0 ;  /* 0x0002c00001007387 */ /* 0x0001e80000100800 */
[----:B------:R-:W3:Y:S04]  /*62260*/  LDL.LU R23, [R1+0xa0] ;  /* 0x0000a00001177983 */ /* 0x000ee80000300800 */
[----:B-1----:R-:W4:Y:S04]  /*62270*/  LDL.LU R16, [R1+0x50] ;  /* 0x0000500001107983 */ /* 0x002f280000300800 */
[----:B------:R-:W4:Y:S04]  /*62280*/  LDL.LU R17, [R1+0x54] ;  /* 0x0000540001117983 */ /* 0x000f280000300800 */
[----:B------:R-:W2:Y:S04]  /*62290*/  LDL.LU R18, [R1+0x58] ;  /* 0x0000580001127983 */ /* 0x000ea80000300800 */
[----:B------:R-:W2:Y:S04]  /*622a0*/  LDL.LU R19, [R1+0x5c] ;  /* 0x00005c0001137983 */ /* 0x000ea80000300800 */
[----:B------:R-:W-:Y:S04]  /*622b0*/  STS.128 [R28+0x80], R12 ;  /* 0x0000800c1c007388 */ /* 0x000fe80000000c00 */
[----:B------:R-:W-:Y:S01]  /*622c0*/  STS.128 [R28+0x180], R8 ;  /* 0x000180081c007388 */ /* 0x000fe20000000c00 */
[----:B0-----:R-:W-:Y:S01]  /*622d0*/  LOP3.LUT R0, R2, 0x40, RZ, 0x3c, !PT ;  /* 0x0000004002007812 */ /* 0x001fe200078e3cff */
[----:B------:R-:W-:Y:S06]  /*622e0*/  BAR.SYNC.DEFER_BLOCKING 0x0 ;  /* 0x0000000000007b1d */ /* 0x000fec0000010000 */
[----:B--2---:R-:W-:Y:S04]  /*622f0*/  STL.64 [R1+0x1830], R18 ;  /* 0x0018301201007387 */ /* 0x004fe80000100a00 */
[----:B----4-:R0:W-:Y:S04]  /*62300*/  STL.64 [R1+0x1828], R16 ;  /* 0x0018281001007387 */ /* 0x0101e80000100a00 */
[----:B0-----:R-:W2:Y:S04]  /*62310*/  LDL.LU R16, [R1+0x10] ;  /* 0x0000100001107983 */ /* 0x001ea80000300800 */
[----:B------:R-:W2:Y:S04]  /*62320*/  LDL.LU R17, [R1+0x14] ;  /* 0x0000140001117983 */ /* 0x000ea80000300800 */
[----:B------:R-:W4:Y:S04]  /*62330*/  LDL.LU R18, [R1+0x18] ;  /* 0x0000180001127983 */ /* 0x000f280000300800 */
[----:B------:R-:W4:Y:S01]  /*62340*/  LDL.LU R19, [R1+0x1c] ;  /* 0x00001c0001137983 */ /* 0x000f220000300800 */
[----:B---3--:R-:W-:-:S02]  /*62350*/  IMAD.IADD R3, R23, 0x1, R2 ;  /* 0x0000000117037824 */ /* 0x008fc400078e0202 */
[----:B------:R-:W-:-:S03]  /*62360*/  IMAD.IADD R0, R23, 0x1, R0 ;  /* 0x0000000117007824 */ /* 0x000fc600078e0200 */
[----:B------:R-:W0:Y:S04]  /*62370*/  LDS.128 R20, [R3] ;  /* 0x0000000003147984 */ /* 0x000e280000000c00 */
[----:B----4-:R-:W-:Y:S04]  /*62380*/  STL.64 [R1+0x1840], R18 ;  /* 0x0018401201007387 */ /* 0x010fe80000100a00 */
[----:B--2---:R1:W-:Y:S04]  /*62390*/  STL.64 [R1+0x1838], R16 ;  /* 0x0018381001007387 */ /* 0x0043e80000100a00 */
[----:B-1----:R-:W2:Y:S04]  /*623a0*/  LDL.LU R16, [R1] ;  /* 0x0000000001107983 */ /* 0x002ea80000300800 */
[----:B------:R-:W2:Y:S04]  /*623b0*/  LDL.LU R17, [R1+0x4] ;  /* 0x0000040001117983 */ /* 0x000ea80000300800 */
[----:B------:R-:W2:Y:S04]  /*623c0*/  LDL.LU R18, [R1+0x8] ;  /* 0x0000080001127983 */ /* 0x000ea80000300800 */
[----:B------:R-:W2:Y:S04]  /*623d0*/  LDL.LU R19, [R1+0xc] ;  /* 0x00000c0001137983 */ /* 0x000ea80000300800 */
[----:B------:R-:W3:Y:S04]  /*623e0*/  LDL.LU R12, [R1+0x40] ;  /* 0x00004000010c7983 */ /* 0x000ee80000300800 */
[----:B------:R-:W3:Y:S04]  /*623f0*/  LDL.LU R13, [R1+0x44] ;  /* 0x00004400010d7983 */ /* 0x000ee80000300800 */
[----:B------:R-:W3:Y:S04]  /*62400*/  LDL.LU R14, [R1+0x48] ;  /* 0x00004800010e7983 */ /* 0x000ee80000300800 */
[----:B------:R-:W3:Y:S04]  /*62410*/  LDL.LU R15, [R1+0x4c] ;  /* 0x00004c00010f7983 */ /* 0x000ee80000300800 */
[----:B------:R-:W4:Y:S04]  /*62420*/  LDL.LU R8, [R1+0x30] ;  /* 0x0000300001087983 */ /* 0x000f280000300800 */
[----:B------:R-:W4:Y:S04]  /*62430*/  LDL.LU R9, [R1+0x34] ;  /* 0x0000340001097983 */ /* 0x000f280000300800 */
[----:B------:R-:W4:Y:S04]  /*62440*/  LDL.LU R10, [R1+0x38] ;  /* 0x00003800010a7983 */ /* 0x000f280000300800 */
[----:B------:R-:W4:Y:S04]  /*62450*/  LDL.LU R11, [R1+0x3c] ;  /* 0x00003c00010b7983 */ /* 0x000f280000300800 */
[----:B------:R-:W-:Y:S04]  /*62460*/  STL [R1+0x11c], R3 ;  /* 0x00011c0301007387 */ /* 0x000fe80000100800 */
[----:B------:R-:W-:Y:S04]  /*62470*/  STL [R1+0x108], R0 ;  /* 0x0001080001007387 */ /* 0x000fe80000100800 */
[----:B0-----:R-:W-:Y:S04]  /*62480*/  STL.64 [R1+0xd0], R20 ;  /* 0x0000d01401007387 */ /* 0x001fe80000100a00 */
[----:B------:R-:W-:Y:S04]  /*62490*/  STL.64 [R1+0xd8], R22 ;  /* 0x0000d81601007387 */ /* 0x000fe80000100a00 */
[----:B------:R-:W0:Y:S04]  /*624a0*/  LDS.128 R20, [R3+0x200] ;  /* 0x0002000003147984 */ /* 0x000e280000000c00 */
[----:B0-----:R-:W-:Y:S04]  /*624b0*/  STL.64 [R1+0xc0], R20 ;  /* 0x0000c01401007387 */ /* 0x001fe80000100a00 */
[----:B------:R-:W-:Y:S04]  /*624c0*/  STL.64 [R1+0xc8], R22 ;  /* 0x0000c81601007387 */ /* 0x000fe80000100a00 */
[----:B------:R-:W0:Y:S04]  /*624d0*/  LDS.128 R20, [R0] ;  /* 0x0000000000147984 */ /* 0x000e280000000c00 */
[----:B0-----:R-:W-:Y:S04]  /*624e0*/  STL.64 [R1+0xa0], R20 ;  /* 0x0000a01401007387 */ /* 0x001fe80000100a00 */
[----:B------:R-:W-:Y:S04]  /*624f0*/  STL.64 [R1+0xa8], R22 ;  /* 0x0000a81601007387 */ /* 0x000fe80000100a00 */
[----:B------:R-:W0:Y:S01]  /*62500*/  LDS.128 R20, [R0+0x200] ;  /* 0x0002000000147984 */ /* 0x000e220000000c00 */
[----:B------:R-:W-:Y:S06]  /*62510*/  BAR.SYNC.DEFER_BLOCKING 0x0 ;  /* 0x0000000000007b1d */ /* 0x000fec0000010000 */
[----:B------:R1:W-:Y:S04]  /*62520*/  STS.128 [R28], R4 ;  /* 0x000000041c007388 */ /* 0x0003e80000000c00 */
[----:B------:R1:W-:Y:S04]  /*62530*/  STS.128 [R28+0x100], R24 ;  /* 0x000100181c007388 */ /* 0x0003e80000000c00 */
[----:B0-----:R-:W-:Y:S04]  /*62540*/  STL [R1+0x17e4], R21 ;  /* 0x0017e41501007387 */ /* 0x001fe80000100800 */
[----:B------:R-:W-:Y:S04]  /*62550*/  STL [R1+0x17e0], R22 ;  /* 0x0017e01601007387 */ /* 0x000fe80000100800 */
[----:B------:R-:W-:Y:S04]  /*62560*/  STL [R1+0x17dc], R23 ;  /* 0x0017dc1701007387 */ /* 0x000fe80000100800 */
[----:B-1----:R-:W3:Y:S04]  /*62570*/  LDL.LU R4, [R1+0x20] ;  /* 0x0000200001047983 */ /* 0x002ee80000300800 */
[----:B------:R-:W3:Y:S04]  /*62580*/  LDL.LU R5, [R1+0x24] ;  /* 0x0000240001057983 */ /* 0x000ee80000300800 */
[----:B------:R-:W3:Y:S04]  /*62590*/  LDL.LU R6, [R1+0x28] ;  /* 0x0000280001067983 */ /* 0x000ee80000300800 */
[----:B------:R-:W3:Y:S04]  /*625a0*/  LDL.LU R7, [R1+0x2c] ;  /* 0x00002c0001077983 */ /* 0x000ee80000300800 */
[----:B------:R-:W4:Y:S04]  /*625b0*/  LDL.LU R28, [R1+0x1848] ;  /* 0x00184800011c7983 */ /* 0x000f280000300800 */
[----:B------:R-:W4:Y:S04]  /*625c0*/  LDL.LU R2, [R1+0x17b8] ;  /* 0x0017b80001027983 */ /* 0x000f280000300800 */
[----:B------:R-:W2:Y:S04]  /*625d0*/  LDL.LU R24, [R1+0xb0] ;  /* 0x0000b00001187983 */ /* 0x000ea80000300800 */
[----:B--2---:R0:W-:Y:S04]  /*625e0*/  STS.128 [R24+0x80], R16 ;  /* 0x0000801018007388 */ /* 0x0041e80000000c00 */
[----:B0-----:R-:W2:Y:S04]  /*625f0*/  LDL.LU.64 R18, [R1+0x1840] ;  /* 0x0018400001127983 */ /* 0x001ea80000300a00 */
[----:B------:R-:W2:Y:S04]  /*62600*/  LDL.LU.64 R16, [R1+0x1838] ;  /* 0x0018380001107983 */ /* 0x000ea80000300a00 */
[----:B--2---:R-:W-:Y:S01]  /*62610*/  STS.128 [R24+0x180], R16 ;  /* 0x0001801018007388 */ /* 0x004fe20000000c00 */
[----:B------:R-:W-:Y:S06]  /*62620*/  BAR.SYNC.DEFER_BLOCKING 0x0 ;  /* 0x0000000000007b1d */ /* 0x000fec0000010000 */
[----:B------:R-:W0:Y:S04]  /*62630*/  LDS.128 R16, [R3] ;  /* 0x0000000003107984 */ /* 0x000e280000000c00 */
        /* <DEDUP_REMOVED lines=10> */
[----:B0-----:R-:W-:Y:S04]  /*626e0*/  STL.64 [R1], R16 ;  /* 0x0000001001007387 */ /* 0x001fe80000100a00 */
[----:B------:R0:W-:Y:S04]  /*626f0*/  STL.64 [R1+0x8], R18 ;  /* 0x0000081201007387 */ /* 0x0001e80000100a00 */
[----:B0-----:R-:W2:Y:S04]  /*62700*/  LDL.LU.64 R18, [R1+0x1830] ;  /* 0x0018300001127983 */ /* 0x001ea80000300a00 */
[----:B------:R-:W2:Y:S04]  /*62710*/  LDL.LU.64 R16, [R1+0x1828] ;  /* 0x0018280001107983 */ /* 0x000ea80000300a00 */
[----:B------:R-:W2:Y:S04]  /*62720*/  LDL.LU R21, [R1+0xd0] ;  /* 0x0000d00001157983 */ /* 0x000ea80000300800 */
[----:B------:R-:W-:Y:S04]  /*62730*/  STL [R1+0x1810], R22 ;  /* 0x0018101601007387 */ /* 0x000fe80000100800 */
[----:B---3--:R-:W-:Y:S04]  /*62740*/  STS.128 [R24], R4 ;  /* 0x0000000418007388 */ /* 0x008fe80000000c00 */
[----:B----4-:R-:W-:Y:S04]  /*62750*/  STS.128 [R24+0x100], R8 ;  /* 0x0001000818007388 */ /* 0x010fe80000000c00 */
[----:B------:R-:W-:Y:S04]  /*62760*/  STS.128 [R24+0x80], R12 ;  /* 0x0000800c18007388 */ /* 0x000fe80000000c00 */
[----:B--2---:R0:W-:Y:S04]  /*62770*/  STL.64 [R1+0x1808], R20 ;  /* 0x0018081401007387 */ /* 0x0041e80000100a00 */
[----:B0-----:R-:W2:Y:S04]  /*62780*/  LDL.LU R20, [R1+0x70] ;  /* 0x0000700001147983 */ /* 0x001ea80000300800 */
[----:B------:R-:W2:Y:S04]  /*62790*/  LDL.LU R21, [R1+0x74] ;  /* 0x0000740001157983 */ /* 0x000ea80000300800 */
[----:B------:R-:W3:Y:S04]  /*627a0*/  LDL.LU R22, [R1+0x78] ;  /* 0x0000780001167983 */ /* 0x000ee80000300800 */
[----:B------:R-:W3:Y:S04]  /*627b0*/  LDL.LU R23, [R1+0x7c] ;  /* 0x00007c0001177983 */ /* 0x000ee80000300800 */
[----:B------:R-:W-:Y:S01]  /*627c0*/  STS.128 [R24+0x180], R16 ;  /* 0x0001801018007388 */ /* 0x000fe20000000c00 */
[----:B------:R-:W-:Y:S06]  /*627d0*/  BAR.SYNC.DEFER_BLOCKING 0x0 ;  /* 0x0000000000007b1d */ /* 0x000fec0000010000 */
[----:B------:R-:W0:Y:S04]  /*627e0*/  LDS.128 R8, [R3] ;  /* 0x0000000003087984 */ /* 0x000e280000000c00 */
[----:B------:R-:W1:Y:S04]  /*627f0*/  LDS.128 R16, [R3+0x200] ;  /* 0x0002000003107984 */ /* 0x000e680000000c00 */
[----:B------:R-:W4:Y:S04]  /*62800*/  LDS.128 R12, [R0] ;  /* 0x00000000000c7984 */ /* 0x000f280000000c00 */
[----:B------:R-:W4:Y:S01]  /*62810*/  LDS.128 R4, [R0+0x200] ;  /* 0x0002000000047984 */ /* 0x000f220000000c00 */
[----:B------:R-:W-:Y:S06]  /*62820*/  BAR.SYNC.DEFER_BLOCKING 0x0 ;  /* 0x0000000000007b1d */ /* 0x000fec0000010000 */
[----:B---3--:R-:W-:Y:S04]  /*62830*/  STL.64 [R1+0x1820], R22 ;  /* 0x0018201601007387 */ /* 0x008fe80000100a00 */
[----:B--2---:R2:W-:Y:S04]  /*62840*/  STL.64 [R1+0x1818], R20 ;  /* 0x0018181401007387 */ /* 0x0045e80000100a00 */
[----:B--2---:R-:W2:Y:S04]  /*62850*/  LDL.LU R20, [R1+0x60] ;  /* 0x0000600001147983 */ /* 0x004ea80000300800 */
[----:B------:R-:W2:Y:S04]  /*62860*/  LDL.LU R21, [R1+0x64] ;  /* 0x0000640001157983 */ /* 0x000ea80000300800 */
[----:B------:R-:W2:Y:S04]  /*62870*/  LDL.LU R22, [R1+0x68] ;  /* 0x0000680001167983 */ /* 0x000ea80000300800 */
[----:B------:R-:W2:Y:S04]  /*62880*/  LDL.LU R23, [R1+0x6c] ;  /* 0x00006c0001177983 */ /* 0x000ea80000300800 */
[----:B0-----:R-:W-:Y:S04]  /*62890*/  STL [R1+0x17d0], R8 ;  /* 0x0017d00801007387 */ /* 0x001fe80000100800 */
[----:B------:R-:W-:Y:S04]  /*628a0*/  STL [R1+0x17cc], R9 ;  /* 0x0017cc0901007387 */ /* 0x000fe80000100800 */
[----:B------:R0:W-:Y:S04]  /*628b0*/  STL [R1+0x17c8], R10 ;  /* 0x0017c80a01007387 */ /* 0x0001e80000100800 */
[----:B------:R-:W-:Y:S04]  /*628c0*/  STL [R1+0x17c4], R11 ;  /* 0x0017c40b01007387 */ /* 0x000fe80000100800 */
[----:B------:R-:W3:Y:S04]  /*628d0*/  LDL.LU R3, [R1+0xb4] ;  /* 0x0000b40001037983 */ /* 0x000ee80000300800 */
[----:B0-----:R-:W3:Y:S04]  /*628e0*/  LDL.LU R10, [R1+0xa0] ;  /* 0x0000a000010a7983 */ /* 0x001ee80000300800 */
[----:B-1----:R-:W-:Y:S04]  /*628f0*/  STL [R1+0x17d8], R18 ;  /* 0x0017d81201007387 */ /* 0x002fe80000100800 */
[----:B------:R0:W-:Y:S04]  /*62900*/  STL [R1+0x17d4], R19 ;  /* 0x0017d41301007387 */ /* 0x0001e80000100800 */
[----:B----4-:R-:W-:Y:S04]  /*62910*/  STL.64 [R1+0x17f0], R14 ;  /* 0x0017f00e01007387 */ /* 0x010fe80000100a00 */
[----:B------:R1:W-:Y:S01]  /*62920*/  STL.64 [R1+0x17e8], R12 ;  /* 0x0017e80c01007387 */ /* 0x0003e20000100a00 */
[----:B0-----:R-:W0:Y:S03]  /*62930*/  LDC R19, c[0x0][0x248] ;  /* 0x00009200ff137b82 */ /* 0x001e260000000800 */
[----:B-1----:R-:W4:Y:S04]  /*62940*/  LDL.LU R12, [R1+0x90] ;  /* 0x00009000010c7983 */ /* 0x002f280000300800 */
[----:B------:R-:W4:Y:S04]  /*62950*/  LDL.LU R13, [R1+0x94] ;  /* 0x00009400010d7983 */ /* 0x000f280000300800 */
[----:B------:R-:W3:Y:S04]  /*62960*/  LDL.LU R14, [R1+0x98] ;  /* 0x00009800010e7983 */ /* 0x000ee80000300800 */
[----:B------:R-:W3:Y:S04]  /*62970*/  LDL.LU R15, [R1+0x9c] ;  /* 0x00009c00010f7983 */ /* 0x000ee80000300800 */
[----:B--2---:R-:W-:Y:S04]  /*62980*/  STS.128 [R24], R20 ;  /* 0x0000001418007388 */ /* 0x004fe80000000c00 */
[----:B---3--:R-:W-:Y:S04]  /*62990*/  STL.64 [R1+0x1800], R14 ;  /* 0x0018000e01007387 */ /* 0x008fe80000100a00 */
[----:B----4-:R1:W-:Y:S04]  /*629a0*/  STL.64 [R1+0x17f8], R12 ;  /* 0x0017f80c01007387 */ /* 0x0103e80000100a00 */
[----:B-1----:R-:W2:Y:S04]  /*629b0*/  LDL.LU R12, [R1+0x80] ;  /* 0x00008000010c7983 */ /* 0x002ea80000300800 */
[----:B------:R-:W2:Y:S04]  /*629c0*/  LDL.LU R13, [R1+0x84] ;  /* 0x00008400010d7983 */ /* 0x000ea80000300800 */
[----:B------:R-:W2:Y:S04]  /*629d0*/  LDL.LU R14, [R1+0x88] ;  /* 0x00008800010e7983 */ /* 0x000ea80000300800 */
[----:B------:R-:W2:Y:S04]  /*629e0*/  LDL.LU R15, [R1+0x8c] ;  /* 0x00008c00010f7983 */ /* 0x000ea80000300800 */
[----:B------:R-:W3:Y:S04]  /*629f0*/  LDL.LU R9, [R1+0xb8] ;  /* 0x0000b80001097983 */ /* 0x000ee80000300800 */
[----:B------:R-:W4:Y:S04]  /*62a00*/  LDL.LU R11, [R1+0xc0] ;  /* 0x0000c000010b7983 */ /* 0x000f280000300800 */
[----:B------:R-:W2:Y:S04]  /*62a10*/  LDL.LU.64 R22, [R1+0x1820] ;  /* 0x0018200001167983 */ /* 0x000ea80000300a00 */
[----:B------:R-:W2:Y:S04]  /*62a20*/  LDL.LU.64 R20, [R1+0x1818] ;  /* 0x0018180001147983 */ /* 0x000ea80000300a00 */
[----:B--2---:R1:W-:Y:S04]  /*62a30*/  STS.128 [R24+0x100], R20 ;  /* 0x0001001418007388 */ /* 0x0043e80000000c00 */
[----:B------:R2:W-:Y:S04]  /*62a40*/  STS.128 [R24+0x80], R12 ;  /* 0x0000800c18007388 */ /* 0x0005e80000000c00 */
[----:B-1----:R-:W3:Y:S04]  /*62a50*/  LDL.LU R22, [R1+0x1810] ;  /* 0x0018100001167983 */ /* 0x002ee80000300800 */
[----:B------:R-:W3:Y:S04]  /*62a60*/  LDL.LU.64 R20, [R1+0x1808] ;  /* 0x0018080001147983 */ /* 0x000ee80000300a00 */
[----:B--2---:R-:W2:Y:S04]  /*62a70*/  LDL.LU.64 R14, [R1+0x1800] ;  /* 0x00180000010e7983 */ /* 0x004ea80000300a00 */
[----:B------:R-:W2:Y:S01]  /*62a80*/  LDL.LU.64 R12, [R1+0x17f8] ;  /* 0x0017f800010c7983 */ /* 0x000ea20000300a00 */
[C---:B------:R-:W-:Y:S01]  /*62a90*/  ISETP.GE.AND P0, PT, R2.reuse, UR6, PT ;  /* 0x0000000602007c0c */ /* 0x040fe2000bf06270 */
[----:B------:R-:W-:Y:S01]  /*62aa0*/  IMAD R2, R2, UR4, RZ ;  /* 0x0000000402027c24 */ /* 0x000fe2000f8e02ff */
[----:B------:R-:W-:Y:S01]  /*62ab0*/  ULDC.64 UR4, c[0x0][0x220] ;  /* 0x0000880000047ab9 */ /* 0x000fe20000000a00 */
[CC--:B0-----:R-:W-:Y:S01]  /*62ac0*/  IMAD R23, R28.reuse, R19.reuse, RZ ;  /* 0x000000131c177224 */ /* 0x0c1fe200078e02ff */
[----:B------:R-:W-:Y:S01]  /*62ad0*/  ISETP.LT.AND P1, PT, R28, UR7, !P0 ;  /* 0x000000071c007c0c */ /* 0x000fe2000c721270 */
[----:B------:R-:W-:Y:S01]  /*62ae0*/  IMAD R25, R29, R19, RZ ;  /* 0x000000131d197224 */ /* 0x000fe200078e02ff */
[C---:B------:R-:W-:Y:S01]  /*62af0*/  LEA R0, P2, R2.reuse, UR4, 0x1 ;  /* 0x0000000402007c11 */ /* 0x040fe2000f8408ff */
[----:B------:R-:W-:Y:S01]  /*62b00*/  ULDC UR4, c[0x0][0x22c] ;  /* 0x00008b0000047ab9 */ /* 0x000fe20000000800 */
[----:B----4-:R-:W-:Y:S01]  /*62b10*/  PRMT R18, R11, 0x7632, R18 ;  /* 0x000076320b127816 */ /* 0x010fe20000000012 */
[----:B------:R-:W-:Y:S01]  /*62b20*/  ULDC UR6, c[0x0][0x22c] ;  /* 0x00008b0000067ab9 */ /* 0x000fe20000000800 */
[----:B------:R-:W-:Y:S01]  /*62b30*/  ISETP.LT.AND P5, PT, R29, UR4, !P0 ;  /* 0x000000041d007c0c */ /* 0x000fe2000c7a1270 */
[----:B------:R-:W-:Y:S01]  /*62b40*/  ULDC UR4, c[0x0][0x22c] ;  /* 0x00008b0000047ab9 */ /* 0x000fe20000000800 */
[----:B------:R-:W-:Y:S01]  /*62b50*/  LEA.HI.X.SX32 R2, R2, UR5, 0x1, P2 ;  /* 0x0000000502027c11 */ /* 0x000fe200090f0eff */
[----:B------:R-:W-:Y:S01]  /*62b60*/  ULDC UR5, c[0x0][0x22c] ;  /* 0x00008b0000057ab9 */ /* 0x000fe20000000800 */
[----:B------:R-:W-:-:S02]  /*62b70*/  LEA R28, P3, R23, R0, 0x1 ;  /* 0x00000000171c7211 */ /* 0x000fc400078608ff */
[----:B------:R-:W-:Y:S02]  /*62b80*/  LEA R26, P4, R25, R0, 0x1 ;  /* 0x00000000191a7211 */ /* 0x000fe400078808ff */
[-C--:B------:R-:W-:Y:S02]  /*62b90*/  LEA.HI.X.SX32 R29, R23, R2.reuse, 0x1, P3 ;  /* 0x00000002171d7211 */ /* 0x080fe400018f0eff */
[----:B------:R-:W-:Y:S01]  /*62ba0*/  LEA.HI.X.SX32 R27, R25, R2, 0x1, P4 ;  /* 0x00000002191b7211 */ /* 0x000fe200020f0eff */
[----:B--2---:R0:W-:Y:S01]  /*62bb0*/  STS.128 [R24+0x180], R12 ;  /* 0x0001800c18007388 */ /* 0x0041e20000000c00 */
[----:B------:R-:W-:Y:S06]  /*62bc0*/  BAR.SYNC.DEFER_BLOCKING 0x0 ;  /* 0x0000000000007b1d */ /* 0x000fec0000010000 */
[----:B0-----:R-:W2:Y:S04]  /*62bd0*/  LDL.LU.64 R14, [R1+0x17f0] ;  /* 0x0017f000010e7983 */ /* 0x001ea80000300a00 */
[----:B------:R-:W4:Y:S04]  /*62be0*/  LDL.LU.64 R12, [R1+0x17e8] ;  /* 0x0017e800010c7983 */ /* 0x000f280000300a00 */
[----:B---3--:R0:W-:Y:S04]  /*62bf0*/  @P1 STG.E.U16 desc[UR10][R28.64], R21 ;  /* 0x000000151c001986 */ /* 0x0081e8000c10150a */
[----:B------:R1:W-:Y:S04]  /*62c00*/  @P5 STG.E.U16 desc[UR10][R26.64], R10 ;  /* 0x0000000a1a005986 */ /* 0x0003e8000c10150a */
[----:B0-----:R-:W3:Y:S04]  /*62c10*/  LDL.LU R29, [R1+0xbc] ;  /* 0x0000bc00011d7983 */ /* 0x001ee80000300800 */
[----:B------:R-:W2:Y:S04]  /*62c20*/  LDL.LU R28, [R1+0x104] ;  /* 0x00010400011c7983 */ /* 0x000ea80000300800 */
[----:B-1----:R-:W4:Y:S01]  /*62c30*/  LDL.LU R27, [R1+0x100] ;  /* 0x00010000011b7983 */ /* 0x002f220000300800 */
[C---:B------:R-:W-:Y:S01]  /*62c40*/  ISETP.LT.AND P2, PT, R3.reuse, UR4, !P0 ;  /* 0x0000000403007c0c */ /* 0x040fe2000c741270 */
[----:B------:R-:W-:Y:S01]  /*62c50*/  IMAD R3, R3, R19, RZ ;  /* 0x0000001303037224 */ /* 0x000fe200078e02ff */
[----:B------:R-:W-:-:S04]  /*62c60*/  ULDC UR4, c[0x0][0x22c] ;  /* 0x00008b0000047ab9 */ /* 0x000fc80000000800 */
[----:B------:R-:W-:Y:S02]  /*62c70*/  LEA R24, P3, R3, R0, 0x1 ;  /* 0x0000000003187211 */ /* 0x000fe400078608ff */
[----:B------:R-:W-:Y:S01]  /*62c80*/  ISETP.LT.AND P4, PT, R9, UR4, !P0 ;  /* 0x0000000409007c0c */ /* 0x000fe2000c781270 */
[----:B------:R-:W-:Y:S01]  /*62c90*/  ULDC UR4, c[0x0][0x22c] ;  /* 0x00008b0000047ab9 */ /* 0x000fe20000000800 */
[----:B------:R-:W-:Y:S01]  /*62ca0*/  LEA.HI.X.SX32 R25, R3, R2, 0x1, P3 ;  /* 0x0000000203197211 */ /* 0x000fe200018f0eff */
[----:B------:R-:W-:Y:S01]  /*62cb0*/  IMAD R3, R9, R19, RZ ;  /* 0x0000001309037224 */ /* 0x000fe200078e02ff */
[----:B------:R-:W-:Y:S01]  /*62cc0*/  PRMT R8, R21, 0x7632, R8 ;  /* 0x0000763215087816 */ /* 0x000fe20000000008 */
[----:B------:R-:W3:Y:S04]  /*62cd0*/  LDL.LU R9, [R1+0x110] ;  /* 0x0001100001097983 */ /* 0x000ee80000300800 */
[----:B------:R0:W-:Y:S04]  /*62ce0*/  @P2 STG.E.U16 desc[UR10][R24.64], R11 ;  /* 0x0000000b18002986 */ /* 0x0001e8000c10150a */
[----:B------:R-:W3:Y:S01]  /*62cf0*/  LDL.LU R21, [R1+0x17e4] ;  /* 0x0017e40001157983 */ /* 0x000ee20000300800 */
[----:B0-----:R-:W-:-:S03]  /*62d00*/  LEA R24, P3, R3, R0, 0x1 ;  /* 0x0000000003187211 */ /* 0x001fc600078608ff */
[----:B------:R-:W3:Y:S01]  /*62d10*/  LDL.LU R11, [R1+0xd4] ;  /* 0x0000d400010b7983 */ /* 0x000ee20000300800 */
[----:B------:R-:W-:-:S05]  /*62d20*/  LEA.HI.X.SX32 R25, R3, R2, 0x1, P3 ;  /* 0x0000000203197211 */ /* 0x000fca00018f0eff */
[----:B------:R0:W-:Y:S01]  /*62d30*/  @P4 STG.E.U16 desc[UR10][R24.64], R20 ;  /* 0x0000001418004986 */ /* 0x0001e2000c10150a */
[-C--:B--2---:R-:W-:Y:S01]  /*62d40*/  IMAD R3, R28, R19.reuse, RZ ;  /* 0x000000131c037224 */ /* 0x084fe200078e02ff */
[C---:B----4-:R-:W-:Y:S01]  /*62d50*/  ISETP.LT.AND P1, PT, R27.reuse, UR5, !P0 ;  /* 0x000000051b007c0c */ /* 0x050fe2000c721270 */
[----:B------:R-:W-:-:S03]  /*62d60*/  IMAD R27, R27, R19, RZ ;  /* 0x000000131b1b7224 */ /* 0x000fc600078e02ff */
[-C--:B------:R-:W-:Y:S01]  /*62d70*/  LEA R26, P6, R3, R0.reuse, 0x1 ;  /* 0x00000000031a7211 */ /* 0x080fe200078c08ff */
[----:B------:R-:W-:Y:S01]  /*62d80*/  ULDC UR5, c[0x0][0x22c] ;  /* 0x00008b0000057ab9 */ /* 0x000fe20000000800 */
[----:B0-----:R-:W-:Y:S02]  /*62d90*/  LEA R24, P5, R27, R0, 0x1 ;  /* 0x000000001b187211 */ /* 0x001fe400078a08ff */
[C---:B---3--:R-:W-:Y:S01]  /*62da0*/  ISETP.LT.AND P2, PT, R29.reuse, UR4, !P0 ;  /* 0x000000041d007c0c */ /* 0x048fe2000c741270 */
[----:B------:R-:W-:Y:S01]  /*62db0*/  IMAD R29, R29, R19, RZ ;  /* 0x000000131d1d7224 */ /* 0x000fe200078e02ff */
[-C--:B------:R-:W-:Y:S01]  /*62dc0*/  LEA.HI.X.SX32 R25, R27, R2.reuse, 0x1, P5 ;  /* 0x000000021b197211 */ /* 0x080fe200028f0eff */
[----:B------:R-:W-:Y:S01]  /*62dd0*/  ULDC UR4, c[0x0][0x22c] ;  /* 0x00008b0000047ab9 */ /* 0x000fe20000000800 */
[----:B------:R-:W-:Y:S02]  /*62de0*/  LEA.HI.X.SX32 R27, R3, R2, 0x1, P6 ;  /* 0x00000002031b7211 */ /* 0x000fe400030f0eff */
[----:B------:R-:W2:Y:S01]  /*62df0*/  LDL.LU R3, [R1+0x10c] ;  /* 0x00010c0001037983 */ /* 0x000ea20000300800 */
[----:B------:R-:W-:Y:S01]  /*62e00*/  ISETP.LT.AND P3, PT, R28, UR6, !P0 ;  /* 0x000000061c007c0c */ /* 0x000fe2000c761270 */
[----:B------:R-:W-:Y:S01]  /*62e10*/  ULDC UR6, c[0x0][0x22c] ;  /* 0x00008b0000067ab9 */ /* 0x000fe20000000800 */
[----:B------:R-:W-:-:S04]  /*62e20*/  LEA R28, P4, R29, R0, 0x1 ;  /* 0x000000001d1c7211 */ /* 0x000fc800078808ff */
[----:B------:R-:W-:-:S05]  /*62e30*/  LEA.HI.X.SX32 R29, R29, R2, 0x1, P4 ;  /* 0x000000021d1d7211 */ /* 0x000fca00020f0eff */
[----:B------:R0:W-:Y:S04]  /*62e40*/  @P2 STG.E.U16 desc[UR10][R28.64], R8 ;  /* 0x000000081c002986 */ /* 0x0001e8000c10150a */
[----:B0-----:R-:W3:Y:S01]  /*62e50*/  LDL.LU R29, [R1+0x114] ;  /* 0x00011400011d7983 */ /* 0x001ee20000300800 */
[----:B------:R-:W-:-:S03]  /*62e60*/  PRMT R20, R10, 0x7632, R20 ;  /* 0x000076320a147816 */ /* 0x000fc60000000014 */
[----:B------:R-:W4:Y:S04]  /*62e70*/  LDL.LU R10, [R1+0xa4] ;  /* 0x0000a400010a7983 */ /* 0x000f280000300800 */
[----:B------:R-:W4:Y:S04]  /*62e80*/  LDL.LU R8, [R1+0xc4] ;  /* 0x0000c40001087983 */ /* 0x000f280000300800 */
[----:B------:R0:W-:Y:S04]  /*62e90*/  @P1 STG.E.U16 desc[UR10][R24.64], R20 ;  /* 0x0000001418001986 */ /* 0x0001e8000c10150a */
[----:B0-----:R-:W4:Y:S01]  /*62ea0*/  LDL.LU R24, [R1+0x118] ;  /* 0x0001180001187983 */ /* 0x001f220000300800 */
[----:B------:R-:W-:Y:S01]  /*62eb0*/  PRMT R22, R20, 0x7632, R22 ;  /* 0x0000763214167816 */ /* 0x000fe20000000016 */
[----:B------:R-:W-:-:S02]  /*62ec0*/  IMAD R20, R9, R19, RZ ;  /* 0x0000001309147224 */ /* 0x000fc400078e02ff */
[----:B------:R0:W-:Y:S03]  /*62ed0*/  @P3 STG.E.U16 desc[UR10][R26.64], R18 ;  /* 0x000000121a003986 */ /* 0x0001e6000c10150a */
[----:B------:R-:W-:Y:S02]  /*62ee0*/  LEA R28, P6, R20, R0, 0x1 ;  /* 0x00000000141c7211 */ /* 0x000fe400078c08ff */
[----:B------:R-:W-:Y:S01]  /*62ef0*/  ISETP.LT.AND P2, PT, R9, UR5, !P0 ;  /* 0x0000000509007c0c */ /* 0x000fe2000c741270 */
[----:B------:R-:W-:Y:S01]  /*62f00*/  ULDC UR5, c[0x0][0x22c] ;  /* 0x00008b0000057ab9 */ /* 0x000fe20000000800 */
[----:B0-----:R-:W4:Y:S04]  /*62f10*/  LDL.LU R18, [R1+0x120] ;  /* 0x0001200001127983 */ /* 0x001f280000300800 */
[----:B------:R-:W4:Y:S01]  /*62f20*/  LDL.LU R9, [R1+0x128] ;  /* 0x0001280001097983 */ /* 0x000f220000300800 */
[C---:B--2---:R-:W-:Y:S01]  /*62f30*/  ISETP.LT.AND P4, PT, R3.reuse, UR4, !P0 ;  /* 0x0000000403007c0c */ /* 0x044fe2000c781270 */
[----:B------:R-:W-:Y:S01]  /*62f40*/  IMAD R3, R3, R19, RZ ;  /* 0x0000001303037224 */ /* 0x000fe200078e02ff */
[----:B------:R-:W-:-:S04]  /*62f50*/  ULDC UR4, c[0x0][0x22c] ;  /* 0x00008b0000047ab9 */ /* 0x000fc80000000800 */
[----:B------:R-:W-:-:S04]  /*62f60*/  LEA R26, P1, R3, R0, 0x1 ;  /* 0x00000000031a7211 */ /* 0x000fc800078208ff */
[----:B------:R-:W-:-:S05]  /*62f70*/  LEA.HI.X.SX32 R27, R3, R2, 0x1, P1 ;  /* 0x00000002031b7211 */ /* 0x000fca00008f0eff */
[----:B------:R0:W-:Y:S01]  /*62f80*/  @P4 STG.E.U16 desc[UR10][R26.64], R22 ;  /* 0x000000161a004986 */ /* 0x0001e2000c10150a */
[C---:B---3--:R-:W-:Y:S01]  /*62f90*/  ISETP.LT.AND P3, PT, R29.reuse, UR6, !P0 ;  /* 0x000000061d007c0c */ /* 0x048fe2000c761270 */
[-C--:B------:R-:W-:Y:S01]  /*62fa0*/  IMAD R25, R29, R19.reuse, RZ ;  /* 0x000000131d197224 */ /* 0x080fe200078e02ff */
[----:B------:R-:W-:Y:S01]  /*62fb0*/  LEA.HI.X.SX32 R29, R20, R2, 0x1, P6 ;  /* 0x00000002141d7211 */ /* 0x000fe200030f0eff */
[----:B------:R-:W-:Y:S01]  /*62fc0*/  ULDC UR6, c[0x0][0x22c] ;  /* 0x00008b0000067ab9 */ /* 0x000fe20000000800 */
[----:B------:R-:W2:Y:S04]  /*62fd0*/  LDL.LU R20, [R1+0x124] ;  /* 0x0001240001147983 */ /* 0x000ea80000300800 */
[----:B0-----:R-:W3:Y:S04]  /*62fe0*/  LDL.LU R22, [R1+0x17e0] ;  /* 0x0017e00001167983 */ /* 0x001ee80000300800 */
[----:B------:R-:W2:Y:S01]  /*62ff0*/  LDL.LU R27, [R1+0x138] ;  /* 0x00013800011b7983 */ /* 0x000ea20000300800 */
[C---:B----4-:R-:W-:Y:S01]  /*63000*/  ISETP.LT.AND P1, PT, R24.reuse, UR4, !P0 ;  /* 0x0000000418007c0c */ /* 0x050fe2000c721270 */
[----:B------:R-:W-:Y:S01]  /*63010*/  IMAD R3, R24, R19, RZ ;  /* 0x0000001318037224 */ /* 0x000fe200078e02ff */
[----:B------:R-:W-:Y:S01]  /*63020*/  LEA R24, P5, R25, R0, 0x1 ;  /* 0x0000000019187211 */ /* 0x000fe200078a08ff */
[----:B------:R0:W-:Y:S01]  /*63030*/  @P2 STG.E.U16 desc[UR10][R28.64], R11 ;  /* 0x0000000b1c002986 */ /* 0x0001e2000c10150a */
[----:B------:R-:W-:-:S02]  /*63040*/  ULDC UR4, c[0x0][0x22c] ;  /* 0x00008b0000047ab9 */ /* 0x000fc40000000800 */
[----:B------:R-:W-:-:S05]  /*63050*/  LEA.HI.X.SX32 R25, R25, R2, 0x1, P5 ;  /* 0x0000000219197211 */ /* 0x000fca00028f0eff */
[----:B------:R1:W-:Y:S04]  /*63060*/  @P3 STG.E.U16 desc[UR10][R24.64], R10 ;  /* 0x0000000a18003986 */ /* 0x0003e8000c10150a */
[----:B0-----:R-:W4:Y:S04]  /*63070*/  LDL.LU R29, [R1+0x12c] ;  /* 0x00012c00011d7983 */ /* 0x001f280000300800 */
[----:B-1----:R-:W3:Y:S01]  /*63080*/  LDL.LU R25, [R1+0x13c] ;  /* 0x00013c0001197983 */ /* 0x002ee20000300800 */
[----:B------:R-:W-:-:S03]  /*63090*/  LEA R26, P6, R3, R0, 0x1 ;  /* 0x00000000031a7211 */ /* 0x000fc600078c08ff */
[----:B------:R-:W4:Y:S01]  /*630a0*/  LDL.LU R28, [R1+0x130] ;  /* 0x00013000011c7983 */ /* 0x000f220000300800 */
[C---:B------:R-:W-:Y:S01]  /*630b0*/  ISETP.LT.AND P2, PT, R18.reuse, UR4, !P0 ;  /* 0x0000000412007c0c */ /* 0x040fe2000c741270 */
[----:B------:R-:W-:Y:S01]  /*630c0*/  ULDC UR4, c[0x0][0x22c] ;  /* 0x00008b0000047ab9 */ /* 0x000fe20000000800 */
[----:B--2---:R-:W-:Y:S01]  /*630d0*/  ISETP.LT.AND P4, PT, R27, UR5, !P0 ;  /* 0x000000051b007c0c */ /* 0x004fe2000c781270 */
[----:B------:R-:W-:Y:S01]  /*630e0*/  ULDC UR5, c[0x0][0x22c] ;  /* 0x00008b0000057ab9 */ /* 0x000fe20000000800 */
[----:B------:R-:W-:Y:S01]  /*630f0*/  LEA.HI.X.SX32 R27, R3, R2, 0x1, P6 ;  /* 0x00000002031b7211 */ /* 0x000fe200030f0eff */
[----:B------:R-:W-:Y:S02]  /*63100*/  IMAD R3, R18, R19, RZ ;  /* 0x0000001312037224 */ /* 0x000fe400078e02ff */
[----:B------:R-:W2:Y:S04]  /*63110*/  LDL.LU R18, [R1+0x140] ;  /* 0x0001400001127983 */ /* 0x000ea80000300800 */
[----:B------:R0:W-:Y:S02]  /*63120*/  @P1 STG.E.U16 desc[UR10][R26.64], R8 ;  /* 0x000000081a001986 */ /* 0x0001e4000c10150a */
[----:B0-----:R-:W-:-:S04]  /*63130*/  LEA R26, P1, R3, R0, 0x1 ;  /* 0x00000000031a7211 */ /* 0x001fc800078208ff */
[----:B------:R-:W-:Y:S01]  /*63140*/  LEA.HI.X.SX32 R27, R3, R2, 0x1, P1 ;  /* 0x00000002031b7211 */ /* 0x000fe200008f0eff */
[CC--:B------:R-:W-:Y:S01]  /*63150*/  IMAD R3, R9.reuse, R19.reuse, RZ ;  /* 0x0000001309037224 */ /* 0x0c0fe200078e02ff */
[----:B------:R-:W-:Y:S01]  /*63160*/  ISETP.LT.AND P1, PT, R9, UR5, !P0 ;  /* 0x0000000509007c0c */ /* 0x000fe2000c721270 */
[----:B------:R-:W-:Y:S01]  /*63170*/  ULDC UR5, c[0x0][0x22c] ;  /* 0x00008b0000057ab9 */ /* 0x000fe20000000800 */
[----:B------:R-:W2:Y:S01]  /*63180*/  LDL.LU R9, [R1+0x144] ;  /* 0x0001440001097983 */ /* 0x000ea20000300800 */
[C---:B------:R-:W-:Y:S01]  /*63190*/  ISETP.LT.AND P3, PT, R20.reuse, UR4, !P0 ;  /* 0x0000000414007c0c */ /* 0x040fe2000c761270 */
[----:B------:R-:W-:Y:S01]  /*631a0*/  IMAD R20, R20, R19, RZ ;  /* 0x0000001314147224 */ /* 0x000fe200078e02ff */
[----:B------:R-:W-:Y:S01]  /*631b0*/  ULDC UR4, c[0x0][0x22c] ;  /* 0x00008b0000047ab9 */ /* 0x000fe20000000800 */
[----:B------:R0:W-:Y:S03]  /*631c0*/  @P2 STG.E.U16 desc[UR10][R26.64], R21 ;  /* 0x000000151a002986 */ /* 0x0001e6000c10150a */
[----:B------:R-:W-:-:S02]  /*631d0*/  LEA R24, P6, R20, R0, 0x1 ;  /* 0x0000000014187211 */ /* 0x000fc400078c08ff */
[----:B---3--:R-:W-:Y:S01]  /*631e0*/  ISETP.LT.AND P5, PT, R25, UR6, !P0 ;  /* 0x0000000619007c0c */ /* 0x008fe2000c7a1270 */
[----:B------:R-:W-:Y:S01]  /*631f0*/  ULDC UR6, c[0x0][0x22c] ;  /* 0x00008b0000067ab9 */ /* 0x000fe20000000800 */
[----:B------:R-:W-:Y:S02]  /*63200*/  LEA.HI.X.SX32 R25, R20, R2, 0x1, P6 ;  /* 0x0000000214197211 */ /* 0x000fe400030f0eff */
[----:B------:R-:W-:Y:S02]  /*63210*/  PRMT R20, R11, 0x7632, R20 ;  /* 0x000076320b147816 */ /* 0x000fe40000000014 */
[C---:B0-----:R-:W-:Y:S02]  /*63220*/  LEA R26, P2, R3.reuse, R0, 0x1 ;  /* 0x00000000031a7211 */ /* 0x041fe400078408ff */
[----:B------:R-:W-:Y:S02]  /*63230*/  PRMT R21, R10, 0x7632, R21 ;  /* 0x000076320a157816 */ /* 0x000fe40000000015 */
[----:B------:R-:W-:Y:S01]  /*63240*/  LEA.HI.X.SX32 R27, R3, R2, 0x1, P2 ;  /* 0x00000002031b7211 */ /* 0x000fe200010f0eff */
[C---:B----4-:R-:W-:Y:S01]  /*63250*/  IMAD R3, R29.reuse, R19, RZ ;  /* 0x000000131d037224 */ /* 0x050fe200078e02ff */
[----:B------:R-:W-:Y:S01]  /*63260*/  ISETP.LT.AND P2, PT, R29, UR4, !P0 ;  /* 0x000000041d007c0c */ /* 0x000fe2000c741270 */
[----:B------:R-:W-:Y:S01]  /*63270*/  @P3 STG.E.U16 desc[UR10][R24.64], R20 ;  /* 0x0000001418003986 */ /* 0x000fe2000c10150a */
[----:B------:R-:W-:-:S03]  /*63280*/  ULDC UR4, c[0x0][0x22c] ;  /* 0x00008b0000047ab9 */ /* 0x000fc60000000800 */
[----:B------:R0:W-:Y:S04]  /*63290*/  @P1 STG.E.U16 desc[UR10][R26.64], R21 ;  /* 0x000000151a001986 */ /* 0x0001e8000c10150a */
[----:B------:R-:W3:Y:S01]  /*632a0*/  LDL.LU R10, [R1+0x14c] ;  /* 0x00014c00010a7983 */ /* 0x000ee20000300800 */
[C---:B0-----:R-:W-:Y:S01]  /*632b0*/  LEA R26, P6, R3.reuse, R0, 0x1 ;  /* 0x00000000031a7211 */ /* 0x041fe200078c08ff */
[C---:B------:R-:W-:Y:S01]  /*632c0*/  IMAD R20, R28.reuse, R19, RZ ;  /* 0x000000131c147224 */ /* 0x040fe200078e02ff */
[----:B------:R-:W-:Y:S01]  /*632d0*/  ISETP.LT.AND P1, PT, R28, UR4, !P0 ;  /* 0x000000041c007c0c */ /* 0x000fe2000c721270 */
[----:B------:R-:W4:Y:S01]  /*632e0*/  LDL.LU R11, [R1+0xd8] ;  /* 0x0000d800010b7983 */ /* 0x000f220000300800 */
[----:B------:R-:W-:Y:S01]  /*632f0*/  LEA.HI.X.SX32 R27, R3, R2, 0x1, P6 ;  /* 0x00000002031b7211 */ /* 0x000fe200030f0eff */
[----:B------:R-:W-:Y:S01]  /*63300*/  IMAD R28, R19, 0x40, R23 ;  /* 0x00000040131c7824 */ /* 0x000fe200078e0217 */
[----:B------:R-:W-:Y:S01]  /*63310*/  PRMT R3, R8, 0x7632, R3 ;  /* 0x0000763208037816 */ /* 0x000fe20000000003 */
[----:B------:R-:W4:Y:S01]  /*63320*/  LDL.LU R29, [R1+0x150] ;  /* 0x00015000011d7983 */ /* 0x000f220000300800 */
[----:B------:R-:W-:-:S03]  /*63330*/  ULDC UR4, c[0x0][0x22c] ;  /* 0x00008b0000047ab9 */ /* 0x000fc60000000800 */
[----:B------:R0:W-:Y:S02]  /*63340*/  @P2 STG.E.U16 desc[UR10][R26.64], R3 ;  /* 0x000000031a002986 */ /* 0x0001e4000c10150a */
[----:B0-----:R-:W0:Y:S01]  /*63350*/  LDC R27, c[0x0][0x248] ;  /* 0x00009200ff1b7b82 */ /* 0x001e220000000800 */
[----:B------:R-:W-:-:S04]  /*63360*/  LEA R24, P6, R20, R0, 0x1 ;  /* 0x0000000014187211 */ /* 0x000fc800078c08ff */
[----:B------:R-:W-:Y:S02]  /*63370*/  LEA.HI.X.SX32 R25, R20, R2, 0x1, P6 ;  /* 0x0000000214197211 */ /* 0x000fe400030f0eff */
[C---:B------:R-:W-:Y:S02]  /*63380*/  LEA R20, P6, R28.reuse, R0, 0x1 ;  /* 0x000000001c147211 */ /* 0x040fe400078c08ff */
[----:B------:R-:W-:Y:S02]  /*63390*/  PRMT R26, R21, 0x7632, R26 ;  /* 0x00007632151a7816 */ /* 0x000fe4000000001a */
[----:B------:R-:W-:Y:S01]  /*633a0*/  LEA.HI.X.SX32 R21, R28, R2, 0x1, P6 ;  /* 0x000000021c157211 */ /* 0x000fe200030f0eff */
[----:B0-----:R-:W-:Y:S01]  /*633b0*/  IMAD R3, R27, 0x4, R28 ;  /* 0x000000041b037824 */ /* 0x001fe200078e021c */
[----:B--2---:R-:W-:Y:S02]  /*633c0*/  ISETP.LT.AND P3, PT, R18, UR5, !P0 ;  /* 0x0000000512007c0c */ /* 0x004fe4000c761270 */
[----:B------:R-:W-:Y:S01]  /*633d0*/  ISETP.LT.AND P2, PT, R9, UR4, !P0 ;  /* 0x0000000409007c0c */ /* 0x000fe2000c741270 */
[----:B------:R-:W2:Y:S01]  /*633e0*/  LDL.LU R18, [R1+0x154] ;  /* 0x0001540001127983 */ /* 0x000ea20000300800 */
[----:B------:R-:W-:Y:S01]  /*633f0*/  ULDC UR4, c[0x0][0x22c] ;  /* 0x00008b0000047ab9 */ /* 0x000fe20000000800 */
[----:B------:R-:W-:-:S02]  /*63400*/  ULDC UR5, c[0x0][0x22c] ;  /* 0x00008b0000057ab9 */ /* 0x000fc40000000800 */
[----:B------:R-:W2:Y:S04]  /*63410*/  LDL.LU R8, [R1+0xc8] ;  /* 0x0000c80001087983 */ /* 0x000ea80000300800 */
[----:B------:R-:W2:Y:S04]  /*63420*/  LDL.LU R23, [R1+0x17dc] ;  /* 0x0017dc0001177983 */ /* 0x000ea80000300800 */
[----:B------:R-:W2:Y:S04]  /*63430*/  LDL.LU R19, [R1+0x158] ;  /* 0x0001580001137983 */ /* 0x000ea80000300800 */
[----:B------:R-:W2:Y:S04]  /*63440*/  LDL.LU R9, [R1+0x15c] ;  /* 0x00015c0001097983 */ /* 0x000ea80000300800 */
[----:B------:R-:W2:Y:S04]  /*63450*/  LDL.LU R28, [R1+0xa8] ;  /* 0x0000a800011c7983 */ /* 0x000ea80000300800 */
[----:B------:R0:W-:Y:S01]  /*63460*/  @P1 STG.E.U16 desc[UR10][R24.64], R26 ;  /* 0x0000001a18001986 */ /* 0x0001e2000c10150a */
[----:B---3--:R-:W-:Y:S01]  /*63470*/  ISETP.LT.AND P1, PT, R10, UR4, !P0 ;  /* 0x000000040a007c0c */ /* 0x008fe2000c721270 */
[----:B------:R-:W-:-:S02]  /*63480*/  ULDC UR4, c[0x0][0x22c] ;  /* 0x00008b0000047ab9 */ /* 0x000fc40000000800 */
[----:B------:R-:W3:Y:S01]  /*63490*/  LDL.LU R10, [R1+0x160] ;  /* 0x00016000010a7983 */ /* 0x000ee20000300800 */
[----:B0-----:R-:W-:-:S03]  /*634a0*/  LEA R24, P6, R3, R0, 0x1 ;  /* 0x0000000003187211 */ /* 0x001fc600078c08ff */
[----:B----4-:R0:W-:Y:S01]  /*634b0*/  @P4 STG.E.U16 desc[UR10][R20.64], R11 ;  /* 0x0000000b14004986 */ /* 0x0101e2000c10150a */
[----:B------:R-:W-:Y:S02]  /*634c0*/  LEA.HI.X.SX32 R25, R3, R2, 0x1, P6 ;  /* 0x0000000203197211 */ /* 0x000fe400030f0eff */
[----:B------:R-:W-:Y:S01]  /*634d0*/  ISETP.LT.AND P4, PT, R29, UR4, !P0 ;  /* 0x000000041d007c0c */ /* 0x000fe2000c781270 */
[----:B------:R-:W-:Y:S01]  /*634e0*/  ULDC UR4, c[0x0][0x22c] ;  /* 0x00008b0000047ab9 */ /* 0x000fe20000000800 */
[----:B0-----:R-:W-:-:S04]  /*634f0*/  IMAD R21, R27, 0x4, R3 ;  /* 0x000000041b157824 */ /* 0x001fc800078e0203 */
[----:B------:R-:W-:Y:S01]  /*63500*/  IMAD R26, R27, 0x4, R21 ;  /* 0x000000041b1a7824 */ /* 0x000fe200078e0215 */
[----:B------:R-:W-:-:S04]  /*63510*/  LEA R20, P6, R21, R0, 0x1 ;  /* 0x0000000015147211 */ /* 0x000fc800078c08ff */
[----:B------:R-:W-:Y:S01]  /*63520*/  LEA.HI.X.SX32 R21, R21, R2, 0x1, P6 ;  /* 0x0000000215157211 */ /* 0x000fe200030f0eff */
[----:B------:R-:W-:Y:S01]  /*63530*/  IMAD R3, R27, 0x4, R26 ;  /* 0x000000041b037824 */ /* 0x000fe200078e021a */
[----:B--2---:R0:W-:Y:S01]  /*63540*/  @P5 STG.E.U16 desc[UR10][R24.64], R28 ;  /* 0x0000001c18005986 */ /* 0x0041e2000c10150a */
[----:B------:R-:W-:Y:S01]  /*63550*/  ISETP.LT.AND P5, PT, R18, UR4, !P0 ;  /* 0x0000000412007c0c */ /* 0x000fe2000c7a1270 */
[----:B------:R-:W-:Y:S02]  /*63560*/  ULDC UR4, c[0x0][0x22c] ;  /* 0x00008b0000047ab9 */ /* 0x000fe40000000800 */
[----:B------:R-:W2:Y:S01]  /*63570*/  LDL.LU R18, [R1+0x164] ;  /* 0x0001640001127983 */ /* 0x000ea20000300800 */
[----:B0-----:R-:W-:-:S04]  /*63580*/  LEA R24, P6, R26, R0, 0x1 ;  /* 0x000000001a187211 */ /* 0x001fc800078c08ff */
[----:B------:R-:W-:Y:S02]  /*63590*/  LEA.HI.X.SX32 R25, R26, R2, 0x1, P6 ;  /* 0x000000021a197211 */ /* 0x000fe400030f0eff */
[----:B------:R-:W-:Y:S02]  /*635a0*/  PRMT R26, R11, 0x7632, R26 ;  /* 0x000076320b1a7816 */ /* 0x000fe4000000001a */
[----:B------:R-:W4:Y:S04]  /*635b0*/  LDL.LU R11, [R1+0x168] ;  /* 0x00016800010b7983 */ /* 0x000f280000300800 */
[----:B------:R0:W-:Y:S01]  /*635c0*/  @P3 STG.E.U16 desc[UR10][R20.64], R8 ;  /* 0x0000000814003986 */ /* 0x0001e2000c10150a */
[----:B------:R-:W-:Y:S01]  /*635d0*/  ISETP.LT.AND P3, PT, R19, UR4, !P0 ;  /* 0x0000000413007c0c */ /* 0x000fe2000c761270 */
[----:B------:R-:W-:-:S02]  /*635e0*/  ULDC UR4, c[0x0][0x22c] ;  /* 0x00008b0000047ab9 */ /* 0x000fc40000000800 */
[----:B------:R1:W-:Y:S01]  /*635f0*/  @P2 STG.E.U16 desc[UR10][R24.64], R22 ;  /* 0x0000001618002986 */ /* 0x0003e2000c10150a */
[----:B------:R-:W-:Y:S01]  /*63600*/  ISETP.LT.AND P2, PT, R9, UR4, !P0 ;  /* 0x0000000409007c0c */ /* 0x000fe2000c741270 */
[----:B------:R-:W-:Y:S02]  /*63610*/  ULDC UR4, c[0x0][0x22c] ;  /* 0x00008b0000047ab9 */ /* 0x000fe40000000800 */
[----:B------:R-:W4:Y:S01]  /*63620*/  LDL.LU R9, [R1+0x16c] ;  /* 0x00016c0001097983 */ /* 0x000f220000300800 */
[----:B0-----:R-:W-:-:S03]  /*63630*/  LEA R20, P6, R3, R0, 0x1 ;  /* 0x0000000003147211 */ /* 0x001fc600078c08ff */
[----:B------:R-:W4:Y:S01]  /*63640*/  LDL.LU R19, [R1+0xdc] ;  /* 0x0000dc0001137983 */ /* 0x000f220000300800 */
[----:B------:R-:W-:Y:S01]  /*63650*/  LEA.HI.X.SX32 R21, R3, R2, 0x1, P6 ;  /* 0x0000000203157211 */ /* 0x000fe200030f0eff */
[----:B------:R-:W-:-:S04]  /*63660*/  IMAD R3, R27, 0x4, R3 ;  /* 0x000000041b037824 */ /* 0x000fc800078e0203 */
[----:B------:R0:W-:Y:S01]  /*63670*/  @P1 STG.E.U16 desc[UR10][R20.64], R26 ;  /* 0x0000001a14001986 */ /* 0x0001e2000c10150a */
[----:B---3--:R-:W-:Y:S01]  /*63680*/  ISETP.LT.AND P1, PT, R10, UR4, !P0 ;  /* 0x000000040a007c0c */ /* 0x008fe2000c721270 */
[----:B-1----:R-:W-:Y:S01]  /*63690*/  IMAD R25, R27, 0x4, R3 ;  /* 0x000000041b197824 */ /* 0x002fe200078e0203 */
[----:B------:R-:W-:Y:S01]  /*636a0*/  PRMT R22, R28, 0x7632, R22 ;  /* 0x000076321c167816 */ /* 0x000fe20000000016 */
[----:B------:R-:W-:Y:S01]  /*636b0*/  ULDC UR4, c[0x0][0x22c] ;  /* 0x00008b0000047ab9 */ /* 0x000fe20000000800 */
[----:B0-----:R-:W-:Y:S02]  /*636c0*/  PRMT R26, R8, 0x7632, R26 ;  /* 0x00007632081a7816 */ /* 0x001fe4000000001a */
[----:B------:R-:W3:Y:S01]  /*636d0*/  LDL.LU R8, [R1+0x170] ;  /* 0x0001700001087983 */ /* 0x000ee20000300800 */
[----:B------:R-:W-:-:S03]  /*636e0*/  LEA R20, P6, R3, R0, 0x1 ;  /* 0x0000000003147211 */ /* 0x000fc600078c08ff */
[----:B------:R-:W3:Y:S01]  /*636f0*/  LDL.LU R10, [R1+0xac] ;  /* 0x0000ac00010a7983 */ /* 0x000ee20000300800 */
[----:B------:R-:W-:Y:S01]  /*63700*/  LEA.HI.X.SX32 R21, R3, R2, 0x1, P6 ;  /* 0x0000000203157211 */ /* 0x000fe200030f0eff */
[----:B------:R-:W-:Y:S01]  /*63710*/  IMAD R3, R27, 0x4, R25 ;  /* 0x000000041b037824 */ /* 0x000fe200078e0219 */
[C---:B------:R-:W-:Y:S01]  /*63720*/  LEA R24, P6, R25.reuse, R0, 0x1 ;  /* 0x0000000019187211 */ /* 0x040fe200078c08ff */
[----:B------:R-:W3:Y:S03]  /*63730*/  LDL.LU R29, [R1+0xcc] ;  /* 0x0000cc00011d7983 */ /* 0x000ee60000300800 */
[----:B------:R-:W-:Y:S01]  /*63740*/  LEA.HI.X.SX32 R25, R25, R2, 0x1, P6 ;  /* 0x0000000219197211 */ /* 0x000fe200030f0eff */
[----:B------:R-:W3:Y:S04]  /*63750*/  LDL.LU R28, [R1+0x178] ;  /* 0x00017800011c7983 */ /* 0x000ee80000300800 */
[----:B------:R0:W-:Y:S02]  /*63760*/  @P4 STG.E.U16 desc[UR10][R20.64], R22 ;  /* 0x0000001614004986 */ /* 0x0001e4000c10150a */
[----:B0-----:R-:W-:-:S04]  /*63770*/  LEA R20, P6, R3, R0, 0x1 ;  /* 0x0000000003147211 */ /* 0x001fc800078c08ff */
[----:B------:R-:W-:Y:S02]  /*63780*/  LEA.HI.X.SX32 R21, R3, R2, 0x1, P6 ;  /* 0x0000000203157211 */ /* 0x000fe400030f0eff */
[----:B------:R-:W-:Y:S01]  /*63790*/  PRMT R22, R22, 0x7632, R22 ;  /* 0x0000763216167816 */ /* 0x000fe20000000016 */
[----:B------:R0:W-:Y:S04]  /*637a0*/  @P5 STG.E.U16 desc[UR10][R24.64], R26 ;  /* 0x0000001a18005986 */ /* 0x0001e8000c10150a */
[----:B------:R1:W-:Y:S01]  /*637b0*/  @P3 STG.E.U16 desc[UR10][R20.64], R22 ;  /* 0x0000001614003986 */ /* 0x0003e2000c10150a */
[----:B--2---:R-:W-:Y:S01]  /*637c0*/  ISETP.LT.AND P4, PT, R18, UR4, !P0 ;  /* 0x0000000412007c0c */ /* 0x004fe2000c781270 */
[----:B------:R-:W-:Y:S02]  /*637d0*/  ULDC UR4, c[0x0][0x22c] ;  /* 0x00008b0000047ab9 */ /* 0x000fe40000000800 */
[----:B------:R-:W2:Y:S01]  /*637e0*/  LDL.LU R18, [R1+0x17c] ;  /* 0x00017c0001127983 */ /* 0x000ea20000300800 */
[----:B----4-:R-:W-:Y:S01]  /*637f0*/  ISETP.LT.AND P6, PT, R11, UR4, !P0 ;  /* 0x000000040b007c0c */ /* 0x010fe2000c7c1270 */
[----:B------:R-:W-:-:S02]  /*63800*/  ULDC UR4, c[0x0][0x22c] ;  /* 0x00008b0000047ab9 */ /* 0x000fc40000000800 */
[----:B------:R-:W4:Y:S01]  /*63810*/  LDL.LU R11, [R1+0x180] ;  /* 0x00018000010b7983 */ /* 0x000f220000300800 */
[----:B------:R-:W-:Y:S01]  /*63820*/  ISETP.LT.AND P3, PT, R9, UR4, !P0 ;  /* 0x0000000409007c0c */ /* 0x000fe2000c761270 */
[C---:B0-----:R-:W-:Y:S02]  /*63830*/  IMAD R25, R27.reuse, 0x4, R3 ;  /* 0x000000041b197824 */ /* 0x041fe400078e0203 */
[----:B------:R-:W4:Y:S01]  /*63840*/  LDL.LU R9, [R1+0x134] ;  /* 0x0001340001097983 */ /* 0x000f220000300800 */
[----:B------:R-:W-:Y:S01]  /*63850*/  ULDC UR4, c[0x0][0x22c] ;  /* 0x00008b0000047ab9 */ /* 0x000fe20000000800 */
[----:B------:R-:W-:Y:S01]  /*63860*/  IMAD R3, R27, 0x4, R25 ;  /* 0x000000041b037824 */ /* 0x000fe200078e0219 */
[----:B------:R-:W-:-:S04]  /*63870*/  LEA R24, P5, R25, R0, 0x1 ;  /* 0x0000000019187211 */ /* 0x000fc800078a08ff */
[----:B------:R-:W-:Y:S02]  /*63880*/  LEA.HI.X.SX32 R25, R25, R2, 0x1, P5 ;  /* 0x0000000219197211 */ /* 0x000fe400028f0eff */
[----:B-1----:R-:W-:Y:S01]  /*63890*/  LEA R20, P5, R3, R0, 0x1 ;  /* 0x0000000003147211 */ /* 0x002fe200078a08ff */
[----:B------:R-:W-:-:S03]  /*638a0*/  IMAD R22, R27, 0x4, R3 ;  /* 0x000000041b167824 */ /* 0x000fc600078e0203 */
[----:B------:R-:W-:Y:S01]  /*638b0*/  LEA.HI.X.SX32 R21, R3, R2, 0x1, P5 ;  /* 0x0000000203157211 */ /* 0x000fe200028f0eff */
[----:B------:R0:W-:Y:S02]  /*638c0*/  @P2 STG.E.U16 desc[UR10][R24.64], R19 ;  /* 0x0000001318002986 */ /* 0x0001e4000c10150a */
[----:B0-----:R-:W-:Y:S02]  /*638d0*/  LEA R24, P5, R22, R0, 0x1 ;  /* 0x0000000016187211 */ /* 0x001fe400078a08ff */
[----:B---3--:R0:W-:Y:S01]  /*638e0*/  @P1 STG.E.U16 desc[UR10][R20.64], R10 ;  /* 0x0000000a14001986 */ /* 0x0081e2000c10150a */
[----:B------:R-:W-:Y:S01]  /*638f0*/  ISETP.LT.AND P2, PT, R8, UR4, !P0 ;  /* 0x0000000408007c0c */ /* 0x000fe2000c741270 */
[----:B------:R-:W-:Y:S01]  /*63900*/  ULDC UR4, c[0x0][0x22c] ;  /* 0x00008b0000047ab9 */ /* 0x000fe20000000800 */
[----:B------:R-:W-:Y:S01]  /*63910*/  LEA.HI.X.SX32 R25, R22, R2, 0x1, P5 ;  /* 0x0000000216197211 */ /* 0x000fe200028f0eff */
[----:B------:R-:W3:Y:S01]  /*63920*/  LDL.LU R8, [R1+0x184] ;  /* 0x0001840001087983 */ /* 0x000ee20000300800 */
[----:B0-----:R-:W-:-:S05]  /*63930*/  IMAD R21, R27, 0x4, R22 ;  /* 0x000000041b157824 */ /* 0x001fca00078e0216 */
[----:B------:R-:W-:Y:S01]  /*63940*/  LEA R20, P5, R21, R0, 0x1 ;  /* 0x0000000015147211 */ /* 0x000fe200078a08ff */
[----:B------:R-:W-:Y:S01]  /*63950*/  IMAD R3, R27, 0x4, R21 ;  /* 0x000000041b037824 */ /* 0x000fe200078e0215 */
[----:B------:R-:W-:Y:S01]  /*63960*/  ISETP.LT.AND P1, PT, R28, UR4, !P0 ;  /* 0x000000041c007c0c */ /* 0x000fe2000c721270 */
[----:B------:R-:W-:Y:S01]  /*63970*/  ULDC UR4, c[0x0][0x22c] ;  /* 0x00008b0000047ab9 */ /* 0x000fe20000000800 */
[----:B------:R-:W-:Y:S01]  /*63980*/  LEA.HI.X.SX32 R21, R21, R2, 0x1, P5 ;  /* 0x0000000215157211 */ /* 0x000fe200028f0eff */
[----:B------:R0:W-:Y:S01]  /*63990*/  @P4 STG.E.U16 desc[UR10][R24.64], R29 ;  /* 0x0000001d18004986 */ /* 0x0001e2000c10150a */
[----:B------:R-:W-:-:S03]  /*639a0*/  IMAD R22, R27, 0x4, R3 ;  /* 0x000000041b167824 */ /* 0x000fc600078e0203 */
[----:B------:R1:W-:Y:S01]  /*639b0*/  @P6 STG.E.U16 desc[UR10][R20.64], R23 ;  /* 0x0000001714006986 */ /* 0x0003e2000c10150a */
[C---:B0-----:R-:W-:Y:S02]  /*639c0*/  LEA R24, P5, R3.reuse, R0, 0x1 ;  /* 0x0000000003187211 */ /* 0x041fe400078a08ff */
[----:B-1----:R-:W-:Y:S02]  /*639d0*/  PRMT R23, R10, 0x7632, R23 ;  /* 0x000076320a177816 */ /* 0x002fe40000000017 */
[----:B------:R-:W-:Y:S02]  /*639e0*/  LEA.HI.X.SX32 R25, R3, R2, 0x1, P5 ;  /* 0x0000000203197211 */ /* 0x000fe400028f0eff */
[C---:B------:R-:W-:Y:S02]  /*639f0*/  LEA R20, P6, R22.reuse, R0, 0x1 ;  /* 0x0000000016147211 */ /* 0x040fe400078c08ff */
[----:B------:R-:W-:Y:S02]  /*63a00*/  PRMT R3, R19, 0x7632, R3 ;  /* 0x0000763213037816 */ /* 0x000fe40000000003 */
[----:B------:R-:W-:-:S03]  /*63a10*/  LEA.HI.X.SX32 R21, R22, R2, 0x1, P6 ;  /* 0x0000000216157211 */ /* 0x000fc600030f0eff */
[----:B------:R0:W-:Y:S04]  /*63a20*/  @P3 STG.E.U16 desc[UR10][R24.64], R3 ;  /* 0x0000000318003986 */ /* 0x0001e8000c10150a */
[----:B------:R1:W-:Y:S01]  /*63a30*/  @P2 STG.E.U16 desc[UR10][R20.64], R23 ;  /* 0x0000001714002986 */ /* 0x0003e2000c10150a */
[----:B0-----:R-:W-:Y:S01]  /*63a40*/  IMAD R3, R27, 0x4, R22 ;  /* 0x000000041b037824 */ /* 0x001fe200078e0216 */
[----:B--2---:R-:W-:Y:S01]  /*63a50*/  ISETP.LT.AND P4, PT, R18, UR4, !P0 ;  /* 0x0000000412007c0c */ /* 0x004fe2000c781270 */
[----:B------:R-:W-:Y:S01]  /*63a60*/  ULDC UR4, c[0x0][0x22c] ;  /* 0x00008b0000047ab9 */ /* 0x000fe20000000800 */
[----:B------:R-:W2:Y:S04]  /*63a70*/  LDL.LU R18, [R1+0x18c] ;  /* 0x00018c0001127983 */ /* 0x000ea80000300800 */
[----:B------:R-:W2:Y:S04]  /*63a80*/  LDL.LU R10, [R1+0x190] ;  /* 0x00019000010a7983 */ /* 0x000ea80000300800 */
[----:B------:R-:W2:Y:S01]  /*63a90*/  LDL.LU R26, [R1+0x194] ;  /* 0x00019400011a7983 */ /* 0x000ea20000300800 */
[----:B----4-:R-:W-:Y:S01]  /*63aa0*/  ISETP.LT.AND P5, PT, R11, UR4, !P0 ;  /* 0x000000040b007c0c */ /* 0x010fe2000c7a1270 */
[----:B------:R-:W-:-:S02]  /*63ab0*/  ULDC UR4, c[0x0][0x22c] ;  /* 0x00008b0000047ab9 */ /* 0x000fc40000000800 */
[----:B------:R-:W4:Y:S04]  /*63ac0*/  LDL.LU R11, [R1+0xf0] ;  /* 0x0000f000010b7983 */ /* 0x000f280000300800 */
[----:B------:R-:W4:Y:S01]  /*63ad0*/  LDL.LU R19, [R1+0x10] ;  /* 0x0000100001137983 */ /* 0x000f220000300800 */
[C---:B------:R-:W-:Y:S01]  /*63ae0*/  ISETP.LT.AND P2, PT, R9.reuse, UR4, !P0 ;  /* 0x0000000409007c0c */ /* 0x040fe2000c741270 */
[----:B------:R-:W-:Y:S01]  /*63af0*/  IMAD R22, R9, R27, RZ ;  /* 0x0000001b09167224 */ /* 0x000fe200078e02ff */
[----:B-1----:R-:W-:Y:S01]  /*63b00*/  LEA R20, P6, R3, R0, 0x1 ;  /* 0x0000000003147211 */ /* 0x002fe200078c08ff */
[----:B------:R-:W4:Y:S01]  /*63b10*/  LDL.LU R9, [R1+0x19c] ;  /* 0x00019c0001097983 */ /* 0x000f220000300800 */
[----:B------:R-:W-:Y:S01]  /*63b20*/  PRMT R23, R29, 0x7632, R23 ;  /* 0x000076321d177816 */ /* 0x000fe20000000017 */
[----:B------:R-:W-:Y:S01]  /*63b30*/  ULDC UR4, c[0x0][0x22c] ;  /* 0x00008b0000047ab9 */ /* 0x000fe20000000800 */
[----:B------:R-:W-:Y:S01]  /*63b40*/  LEA.HI.X.SX32 R21, R3, R2, 0x1, P6 ;  /* 0x0000000203157211 */ /* 0x000fe200030f0eff */
[----:B------:R-:W-:Y:S01]  /*63b50*/  IMAD R3, R27, 0x8, R3 ;  /* 0x000000081b037824 */ /* 0x000fe200078e0203 */
[----:B------:R-:W-:-:S03]  /*63b60*/  LEA R24, P6, R22, R0, 0x1 ;  /* 0x0000000016187211 */ /* 0x000fc600078c08ff */
[----:B------:R0:W-:Y:S01]  /*63b70*/  @P1 STG.E.U16 desc[UR10][R20.64], R23 ;  /* 0x0000001714001986 */ /* 0x0001e2000c10150a */
[----:B------:R-:W-:Y:S01]  /*63b80*/  LEA.HI.X.SX32 R25, R22, R2, 0x1, P6 ;  /* 0x0000000216197211 */ /* 0x000fe200030f0eff */
[----:B------:R-:W-:Y:S01]  /*63b90*/  IMAD R22, R27, 0x4, R3 ;  /* 0x000000041b167824 */ /* 0x000fe200078e0203 */
[----:B0-----:R-:W-:Y:S02]  /*63ba0*/  LEA R20, P6, R3, R0, 0x1 ;  /* 0x0000000003147211 */ /* 0x001fe400078c08ff */
[----:B------:R-:W-:Y:S02]  /*63bb0*/  PRMT R23, R23, 0x7632, R23 ;  /* 0x0000763217177816 */ /* 0x000fe40000000017 */
[----:B---3--:R-:W-:Y:S02]  /*63bc0*/  ISETP.LT.AND P3, PT, R8, UR5, !P0 ;  /* 0x0000000508007c0c */ /* 0x008fe4000c761270 */
[----:B------:R-:W-:Y:S01]  /*63bd0*/  LEA.HI.X.SX32 R21, R3, R2, 0x1, P6 ;  /* 0x0000000203157211 */ /* 0x000fe200030f0eff */
[----:B------:R-:W3:Y:S01]  /*63be0*/  LDL.LU R8, [R1+0xe0] ;  /* 0x0000e00001087983 */ /* 0x000ee20000300800 */
[----:B------:R-:W-:-:S03]  /*63bf0*/  ULDC UR5, c[0x0][0x22c] ;  /* 0x00008b0000057ab9 */ /* 0x000fc60000000800 */
[----:B------:R-:W3:Y:S04]  /*63c00*/  LDL.LU R28, [R1+0x1a0] ;  /* 0x0001a000011c7983 */ /* 0x000ee80000300800 */
[----:B------:R-:W3:Y:S04]  /*63c10*/  LDL.LU R29, [R1+0x1a8] ;  /* 0x0001a800011d7983 */ /* 0x000ee80000300800 */
[----:B------:R0:W-:Y:S02]  /*63c20*/  @P2 STG.E.U16 desc[UR10][R24.64], R23 ;  /* 0x0000001718002986 */ /* 0x0001e4000c10150a */
[----:B0-----:R-:W-:-:S04]  /*63c30*/  LEA R24, P6, R22, R0, 0x1 ;  /* 0x0000000016187211 */ /* 0x001fc800078c08ff */
[----:B------:R-:W-:Y:S02]  /*63c40*/  LEA.HI.X.SX32 R25, R22, R2, 0x1, P6 ;  /* 0x0000000216197211 */ /* 0x000fe400030f0eff */
[----:B--2---:R-:W-:Y:S01]  /*63c50*/  ISETP.LT.AND P1, PT, R18, UR4, !P0 ;  /* 0x0000000412007c0c */ /* 0x004fe2000c721270 */
[----:B------:R-:W-:Y:S01]  /*63c60*/  ULDC UR4, c[0x0][0x22c] ;  /* 0x00008b0000047ab9 */ /* 0x000fe20000000800 */
[----:B------:R-:W2:Y:S01]  /*63c70*/  LDL.LU R18, [R1] ;  /* 0x0000000001127983 */ /* 0x000ea20000300800 */
[----:B------:R-:W-:Y:S01]  /*63c80*/  ISETP.LT.AND P2, PT, R10, UR4, !P0 ;  /* 0x000000040a007c0c */ /* 0x000fe2000c741270 */
[----:B------:R-:W-:Y:S02]  /*63c90*/  ULDC UR4, c[0x0][0x22c] ;  /* 0x00008b0000047ab9 */ /* 0x000fe40000000800 */
[----:B------:R-:W2:Y:S04]  /*63ca0*/  LDL.LU R10, [R1+0x1b0] ;  /* 0x0001b000010a7983 */ /* 0x000ea80000300800 */
[----:B----4-:R0:W-:Y:S01]  /*63cb0*/  @P4 STG.E.U16 desc[UR10][R20.64], R11 ;  /* 0x0000000b14004986 */ /* 0x0101e2000c10150a */
[----:B------:R-:W-:Y:S01]  /*63cc0*/  ISETP.LT.AND P4, PT, R26, UR4, !P0 ;  /* 0x000000041a007c0c */ /* 0x000fe2000c781270 */
[----:B------:R-:W-:Y:S01]  /*63cd0*/  ULDC UR4, c[0x0][0x22c] ;  /* 0x00008b0000047ab9 */ /* 0x000fe20000000800 */
[----:B0-----:R-:W-:-:S04]  /*63ce0*/  IMAD R20, R27, 0x4, R22 ;  /* 0x000000041b147824 */ /* 0x001fc800078e0216 */
[----:B------:R-:W-:Y:S01]  /*63cf0*/  IMAD R3, R27, 0x4, R20 ;  /* 0x000000041b037824 */ /* 0x000fe200078e0214 */
[C---:B------:R-:W-:Y:S01]  /*63d00*/  LEA R22, P6, R20.reuse, R0, 0x1 ;  /* 0x0000000014167211 */ /* 0x040fe200078c08ff */
[----:B------:R0:W-:Y:S01]  /*63d10*/  @P5 STG.E.U16 desc[UR10][R24.64], R19 ;  /* 0x0000001318005986 */ /* 0x0001e2000c10150a */
[----:B------:R-:W-:Y:S01]  /*63d20*/  ISETP.LT.AND P5, PT, R9, UR4, !P0 ;  /* 0x0000000409007c0c */ /* 0x000fe2000c7a1270 */
[----:B------:R-:W-:Y:S01]  /*63d30*/  ULDC UR4, c[0x0][0x22c] ;  /* 0x00008b0000047ab9 */ /* 0x000fe20000000800 */
[----:B------:R-:W-:Y:S01]  /*63d40*/  LEA.HI.X.SX32 R23, R20, R2, 0x1, P6 ;  /* 0x0000000214177211 */ /* 0x000fe200030f0eff */
[----:B------:R-:W4:Y:S01]  /*63d50*/  LDL.LU R9, [R1+0x1b8] ;  /* 0x0001b80001097983 */ /* 0x000f220000300800 */
[----:B------:R-:W-:Y:S01]  /*63d60*/  IMAD R20, R27, 0x4, R3 ;  /* 0x000000041b147824 */ /* 0x000fe200078e0203 */
[----:B0-----:R-:W-:-:S04]  /*63d70*/  LEA R24, P6, R3, R0, 0x1 ;  /* 0x0000000003187211 */ /* 0x001fc800078c08ff */
[----:B------:R-:W-:Y:S02]  /*63d80*/  LEA.HI.X.SX32 R25, R3, R2, 0x1, P6 ;  /* 0x0000000203197211 */ /* 0x000fe400030f0eff */
[----:B------:R-:W-:Y:S02]  /*63d90*/  PRMT R3, R11, 0x7632, R3 ;  /* 0x000076320b037816 */ /* 0x000fe40000000003 */
[----:B------:R-:W4:Y:S01]  /*63da0*/  LDL.LU R11, [R1+0x1bc] ;  /* 0x0001bc00010b7983 */ /* 0x000f220000300800 */
[----:B------:R-:W-:-:S03]  /*63db0*/  IMAD R21, R27, 0x4, R20 ;  /* 0x000000041b157824 */ /* 0x000fc600078e0214 */
[----:B---3--:R0:W-:Y:S02]  /*63dc0*/  @P3 STG.E.U16 desc[UR10][R22.64], R8 ;  /* 0x0000000816003986 */ /* 0x0081e4000c10150a */
[----:B0-----:R-:W-:-:S04]  /*63dd0*/  LEA R22, P6, R20, R0, 0x1 ;  /* 0x0000000014167211 */ /* 0x001fc800078c08ff */
[----:B------:R-:W-:Y:S02]  /*63de0*/  LEA.HI.X.SX32 R23, R20, R2, 0x1, P6 ;  /* 0x0000000214177211 */ /* 0x000fe400030f0eff */
[----:B------:R-:W-:Y:S02]  /*63df0*/  LEA R20, P6, R21, R0, 0x1 ;  /* 0x0000000015147211 */ /* 0x000fe400078c08ff */
[----:B------:R-:W-:Y:S01]  /*63e00*/  ISETP.LT.AND P3, PT, R28, UR4, !P0 ;  /* 0x000000041c007c0c */ /* 0x000fe2000c761270 */
[----:B------:R-:W-:Y:S01]  /*63e10*/  ULDC UR4, c[0x0][0x22c] ;  /* 0x00008b0000047ab9 */ /* 0x000fe20000000800 */
[----:B--2---:R0:W-:Y:S04]  /*63e20*/  @P1 STG.E.U16 desc[UR10][R24.64], R18 ;  /* 0x0000001218001986 */ /* 0x0041e8000c10150a */
[----:B------:R1:W-:Y:S01]  /*63e30*/  @P2 STG.E.U16 desc[UR10][R22.64], R3 ;  /* 0x0000000316002986 */ /* 0x0003e2000c10150a */
[----:B------:R-:W-:Y:S01]  /*63e40*/  ISETP.LT.AND P1, PT, R29, UR4, !P0 ;  /* 0x000000041d007c0c */ /* 0x000fe2000c721270 */
[----:B------:R-:W-:Y:S01]  /*63e50*/  ULDC UR4, c[0x0][0x22c] ;  /* 0x00008b0000047ab9 */ /* 0x000fe20000000800 */
[----:B0-----:R-:W-:Y:S01]  /*63e60*/  PRMT R24, R19, 0x7632, R24 ;  /* 0x0000763213187816 */ /* 0x001fe20000000018 */
[----:B------:R-:W2:Y:S01]  /*63e70*/  LDL.LU R29, [R1+0xf4] ;  /* 0x0000f400011d7983 */ /* 0x000ea20000300800 */
[----:B-1----:R-:W-:Y:S01]  /*63e80*/  IMAD R23, R27, 0x4, R21 ;  /* 0x000000041b177824 */ /* 0x002fe200078e0215 */
[----:B------:R-:W-:-:S03]  /*63e90*/  LEA.HI.X.SX32 R21, R21, R2, 0x1, P6 ;  /* 0x0000000215157211 */ /* 0x000fc600030f0eff */
[----:B------:R-:W-:Y:S01]  /*63ea0*/  IMAD R3, R27, 0x4, R23 ;  /* 0x000000041b037824 */ /* 0x000fe200078e0217 */
[C---:B------:R-:W-:Y:S01]  /*63eb0*/  LEA R22, P6, R23.reuse, R0, 0x1 ;  /* 0x0000000017167211 */ /* 0x040fe200078c08ff */
[----:B------:R0:W-:Y:S01]  /*63ec0*/  @P4 STG.E.U16 desc[UR10][R20.64], R24 ;  /* 0x0000001814004986 */ /* 0x0001e2000c10150a */
[----:B------:R-:W-:Y:S01]  /*63ed0*/  ISETP.LT.AND P2, PT, R10, UR4, !P0 ;  /* 0x000000040a007c0c */ /* 0x000fe2000c741270 */
[----:B------:R-:W-:Y:S01]  /*63ee0*/  ULDC UR4, c[0x0][0x22c] ;  /* 0x00008b0000047ab9 */ /* 0x000fe20000000800 */
[----:B------:R-:W-:Y:S01]  /*63ef0*/  LEA.HI.X.SX32 R23, R23, R2, 0x1, P6 ;  /* 0x0000000217177211 */ /* 0x000fe200030f0eff */
[----:B------:R-:W3:Y:S01]  /*63f00*/  LDL.LU R10, [R1+0x1c4] ;  /* 0x0001c400010a7983 */ /* 0x000ee20000300800 */
[----:B------:R-:W-:-:S03]  /*63f10*/  PRMT R25, R8, 0x7632, R25 ;  /* 0x0000763208197816 */ /* 0x000fc60000000019 */
[----:B------:R-:W3:Y:S01]  /*63f20*/  LDL.LU R8, [R1+0x14] ;  /* 0x0000140001087983 */ /* 0x000ee20000300800 */
[----:B0-----:R-:W-:-:S03]  /*63f30*/  LEA R20, P6, R3, R0, 0x1 ;  /* 0x0000000003147211 */ /* 0x001fc600078c08ff */
[----:B------:R-:W3:Y:S01]  /*63f40*/  LDL.LU R28, [R1+0x1c8] ;  /* 0x0001c800011c7983 */ /* 0x000ee20000300800 */
[----:B----4-:R-:W-:Y:S01]  /*63f50*/  ISETP.LT.AND P4, PT, R9, UR4, !P0 ;  /* 0x0000000409007c0c */ /* 0x010fe2000c781270 */
[----:B------:R-:W-:Y:S01]  /*63f60*/  ULDC UR4, c[0x0][0x22c] ;  /* 0x00008b0000047ab9 */ /* 0x000fe20000000800 */
[----:B------:R-:W-:Y:S01]  /*63f70*/  LEA.HI.X.SX32 R21, R3, R2, 0x1, P6 ;  /* 0x0000000203157211 */ /* 0x000fe200030f0eff */
[----:B------:R-:W4:Y:S01]  /*63f80*/  LDL.LU R9, [R1+0x1cc] ;  /* 0x0001cc0001097983 */ /* 0x000f220000300800 */
[----:B------:R-:W-:-:S03]  /*63f90*/  PRMT R24, R18, 0x7632, R24 ;  /* 0x0000763212187816 */ /* 0x000fc60000000018 */
[----:B------:R-:W4:Y:S04]  /*63fa0*/  LDL.LU R19, [R1+0xe4] ;  /* 0x0000e40001137983 */ /* 0x000f280000300800 */
[----:B------:R-:W4:Y:S04]  /*63fb0*/  LDL.LU R26, [R1+0x4] ;  /* 0x00000400011a7983 */ /* 0x000f280000300800 */
[----:B------:R-:W-:Y:S01]  /*63fc0*/  @P5 STG.E.U16 desc[UR10][R22.64], R25 ;  /* 0x0000001916005986 */ /* 0x000fe2000c10150a */
[----:B------:R-:W-:Y:S01]  /*63fd0*/  ISETP.LT.AND P6, PT, R11, UR4, !P0 ;  /* 0x000000040b007c0c */ /* 0x000fe2000c7c1270 */
[----:B------:R-:W-:-:S02]  /*63fe0*/  ULDC UR4, c[0x0][0x22c] ;  /* 0x00008b0000047ab9 */ /* 0x000fc40000000800 */
[----:B------:R-:W4:Y:S04]  /*63ff0*/  LDL.LU R18, [R1+0x17d8] ;  /* 0x0017d80001127983 */ /* 0x000f280000300800 */
[----:B------:R-:W4:Y:S04]  /*64000*/  LDL.LU R11, [R1+0x1d0] ;  /* 0x0001d000010b7983 */ /* 0x000f280000300800 */
[----:B------:R0:W-:Y:S04]  /*64010*/  @P3 STG.E.U16 desc[UR10][R20.64], R24 ;  /* 0x0000001814003986 */ /* 0x0001e8000c10150a */
[----:B0-----:R-:W4:Y:S01]  /*64020*/  LDL.LU R24, [R1+0x1c0] ;  /* 0x0001c00001187983 */ /* 0x001f220000300800 */
[----:B------:R-:W-:-:S04]  /*64030*/  IMAD R23, R27, 0x4, R3 ;  /* 0x000000041b177824 */ /* 0x000fc800078e0203 */
[----:B------:R-:W-:Y:S01]  /*64040*/  IMAD R3, R27, 0x4, R23 ;  /* 0x000000041b037824 */ /* 0x000fe200078e0217 */
[----:B------:R-:W-:-:S04]  /*64050*/  LEA R22, P5, R23, R0, 0x1 ;  /* 0x0000000017167211 */ /* 0x000fc800078a08ff */
[----:B------:R-:W-:Y:S02]  /*64060*/  LEA.HI.X.SX32 R23, R23, R2, 0x1, P5 ;  /* 0x0000000217177211 */ /* 0x000fe400028f0eff */
[----:B------:R-:W-:-:S04]  /*64070*/  LEA R20, P5, R3, R0, 0x1 ;  /* 0x0000000003147211 */ /* 0x000fc800078a08ff */
[----:B------:R-:W-:Y:S01]  /*64080*/  LEA.HI.X.SX32 R21, R3, R2, 0x1, P5 ;  /* 0x0000000203157211 */ /* 0x000fe200028f0eff */
[----:B--2---:R-:W-:Y:S01]  /*64090*/  @P1 STG.E.U16 desc[UR10][R22.64], R29 ;  /* 0x0000001d16001986 */ /* 0x004fe2000c10150a */
[----:B------:R-:W-:-:S03]  /*640a0*/  PRMT R25, R29, 0x7632, R25 ;  /* 0x000076321d197816 */ /* 0x000fc60000000019 */
[----:B---3--:R0:W-:Y:S01]  /*640b0*/  @P2 STG.E.U16 desc[UR10][R20.64], R8 ;  /* 0x0000000814002986 */ /* 0x0081e2000c10150a */
[----:B----4-:R-:W-:Y:S01]  /*640c0*/  ISETP.LT.AND P3, PT, R24, UR4, !P0 ;  /* 0x0000000418007c0c */ /* 0x010fe2000c761270 */
[----:B------:R-:W-:Y:S01]  /*640d0*/  IMAD R24, R27, 0x4, R3 ;  /* 0x000000041b187824 */ /* 0x000fe200078e0203 */
[----:B------:R-:W-:-:S03]  /*640e0*/  ULDC UR4, c[0x0][0x22c] ;  /* 0x00008b0000047ab9 */ /* 0x000fc60000000800 */
[----:B0-----:R-:W-:Y:S01]  /*640f0*/  IMAD R21, R27, 0x4, R24 ;  /* 0x000000041b157824 */ /* 0x001fe200078e0218 */
[----:B------:R-:W-:-:S03]  /*64100*/  LEA R22, P5, R24, R0, 0x1 ;  /* 0x0000000018167211 */ /* 0x000fc600078a08ff */
[----:B------:R-:W-:Y:S01]  /*64110*/  IMAD R3, R27, 0x4, R21 ;  /* 0x000000041b037824 */ /* 0x000fe200078e0215 */
[----:B------:R-:W-:Y:S02]  /*64120*/  LEA.HI.X.SX32 R23, R24, R2, 0x1, P5 ;  /* 0x0000000218177211 */ /* 0x000fe400028f0eff */
[C---:B------:R-:W-:Y:S02]  /*64130*/  LEA R20, P5, R21.reuse, R0, 0x1 ;  /* 0x0000000015147211 */ /* 0x040fe400078a08ff */
[----:B------:R-:W-:Y:S01]  /*64140*/  ISETP.LT.AND P1, PT, R10, UR4, !P0 ;  /* 0x000000040a007c0c */ /* 0x000fe2000c721270 */
[----:B------:R-:W-:Y:S01]  /*64150*/  ULDC UR4, c[0x0][0x22c] ;  /* 0x00008b0000047ab9 */ /* 0x000fe20000000800 */
[----:B------:R-:W-:Y:S01]  /*64160*/  LEA.HI.X.SX32 R21, R21, R2, 0x1, P5 ;  /* 0x0000000215157211 */ /* 0x000fe200028f0eff */
[----:B------:R0:W-:Y:S01]  /*64170*/  @P4 STG.E.U16 desc[UR10][R22.64], R19 ;  /* 0x0000001316004986 */ /* 0x0001e2000c10150a */
[----:B------:R-:W-:Y:S01]  /*64180*/  ISETP.LT.AND P2, PT, R28, UR4, !P0 ;  /* 0x000000041c007c0c */ /* 0x000fe2000c741270 */
[----:B------:R-:W-:-:S02]  /*64190*/  ULDC UR4, c[0x0][0x22c] ;  /* 0x00008b0000047ab9 */ /* 0x000fc40000000800 */
[----:B------:R-:W-:Y:S01]  /*641a0*/  ISETP.LT.AND P4, PT, R9, UR4, !P0 ;  /* 0x0000000409007c0c */ /* 0x000fe2000c781270 */
[----:B------:R-:W2:Y:S01]  /*641b0*/  LDL.LU R10, [R1+0x1d4] ;  /* 0x0001d400010a7983 */ /* 0x000ea20000300800 */
[----:B------:R-:W-:Y:S01]  /*641c0*/  ULDC UR4, c[0x0][0x22c] ;  /* 0x00008b0000047ab9 */ /* 0x000fe20000000800 */
[----:B------:R-:W-:Y:S02]  /*641d0*/  IMAD R24, R27, 0x4, R3 ;  /* 0x000000041b187824 */ /* 0x000fe400078e0203 */
[----:B------:R-:W3:Y:S01]  /*641e0*/  LDL.LU R9, [R1+0x1d8] ;  /* 0x0001d80001097983 */ /* 0x000ee20000300800 */
[----:B0-----:R-:W-:-:S03]  /*641f0*/  LEA R22, P5, R3, R0, 0x1 ;  /* 0x0000000003167211 */ /* 0x001fc600078a08ff */
[----:B------:R-:W4:Y:S01]  /*64200*/  LDL.LU R29, [R1+0x1dc] ;  /* 0x0001dc00011d7983 */ /* 0x000f220000300800 */
[----:B------:R-:W-:Y:S02]  /*64210*/  LEA.HI.X.SX32 R23, R3, R2, 0x1, P5 ;  /* 0x0000000203177211 */ /* 0x000fe400028f0eff */
[----:B------:R-:W-:Y:S01]  /*64220*/  ISETP.LT.AND P5, PT, R11, UR4, !P0 ;  /* 0x000000040b007c0c */ /* 0x000fe2000c7a1270 */
[----:B------:R-:W-:Y:S01]  /*64230*/  @P6 STG.E.U16 desc[UR10][R20.64], R26 ;  /* 0x0000001a14006986 */ /* 0x000fe2000c10150a */
[----:B------:R-:W-:Y:S01]  /*64240*/  PRMT R3, R8, 0x7632, R3 ;  /* 0x0000763208037816 */ /* 0x000fe20000000003 */
[----:B------:R-:W-:Y:S02]  /*64250*/  ULDC UR4, c[0x0][0x22c] ;  /* 0x00008b0000047ab9 */ /* 0x000fe40000000800 */
[----:B------:R-:W4:Y:S04]  /*64260*/  LDL.LU R11, [R1+0x1e0] ;  /* 0x0001e000010b7983 */ /* 0x000f280000300800 */
[----:B------:R-:W4:Y:S04]  /*64270*/  LDL.LU R8, [R1+0xf8] ;  /* 0x0000f80001087983 */ /* 0x000f280000300800 */
[----:B------:R-:W4:Y:S04]  /*64280*/  LDL.LU R28, [R1+0x18] ;  /* 0x00001800011c7983 */ /* 0x000f280000300800 */
[----:B------:R0:W-:Y:S04]  /*64290*/  @P3 STG.E.U16 desc[UR10][R22.64], R25 ;  /* 0x0000001916003986 */ /* 0x0001e8000c10150a */
[----:B0-----:R-:W3:Y:S01]  /*642a0*/  LDL.LU R22, [R1+0x148] ;  /* 0x0001480001167983 */ /* 0x001ee20000300800 */
[----:B------:R-:W-:-:S04]  /*642b0*/  LEA R20, P6, R24, R0, 0x1 ;  /* 0x0000000018147211 */ /* 0x000fc800078c08ff */
[----:B------:R-:W-:Y:S01]  /*642c0*/  LEA.HI.X.SX32 R21, R24, R2, 0x1, P6 ;  /* 0x0000000218157211 */ /* 0x000fe200030f0eff */
[----:B------:R-:W-:-:S04]  /*642d0*/  IMAD R24, R27, 0x4, R24 ;  /* 0x000000041b187824 */ /* 0x000fc800078e0218 */
[----:B------:R0:W-:Y:S01]  /*642e0*/  @P1 STG.E.U16 desc[UR10][R20.64], R3 ;  /* 0x0000000314001986 */ /* 0x0001e2000c10150a */
[----:B------:R-:W-:Y:S02]  /*642f0*/  PRMT R23, R19, 0x7632, R23 ;  /* 0x0000763213177816 */ /* 0x000fe40000000017 */
[----:B0-----:R-:W-:-:S04]  /*64300*/  LEA R20, P6, R24, R0, 0x1 ;  /* 0x0000000018147211 */ /* 0x001fc800078c08ff */
[----:B------:R-:W-:Y:S01]  /*64310*/  LEA.HI.X.SX32 R21, R24, R2, 0x1, P6 ;  /* 0x0000000218157211 */ /* 0x000fe200030f0eff */
[----:B------:R-:W-:-:S04]  /*64320*/  IMAD R24, R27, 0x8, R24 ;  /* 0x000000081b187824 */ /* 0x000fc800078e0218 */
[----:B------:R0:W-:Y:S01]  /*64330*/  @P2 STG.E.U16 desc[UR10][R20.64], R23 ;  /* 0x0000001714002986 */ /* 0x0001e2000c10150a */
[----:B------:R-:W-:Y:S02]  /*64340*/  PRMT R25, R26, 0x7632, R25 ;  /* 0x000076321a197816 */ /* 0x000fe40000000019 */
[----:B--2---:R-:W-:Y:S01]  /*64350*/  ISETP.LT.AND P1, PT, R10, UR5, !P0 ;  /* 0x000000050a007c0c */ /* 0x004fe2000c721270 */
[----:B------:R-:W-:Y:S01]  /*64360*/  ULDC UR5, c[0x0][0x22c] ;  /* 0x00008b0000057ab9 */ /* 0x000fe20000000800 */
[----:B------:R-:W2:Y:S04]  /*64370*/  LDL.LU R10, [R1+0xe8] ;  /* 0x0000e800010a7983 */ /* 0x000ea80000300800 */
[----:B------:R-:W2:Y:S01]  /*64380*/  LDL.LU R19, [R1+0x17d4] ;  /* 0x0017d40001137983 */ /* 0x000ea20000300800 */
[C---:B---3--:R-:W-:Y:S01]  /*64390*/  IMAD R3, R22.reuse, R27, RZ ;  /* 0x0000001b16037224 */ /* 0x048fe200078e02ff */
[----:B------:R-:W-:Y:S01]  /*643a0*/  ISETP.LT.AND P3, PT, R22, UR4, !P0 ;  /* 0x0000000416007c0c */ /* 0x000fe2000c761270 */
[----:B------:R-:W-:-:S03]  /*643b0*/  ULDC UR4, c[0x0][0x22c] ;  /* 0x00008b0000047ab9 */ /* 0x000fc60000000800 */
[----:B------:R-:W-:-:S04]  /*643c0*/  LEA R22, P6, R3, R0, 0x1 ;  /* 0x0000000003167211 */ /* 0x000fc800078c08ff */
[----:B0-----:R-:W-:Y:S02]  /*643d0*/  LEA.HI.X.SX32 R23, R3, R2, 0x1, P6 ;  /* 0x0000000203177211 */ /* 0x001fe400030f0eff */
[C---:B------:R-:W-:Y:S02]  /*643e0*/  LEA R20, P6, R24.reuse, R0, 0x1 ;  /* 0x0000000018147211 */ /* 0x040fe400078c08ff */
[----:B------:R-:W-:Y:S01]  /*643f0*/  ISETP.LT.AND P2, PT, R9, UR4, !P0 ;  /* 0x0000000409007c0c */ /* 0x000fe2000c741270 */
[----:B------:R-:W-:Y:S01]  /*64400*/  IMAD R3, R27, 0x4, R24 ;  /* 0x000000041b037824 */ /* 0x000fe200078e0218 */
[----:B------:R-:W3:Y:S01]  /*64410*/  LDL.LU R9, [R1+0x8] ;  /* 0x0000080001097983 */ /* 0x000ee20000300800 */
[----:B------:R-:W-:Y:S01]  /*64420*/  LEA.HI.X.SX32 R21, R24, R2, 0x1, P6 ;  /* 0x0000000218157211 */ /* 0x000fe200030f0eff */
[----:B------:R-:W-:Y:S02]  /*64430*/  ULDC UR4, c[0x0][0x22c] ;  /* 0x00008b0000047ab9 */ /* 0x000fe40000000800 */
[----:B------:R-:W3:Y:S04]  /*64440*/  LDL.LU R26, [R1+0x1ec] ;  /* 0x0001ec00011a7983 */ /* 0x000ee80000300800 */
[----:B------:R-:W2:Y:S04]  /*64450*/  LDL.LU R24, [R1+0x1e4] ;  /* 0x0001e40001187983 */ /* 0x000ea80000300800 */
[----:B------:R0:W-:Y:S04]  /*64460*/  @P3 STG.E.U16 desc[UR10][R22.64], R25 ;  /* 0x0000001916003986 */ /* 0x0001e8000c10150a */
[----:B----4-:R1:W-:Y:S01]  /*64470*/  @P4 STG.E.U16 desc[UR10][R20.64], R8 ;  /* 0x0000000814004986 */ /* 0x0103e2000c10150a */
[----:B------:R-:W-:Y:S01]  /*64480*/  ISETP.LT.AND P3, PT, R29, UR4, !P0 ;  /* 0x000000041d007c0c */ /* 0x000fe2000c761270 */
[----:B------:R-:W-:Y:S01]  /*64490*/  ULDC UR4, c[0x0][0x22c] ;  /* 0x00008b0000047ab9 */ /* 0x000fe20000000800 */
[----:B0-----:R-:W-:Y:S01]  /*644a0*/  LEA R22, P6, R3, R0, 0x1 ;  /* 0x0000000003167211 */ /* 0x001fe200078c08ff */
[----:B------:R-:W4:Y:S01]  /*644b0*/  LDL.LU R29, [R1+0x1f0] ;  /* 0x0001f000011d7983 */ /* 0x000f220000300800 */
[----:B-1----:R-:W-:-:S02]  /*644c0*/  IMAD R21, R27, 0x4, R3 ;  /* 0x000000041b157824 */ /* 0x002fc400078e0203 */
[----:B------:R-:W-:Y:S02]  /*644d0*/  LEA.HI.X.SX32 R23, R3, R2, 0x1, P6 ;  /* 0x0000000203177211 */ /* 0x000fe400030f0eff */
[----:B------:R-:W-:Y:S01]  /*644e0*/  IMAD R3, R27, 0x4, R21 ;  /* 0x000000041b037824 */ /* 0x000fe200078e0215 */
[----:B------:R-:W-:Y:S02]  /*644f0*/  LEA R20, P6, R21, R0, 0x1 ;  /* 0x0000000015147211 */ /* 0x000fe400078c08ff */
[----:B------:R0:W-:Y:S01]  /*64500*/  @P5 STG.E.U16 desc[UR10][R22.64], R28 ;  /* 0x0000001c16005986 */ /* 0x0001e2000c10150a */
[----:B------:R-:W-:Y:S01]  /*64510*/  ISETP.LT.AND P4, PT, R11, UR4, !P0 ;  /* 0x000000040b007c0c */ /* 0x000fe2000c781270 */
[----:B------:R-:W-:Y:S01]  /*64520*/  ULDC UR4, c[0x0][0x22c] ;  /* 0x00008b0000047ab9 */ /* 0x000fe20000000800 */
[----:B------:R-:W-:Y:S01]  /*64530*/  LEA.HI.X.SX32 R21, R21, R2, 0x1, P6 ;  /* 0x0000000215157211 */ /* 0x000fe200030f0eff */
[----:B------:R-:W4:Y:S01]  /*64540*/  LDL.LU R11, [R1+0x1f4] ;  /* 0x0001f400010b7983 */ /* 0x000f220000300800 */
[----:B0-----:R-:W-:-:S04]  /*64550*/  LEA R22, P6, R3, R0, 0x1 ;  /* 0x0000000003167211 */ /* 0x001fc800078c08ff */
[----:B------:R-:W-:Y:S02]  /*64560*/  LEA.HI.X.SX32 R23, R3, R2, 0x1, P6 ;  /* 0x0000000203177211 */ /* 0x000fe400030f0eff */
[----:B--2---:R-:W-:Y:S01]  /*64570*/  ISETP.LT.AND P5, PT, R24, UR4, !P0 ;  /* 0x0000000418007c0c */ /* 0x004fe2000c7a1270 */
[----:B------:R-:W-:Y:S01]  /*64580*/  IMAD R24, R27, 0x4, R3 ;  /* 0x000000041b187824 */ /* 0x000fe200078e0203 */
[----:B------:R0:W-:Y:S01]  /*64590*/  @P1 STG.E.U16 desc[UR10][R20.64], R10 ;  /* 0x0000000a14001986 */ /* 0x0001e2000c10150a */
[----:B------:R-:W-:-:S03]  /*645a0*/  ULDC UR4, c[0x0][0x22c] ;  /* 0x00008b0000047ab9 */ /* 0x000fc60000000800 */
[----:B------:R-:W2:Y:S01]  /*645b0*/  LDL.LU R3, [R1+0x1e8] ;  /* 0x0001e80001037983 */ /* 0x000ea20000300800 */
[----:B------:R-:W-:Y:S02]  /*645c0*/  PRMT R25, R8, 0x7632, R25 ;  /* 0x0000763208197816 */ /* 0x000fe40000000019 */
[C---:B0-----:R-:W-:Y:S01]  /*645d0*/  LEA R20, P6, R24.reuse, R0, 0x1 ;  /* 0x0000000018147211 */ /* 0x041fe200078c08ff */
[----:B---3--:R-:W-:Y:S03]  /*645e0*/  @P2 STG.E.U16 desc[UR10][R22.64], R9 ;  /* 0x0000000916002986 */ /* 0x008fe6000c10150a */
[----:B------:R-:W-:Y:S01]  /*645f0*/  LEA.HI.X.SX32 R21, R24, R2, 0x1, P6 ;  /* 0x0000000218157211 */ /* 0x000fe200030f0eff */
[----:B------:R-:W3:Y:S04]  /*64600*/  LDL.LU R8, [R1+0x17d0] ;  /* 0x0017d00001087983 */ /* 0x000ee80000300800 */
[----:B------:R0:W-:Y:S02]  /*64610*/  @P3 STG.E.U16 desc[UR10][R20.64], R25 ;  /* 0x0000001914003986 */ /* 0x0001e4000c10150a */
[----:B0-----:R-:W-:-:S02]  /*64620*/  PRMT R25, R28, 0x7632, R25 ;  /* 0x000076321c197816 */ /* 0x001fc40000000019 */
[----:B--2---:R-:W-:Y:S01]  /*64630*/  ISETP.LT.AND P1, PT, R3, UR4, !P0 ;  /* 0x0000000403007c0c */ /* 0x004fe2000c721270 */
[----:B------:R-:W-:Y:S01]  /*64640*/  IMAD R3, R27, 0x4, R24 ;  /* 0x000000041b037824 */ /* 0x000fe200078e0218 */
[----:B------:R-:W-:-:S03]  /*64650*/  ULDC UR4, c[0x0][0x22c] ;  /* 0x00008b0000047ab9 */ /* 0x000fc60000000800 */
[----:B------:R-:W-:Y:S01]  /*64660*/  IMAD R21, R27, 0x4, R3 ;  /* 0x000000041b157824 */ /* 0x000fe200078e0203 */
[----:B------:R-:W-:-:S04]  /*64670*/  LEA R22, P6, R3, R0, 0x1 ;  /* 0x0000000003167211 */ /* 0x000fc800078c08ff */
[----:B------:R-:W-:Y:S02]  /*64680*/  LEA.HI.X.SX32 R23, R3, R2, 0x1, P6 ;  /* 0x0000000203177211 */ /* 0x000fe400030f0eff */
[----:B------:R-:W-:Y:S01]  /*64690*/  LEA R20, P6, R21, R0, 0x1 ;  /* 0x0000000015147211 */ /* 0x000fe200078c08ff */
[----:B------:R-:W-:Y:S01]  /*646a0*/  IMAD R3, R27, 0x4, R21 ;  /* 0x000000041b037824 */ /* 0x000fe200078e0215 */
[----:B------:R-:W-:Y:S01]  /*646b0*/  ISETP.LT.AND P2, PT, R26, UR4, !P0 ;  /* 0x000000041a007c0c */ /* 0x000fe2000c741270 */
[----:B------:R-:W-:Y:S01]  /*646c0*/  ULDC UR4, c[0x0][0x22c] ;  /* 0x00008b0000047ab9 */ /* 0x000fe20000000800 */
[----:B------:R-:W-:Y:S01]  /*646d0*/  PRMT R24, R10, 0x7632, R24 ;  /* 0x000076320a187816 */ /* 0x000fe20000000018 */
[----:B------:R-:W2:Y:S01]  /*646e0*/  LDL.LU R26, [R1+0xfc] ;  /* 0x0000fc00011a7983 */ /* 0x000ea20000300800 */
[----:B------:R-:W-:Y:S02]  /*646f0*/  LEA.HI.X.SX32 R21, R21, R2, 0x1, P6 ;  /* 0x0000000215157211 */ /* 0x000fe400030f0eff */
[----:B----4-:R-:W-:Y:S01]  /*64700*/  ISETP.LT.AND P3, PT, R29, UR4, !P0 ;  /* 0x000000041d007c0c */ /* 0x010fe2000c761270 */
[----:B------:R-:W-:Y:S01]  /*64710*/  ULDC UR4, c[0x0][0x22c] ;  /* 0x00008b0000047ab9 */ /* 0x000fe20000000800 */
[----:B------:R-:W4:Y:S04]  /*64720*/  LDL.LU R29, [R1+0x200] ;  /* 0x00020000011d7983 */ /* 0x000f280000300800 */
[----:B------:R-:W3:Y:S04]  /*64730*/  LDL.LU R10, [R1+0x1c] ;  /* 0x00001c00010a7983 */ /* 0x000ee80000300800 */
[----:B------:R0:W-:Y:S01]  /*64740*/  @P4 STG.E.U16 desc[UR10][R22.64], R25 ;  /* 0x0000001916004986 */ /* 0x0001e2000c10150a */
[----:B------:R-:W-:Y:S01]  /*64750*/  ISETP.LT.AND P4, PT, R11, UR4, !P0 ;  /* 0x000000040b007c0c */ /* 0x000fe2000c781270 */
[----:B------:R-:W-:-:S02]  /*64760*/  ULDC UR4, c[0x0][0x22c] ;  /* 0x00008b0000047ab9 */ /* 0x000fc40000000800 */
[----:B------:R-:W4:Y:S04]  /*64770*/  LDL.LU R28, [R1+0xec] ;  /* 0x0000ec00011c7983 */ /* 0x000f280000300800 */
[----:B------:R-:W4:Y:S01]  /*64780*/  LDL.LU R11, [R1+0xc] ;  /* 0x00000c00010b7983 */ /* 0x000f220000300800 */
[----:B0-----:R-:W-:-:S03]  /*64790*/  LEA R22, P6, R3, R0, 0x1 ;  /* 0x0000000003167211 */ /* 0x001fc600078c08ff */
[----:B------:R0:W-:Y:S01]  /*647a0*/  @P5 STG.E.U16 desc[UR10][R20.64], R24 ;  /* 0x0000001814005986 */ /* 0x0001e2000c10150a */
[----:B------:R-:W-:-:S03]  /*647b0*/  LEA.HI.X.SX32 R23, R3, R2, 0x1, P6 ;  /* 0x0000000203177211 */ /* 0x000fc600030f0eff */
[----:B0-----:R-:W2:Y:S01]  /*647c0*/  LDL.LU R20, [R1+0x1f8] ;  /* 0x0001f80001147983 */ /* 0x001ea20000300800 */
[----:B------:R-:W-:-:S03]  /*647d0*/  PRMT R24, R9, 0x7632, R24 ;  /* 0x0000763209187816 */ /* 0x000fc60000000018 */
[----:B------:R-:W4:Y:S04]  /*647e0*/  LDL.LU R9, [R1+0x17cc] ;  /* 0x0017cc0001097983 */ /* 0x000f280000300800 */
[----:B------:R0:W-:Y:S04]  /*647f0*/  @P1 STG.E.U16 desc[UR10][R22.64], R24 ;  /* 0x0000001816001986 */ /* 0x0001e8000c10150a */
[----:B0-----:R-:W3:Y:S01]  /*64800*/  LDL.LU R24, [R1+0x1fc] ;  /* 0x0001fc0001187983 */ /* 0x001ee20000300800 */
[----:B------:R-:W-:-:S04]  /*64810*/  IMAD R21, R27, 0x4, R3 ;  /* 0x000000041b157824 */ /* 0x000fc800078e0203 */
[----:B------:R-:W-:Y:S01]  /*64820*/  IMAD R3, R27, 0x4, R21 ;  /* 0x000000041b037824 */ /* 0x000fe200078e0215 */
[----:B--2---:R-:W-:Y:S01]  /*64830*/  ISETP.LT.AND P6, PT, R20, UR4, !P0 ;  /* 0x0000000414007c0c */ /* 0x004fe2000c7c1270 */
[----:B------:R-:W-:Y:S01]  /*64840*/  ULDC UR4, c[0x0][0x22c] ;  /* 0x00008b0000047ab9 */ /* 0x000fe20000000800 */
[----:B------:R-:W-:-:S04]  /*64850*/  LEA R20, P5, R21, R0, 0x1 ;  /* 0x0000000015147211 */ /* 0x000fc800078a08ff */
[----:B------:R-:W-:Y:S02]  /*64860*/  LEA.HI.X.SX32 R21, R21, R2, 0x1, P5 ;  /* 0x0000000215157211 */ /* 0x000fe400028f0eff */
[----:B------:R-:W-:-:S04]  /*64870*/  LEA R22, P5, R3, R0, 0x1 ;  /* 0x0000000003167211 */ /* 0x000fc800078a08ff */
[----:B------:R-:W-:Y:S02]  /*64880*/  LEA.HI.X.SX32 R23, R3, R2, 0x1, P5 ;  /* 0x0000000203177211 */ /* 0x000fe400028f0eff */
[----:B---3--:R-:W-:Y:S01]  /*64890*/  ISETP.LT.AND P1, PT, R24, UR4, !P0 ;  /* 0x0000000418007c0c */ /* 0x008fe2000c721270 */
[----:B------:R-:W-:Y:S01]  /*648a0*/  IMAD R24, R27, 0x4, R3 ;  /* 0x000000041b187824 */ /* 0x000fe200078e0203 */
[----:B------:R0:W-:Y:S01]  /*648b0*/  @P2 STG.E.U16 desc[UR10][R20.64], R26 ;  /* 0x0000001a14002986 */ /* 0x0001e2000c10150a */
[----:B------:R-:W-:-:S03]  /*648c0*/  ULDC UR4, c[0x0][0x22c] ;  /* 0x00008b0000047ab9 */ /* 0x000fc60000000800 */
[----:B------:R-:W2:Y:S04]  /*648d0*/  LDL.LU R3, [R1+0x204] ;  /* 0x0002040001037983 */ /* 0x000ea80000300800 */
[----:B------:R1:W-:Y:S01]  /*648e0*/  @P3 STG.E.U16 desc[UR10][R22.64], R10 ;  /* 0x0000000a16003986 */ /* 0x0003e2000c10150a */
[C---:B0-----:R-:W-:Y:S02]  /*648f0*/  LEA R20, P5, R24.reuse, R0, 0x1 ;  /* 0x0000000018147211 */ /* 0x041fe400078a08ff */
[----:B----4-:R-:W-:Y:S01]  /*64900*/  ISETP.LT.AND P2, PT, R29, UR4, !P0 ;  /* 0x000000041d007c0c */ /* 0x010fe2000c741270 */
[----:B------:R-:W-:Y:S01]  /*64910*/  ULDC UR4, c[0x0][0x22c] ;  /* 0x00008b0000047ab9 */ /* 0x000fe20000000800 */
[----:B------:R-:W-:Y:S01]  /*64920*/  LEA.HI.X.SX32 R21, R24, R2, 0x1, P5 ;  /* 0x0000000218157211 */ /* 0x000fe200028f0eff */
[----:B------:R-:W3:Y:S01]  /*64930*/  LDL.LU R29, [R1+0x174] ;  /* 0x00017400011d7983 */ /* 0x000ee20000300800 */
[----:B-1----:R-:W-:-:S03]  /*64940*/  IMAD R23, R27, 0x4, R24 ;  /* 0x000000041b177824 */ /* 0x002fc600078e0218 */
[----:B------:R-:W4:Y:S02]  /*64950*/  LDL.LU R24, [R1+0x208] ;  /* 0x0002080001187983 */ /* 0x000f240000300800 */
[----:B------:R-:W-:Y:S02]  /*64960*/  LEA R22, P5, R23, R0, 0x1 ;  /* 0x0000000017167211 */ /* 0x000fe400078a08ff */
[----:B------:R-:W-:Y:S01]  /*64970*/  @P4 STG.E.U16 desc[UR10][R20.64], R28 ;  /* 0x0000001c14004986 */ /* 0x000fe2000c10150a */
[----:B--2---:R-:W-:Y:S01]  /*64980*/  ISETP.LT.AND P3, PT, R3, UR4, !P0 ;  /* 0x0000000403007c0c */ /* 0x004fe2000c761270 */
[----:B------:R-:W-:Y:S01]  /*64990*/  IMAD R3, R27, 0x4, R23 ;  /* 0x000000041b037824 */ /* 0x000fe200078e0217 */
[----:B------:R-:W-:Y:S01]  /*649a0*/  LEA.HI.X.SX32 R23, R23, R2, 0x1, P5 ;  /* 0x0000000217177211 */ /* 0x000fe200028f0eff */
[----:B------:R-:W-:-:S04]  /*649b0*/  ULDC UR4, c[0x0][0x22c] ;  /* 0x00008b0000047ab9 */ /* 0x000fc80000000800 */
[----:B------:R0:W-:Y:S04]  /*649c0*/  @P6 STG.E.U16 desc[UR10][R22.64], R11 ;  /* 0x0000000b16006986 */ /* 0x0001e8000c10150a */
[----:B0-----:R-:W2:Y:S01]  /*649d0*/  LDL.LU R23, [R1+0x20c] ;  /* 0x00020c0001177983 */ /* 0x001ea20000300800 */
[----:B----4-:R-:W-:Y:S01]  /*649e0*/  ISETP.LT.AND P4, PT, R24, UR4, !P0 ;  /* 0x0000000418007c0c */ /* 0x010fe2000c781270 */
[----:B------:R-:W-:Y:S01]  /*649f0*/  IMAD R24, R27, 0x4, R3 ;  /* 0x000000041b187824 */ /* 0x000fe200078e0203 */
[----:B------:R-:W-:Y:S01]  /*64a00*/  LEA R20, P5, R3, R0, 0x1 ;  /* 0x0000000003147211 */ /* 0x000fe200078a08ff */
[----:B------:R-:W-:-:S03]  /*64a10*/  ULDC UR4, c[0x0][0x22c] ;  /* 0x00008b0000047ab9 */ /* 0x000fc60000000800 */
[----:B------:R-:W-:Y:S02]  /*64a20*/  LEA R22, P6, R24, R0, 0x1 ;  /* 0x0000000018167211 */ /* 0x000fe400078c08ff */
[-C--:B------:R-:W-:Y:S02]  /*64a30*/  LEA.HI.X.SX32 R21, R3, R2.reuse, 0x1, P5 ;  /* 0x0000000203157211 */ /* 0x080fe400028f0eff */
[----:B------:R-:W-:Y:S02]  /*64a40*/  PRMT R25, R26, 0x7632, R25 ;  /* 0x000076321a197816 */ /* 0x000fe40000000019 */
[----:B------:R-:W-:Y:S01]  /*64a50*/  PRMT R3, R10, 0x7632, R3 ;  /* 0x000076320a037816 */ /* 0x000fe20000000003 */
[----:B------:R-:W4:Y:S04]  /*64a60*/  LDL.LU R26, [R1+0x218] ;  /* 0x00021800011a7983 */ /* 0x000f280000300800 */
[----:B------:R0:W-:Y:S04]  /*64a70*/  @P1 STG.E.U16 desc[UR10][R20.64], R25 ;  /* 0x0000001914001986 */ /* 0x0001e8000c10150a */
[----:B------:R-:W4:Y:S01]  /*64a80*/  LDL.LU R10, [R1+0x17c8] ;  /* 0x0017c800010a7983 */ /* 0x000f220000300800 */
[----:B--2---:R-:W-:Y:S01]  /*64a90*/  ISETP.LT.AND P5, PT, R23, UR4, !P0 ;  /* 0x0000000417007c0c */ /* 0x004fe2000c7a1270 */
[----:B------:R-:W-:Y:S01]  /*64aa0*/  ULDC UR4, c[0x0][0x22c] ;  /* 0x00008b0000047ab9 */ /* 0x000fe20000000800 */
[----:B------:R-:W-:Y:S01]  /*64ab0*/  LEA.HI.X.SX32 R23, R24, R2, 0x1, P6 ;  /* 0x0000000218177211 */ /* 0x000fe200030f0eff */
[----:B------:R-:W-:-:S04]  /*64ac0*/  IMAD R24, R27, 0x4, R24 ;  /* 0x000000041b187824 */ /* 0x000fc800078e0218 */
[----:B------:R1:W-:Y:S01]  /*64ad0*/  @P2 STG.E.U16 desc[UR10][R22.64], R3 ;  /* 0x0000000316002986 */ /* 0x0003e2000c10150a */
[----:B0-----:R-:W-:-:S04]  /*64ae0*/  LEA R20, P6, R24, R0, 0x1 ;  /* 0x0000000018147211 */ /* 0x001fc800078c08ff */
[----:B------:R-:W-:Y:S01]  /*64af0*/  LEA.HI.X.SX32 R21, R24, R2, 0x1, P6 ;  /* 0x0000000218157211 */ /* 0x000fe200030f0eff */
[----:B-1----:R-:W2:Y:S01]  /*64b00*/  LDL.LU R22, [R1+0x210] ;  /* 0x0002100001167983 */ /* 0x002ea20000300800 */
[----:B------:R-:W-:Y:S01]  /*64b10*/  PRMT R23, R28, 0x7632, R23 ;  /* 0x000076321c177816 */ /* 0x000fe20000000017 */
[C---:B---3--:R-:W-:Y:S01]  /*64b20*/  IMAD R3, R29.reuse, R27, RZ ;  /* 0x0000001b1d037224 */ /* 0x048fe200078e02ff */
[----:B------:R-:W-:Y:S01]  /*64b30*/  ISETP.LT.AND P2, PT, R29, UR4, !P0 ;  /* 0x000000041d007c0c */ /* 0x000fe2000c741270 */
[----:B------:R-:W-:Y:S01]  /*64b40*/  IMAD R24, R27, 0x8, R24 ;  /* 0x000000081b187824 */ /* 0x000fe200078e0218 */
[----:B------:R-:W3:Y:S01]  /*64b50*/  LDL.LU R29, [R1+0x220] ;  /* 0x00022000011d7983 */ /* 0x000ee20000300800 */
[----:B------:R-:W-:-:S03]  /*64b60*/  ULDC UR4, c[0x0][0x22c] ;  /* 0x00008b0000047ab9 */ /* 0x000fc60000000800 */
[----:B------:R-:W3:Y:S04]  /*64b70*/  LDL.LU R28, [R1+0x224] ;  /* 0x00022400011c7983 */ /* 0x000ee80000300800 */
[----:B------:R0:W-:Y:S04]  /*64b80*/  @P3 STG.E.U16 desc[UR10][R20.64], R23 ;  /* 0x0000001714003986 */ /* 0x0001e8000c10150a */
[----:B0-----:R-:W4:Y:S01]  /*64b90*/  LDL.LU R21, [R1+0x214] ;  /* 0x0002140001157983 */ /* 0x001f220000300800 */
[----:B------:R-:W-:-:S03]  /*64ba0*/  PRMT R25, R11, 0x7632, R25 ;  /* 0x000076320b197816 */ /* 0x000fc60000000019 */
[----:B------:R-:W3:Y:S01]  /*64bb0*/  LDL.LU R11, [R1+0x17c4] ;  /* 0x0017c400010b7983 */ /* 0x000ee20000300800 */
[----:B--2---:R-:W-:Y:S01]  /*64bc0*/  ISETP.LT.AND P1, PT, R22, UR5, !P0 ;  /* 0x0000000516007c0c */ /* 0x004fe2000c721270 */
[----:B------:R-:W-:Y:S01]  /*64bd0*/  ULDC UR5, c[0x0][0x22c] ;  /* 0x00008b0000057ab9 */ /* 0x000fe20000000800 */
[----:B------:R-:W-:-:S04]  /*64be0*/  LEA R22, P6, R3, R0, 0x1 ;  /* 0x0000000003167211 */ /* 0x000fc800078c08ff */
[----:B------:R-:W-:Y:S02]  /*64bf0*/  LEA.HI.X.SX32 R23, R3, R2, 0x1, P6 ;  /* 0x0000000203177211 */ /* 0x000fe400030f0eff */
[C---:B------:R-:W-:Y:S01]  /*64c00*/  LEA R20, P6, R24.reuse, R0, 0x1 ;  /* 0x0000000018147211 */ /* 0x040fe200078c08ff */
[----:B------:R-:W-:Y:S01]  /*64c10*/  IMAD R3, R27, 0x4, R24 ;  /* 0x000000041b037824 */ /* 0x000fe200078e0218 */
[----:B----4-:R-:W-:Y:S01]  /*64c20*/  ISETP.LT.AND P3, PT, R21, UR4, !P0 ;  /* 0x0000000415007c0c */ /* 0x010fe2000c761270 */
[----:B------:R0:W-:Y:S01]  /*64c30*/  @P2 STG.E.U16 desc[UR10][R22.64], R25 ;  /* 0x0000001916002986 */ /* 0x0001e2000c10150a */
[----:B------:R-:W-:Y:S01]  /*64c40*/  LEA.HI.X.SX32 R21, R24, R2, 0x1, P6 ;  /* 0x0000000218157211 */ /* 0x000fe200030f0eff */
[----:B------:R-:W-:Y:S02]  /*64c50*/  ULDC UR4, c[0x0][0x22c] ;  /* 0x00008b0000047ab9 */ /* 0x000fe40000000800 */
[----:B------:R-:W2:Y:S01]  /*64c60*/  LDL.LU R24, [R1+0x21c] ;  /* 0x00021c0001187983 */ /* 0x000ea20000300800 */
[----:B------:R-:W-:Y:S01]  /*64c70*/  ISETP.LT.AND P2, PT, R26, UR4, !P0 ;  /* 0x000000041a007c0c */ /* 0x000fe2000c741270 */
[----:B------:R-:W-:-:S02]  /*64c80*/  ULDC UR4, c[0x0][0x22c] ;  /* 0x00008b0000047ab9 */ /* 0x000fc40000000800 */
[----:B0-----:R-:W4:Y:S01]  /*64c90*/  LDL.LU R25, [R1+0x228] ;  /* 0x0002280001197983 */ /* 0x001f220000300800 */
[----:B------:R-:W-:-:S03]  /*64ca0*/  LEA R22, P6, R3, R0, 0x1 ;  /* 0x0000000003167211 */ /* 0x000fc600078c08ff */
[----:B------:R-:W4:Y:S01]  /*64cb0*/  LDL.LU R26, [R1+0x22c] ;  /* 0x00022c00011a7983 */ /* 0x000f220000300800 */
[----:B------:R-:W-:-:S03]  /*64cc0*/  LEA.HI.X.SX32 R23, R3, R2, 0x1, P6 ;  /* 0x0000000203177211 */ /* 0x000fc600030f0eff */
[----:B------:R0:W-:Y:S04]  /*64cd0*/  @P4 STG.E.U16 desc[UR10][R20.64], R8 ;  /* 0x0000000814004986 */ /* 0x0001e8000c10150a */
[----:B------:R1:W-:Y:S01]  /*64ce0*/  @P5 STG.E.U16 desc[UR10][R22.64], R12 ;  /* 0x0000000c16005986 */ /* 0x0003e2000c10150a */
[----:B0-----:R-:W-:-:S05]  /*64cf0*/  IMAD R21, R27, 0x4, R3 ;  /* 0x000000041b157824 */ /* 0x001fca00078e0203 */
[----:B------:R-:W-:Y:S01]  /*64d00*/  LEA R20, P6, R21, R0, 0x1 ;  /* 0x0000000015147211 */ /* 0x000fe200078c08ff */
[----:B------:R-:W-:-:S03]  /*64d10*/  IMAD R3, R27, 0x4, R21 ;  /* 0x000000041b037824 */ /* 0x000fc600078e0215 */
[----:B------:R-:W-:Y:S02]  /*64d20*/  LEA.HI.X.SX32 R21, R21, R2, 0x1, P6 ;  /* 0x0000000215157211 */ /* 0x000fe400030f0eff */
[----:B--2---:R-:W-:Y:S01]  /*64d30*/  ISETP.LT.AND P4, PT, R24, UR4, !P0 ;  /* 0x0000000418007c0c */ /* 0x004fe2000c781270 */
[----:B------:R-:W-:Y:S02]  /*64d40*/  ULDC UR4, c[0x0][0x22c] ;  /* 0x00008b0000047ab9 */ /* 0x000fe40000000800 */
[----:B---3--:R-:W-:Y:S01]  /*64d50*/  ISETP.LT.AND P5, PT, R29, UR4, !P0 ;  /* 0x000000041d007c0c */ /* 0x008fe2000c7a1270 */
[----:B------:R-:W-:Y:S01]  /*64d60*/  ULDC UR4, c[0x0][0x22c] ;  /* 0x00008b0000047ab9 */ /* 0x000fe20000000800 */
[----:B------:R-:W2:Y:S04]  /*64d70*/  LDL.LU R29, [R1+0x230] ;  /* 0x00023000011d7983 */ /* 0x000ea80000300800 */
[----:B------:R0:W-:Y:S01]  /*64d80*/  @P1 STG.E.U16 desc[UR10][R20.64], R16 ;  /* 0x0000001014001986 */ /* 0x0001e2000c10150a */
[----:B------:R-:W-:Y:S01]  /*64d90*/  ISETP.LT.AND P1, PT, R28, UR4, !P0 ;  /* 0x000000041c007c0c */ /* 0x000fe2000c721270 */
[----:B------:R-:W-:Y:S01]  /*64da0*/  IMAD R24, R27, 0x4, R3 ;  /* 0x000000041b187824 */ /* 0x000fe200078e0203 */
[C---:B-1----:R-:W-:Y:S01]  /*64db0*/  LEA R22, P6, R3.reuse, R0, 0x1 ;  /* 0x0000000003167211 */ /* 0x042fe200078c08ff */
[----:B------:R-:W3:Y:S01]  /*64dc0*/  LDL.LU R28, [R1+0x234] ;  /* 0x00023400011c7983 */ /* 0x000ee20000300800 */
[----:B------:R-:W-:Y:S01]  /*64dd0*/  PRMT R8, R8, 0x7632, R8 ;  /* 0x0000763208087816 */ /* 0x000fe20000000008 */
[----:B------:R-:W-:Y:S01]  /*64de0*/  ULDC UR4, c[0x0][0x22c] ;  /* 0x00008b0000047ab9 */ /* 0x000fe20000000800 */
[----:B------:R-:W-:-:S02]  /*64df0*/  LEA.HI.X.SX32 R23, R3, R2, 0x1, P6 ;  /* 0x0000000203177211 */ /* 0x000fc400030f0eff */
[----:B0-----:R-:W-:-:S04]  /*64e00*/  LEA R20, P6, R24, R0, 0x1 ;  /* 0x0000000018147211 */ /* 0x001fc800078c08ff */
[----:B------:R-:W-:Y:S01]  /*64e10*/  LEA.HI.X.SX32 R21, R24, R2, 0x1, P6 ;  /* 0x0000000218157211 */ /* 0x000fe200030f0eff */
[----:B------:R-:W-:Y:S01]  /*64e20*/  IMAD R24, R27, 0x4, R24 ;  /* 0x000000041b187824 */ /* 0x000fe200078e0218 */
[----:B------:R0:W-:Y:S01]  /*64e30*/  @P3 STG.E.U16 desc[UR10][R22.64], R4 ;  /* 0x0000000416003986 */ /* 0x0001e2000c10150a */
[----:B----4-:R-:W-:Y:S01]  /*64e40*/  ISETP.LT.AND P3, PT, R25, UR4, !P0 ;  /* 0x0000000419007c0c */ /* 0x010fe2000c761270 */
[----:B------:R-:W-:Y:S02]  /*64e50*/  ULDC UR4, c[0x0][0x22c] ;  /* 0x00008b0000047ab9 */ /* 0x000fe40000000800 */
[----:B------:R1:W-:Y:S01]  /*64e60*/  @P2 STG.E.U16 desc[UR10][R20.64], R8 ;  /* 0x0000000814002986 */ /* 0x0003e2000c10150a */
[----:B------:R-:W-:Y:S01]  /*64e70*/  ISETP.LT.AND P2, PT, R26, UR4, !P0 ;  /* 0x000000041a007c0c */ /* 0x000fe2000c741270 */
[----:B------:R-:W-:Y:S01]  /*64e80*/  IMAD R3, R27, 0x4, R24 ;  /* 0x000000041b037824 */ /* 0x000fe200078e0218 */
[----:B------:R-:W-:Y:S01]  /*64e90*/  PRMT R12, R12, 0x7632, R12 ;  /* 0x000076320c0c7816 */ /* 0x000fe2000000000c */
[----:B------:R-:W4:Y:S01]  /*64ea0*/  LDL.LU R25, [R1+0x23c] ;  /* 0x00023c0001197983 */ /* 0x000f220000300800 */
[----:B------:R-:W-:Y:S01]  /*64eb0*/  ULDC UR4, c[0x0][0x22c] ;  /* 0x00008b0000047ab9 */ /* 0x000fe20000000800 */
[----:B0-----:R-:W-:-:S02]  /*64ec0*/  LEA R22, P6, R24, R0, 0x1 ;  /* 0x0000000018167211 */ /* 0x001fc400078c08ff */
[----:B------:R-:W4:Y:S02]  /*64ed0*/  LDL.LU R26, [R1+0x240] ;  /* 0x00024000011a7983 */ /* 0x000f240000300800 */
[----:B------:R-:W-:Y:S02]  /*64ee0*/  LEA.HI.X.SX32 R23, R24, R2, 0x1, P6 ;  /* 0x0000000218177211 */ /* 0x000fe400030f0eff */
[----:B------:R-:W4:Y:S04]  /*64ef0*/  LDL.LU R24, [R1+0x238] ;  /* 0x0002380001187983 */ /* 0x000f280000300800 */
[----:B------:R0:W-:Y:S01]  /*64f00*/  @P4 STG.E.U16 desc[UR10][R22.64], R12 ;  /* 0x0000000c16004986 */ /* 0x0001e2000c10150a */
[----:B-1----:R-:W-:Y:S02]  /*64f10*/  LEA R20, P6, R3, R0, 0x1 ;  /* 0x0000000003147211 */ /* 0x002fe400078c08ff */
[----:B------:R-:W-:Y:S01]  /*64f20*/  PRMT R16, R16, 0x7632, R16 ;  /* 0x0000763210107816 */ /* 0x000fe20000000010 */
[----:B------:R-:W-:Y:S01]  /*64f30*/  IMAD R8, R27, 0x4, R3 ;  /* 0x000000041b087824 */ /* 0x000fe200078e0203 */
[----:B0-----:R-:W0:Y:S01]  /*64f40*/  LDC R12, c[0x0][0x248] ;  /* 0x00009200ff0c7b82 */ /* 0x001e220000000800 */
[----:B--2---:R-:W-:Y:S01]  /*64f50*/  ISETP.LT.AND P4, PT, R29, UR4, !P0 ;  /* 0x000000041d007c0c */ /* 0x004fe2000c781270 */
[----:B------:R-:W-:Y:S01]  /*64f60*/  ULDC UR4, c[0x0][0x22c] ;  /* 0x00008b0000047ab9 */ /* 0x000fe20000000800 */
[----:B------:R-:W2:Y:S01]  /*64f70*/  LDL.LU R29, [R1+0x244] ;  /* 0x00024400011d7983 */ /* 0x000ea20000300800 */
[----:B------:R-:W-:-:S05]  /*64f80*/  LEA.HI.X.SX32 R21, R3, R2, 0x1, P6 ;  /* 0x0000000203157211 */ /* 0x000fca00030f0eff */
[----:B------:R1:W-:Y:S01]  /*64f90*/  @P5 STG.E.U16 desc[UR10][R20.64], R16 ;  /* 0x0000001014005986 */ /* 0x0003e2000c10150a */
[----:B---3--:R-:W-:Y:S01]  /*64fa0*/  ISETP.LT.AND P5, PT, R28, UR4, !P0 ;  /* 0x000000041c007c0c */ /* 0x008fe2000c7a1270 */
[C-C-:B------:R-:W-:Y:S01]  /*64fb0*/  IMAD R3, R27.reuse, 0x4, R8.reuse ;  /* 0x000000041b037824 */ /* 0x140fe200078e0208 */
[C---:B------:R-:W-:Y:S01]  /*64fc0*/  LEA R22, P6, R8.reuse, R0, 0x1 ;  /* 0x0000000008167211 */ /* 0x040fe200078c08ff */
[----:B------:R-:W3:Y:S01]  /*64fd0*/  LDL.LU R28, [R1+0x248] ;  /* 0x00024800011c7983 */ /* 0x000ee20000300800 */
[----:B------:R-:W-:Y:S02]  /*64fe0*/  ULDC UR4, c[0x0][0x22c] ;  /* 0x00008b0000047ab9 */ /* 0x000fe40000000800 */
[----:B------:R-:W-:Y:S02]  /*64ff0*/  LEA.HI.X.SX32 R23, R8, R2, 0x1, P6 ;  /* 0x0000000208177211 */ /* 0x000fe400030f0eff */
[----:B------:R-:W-:Y:S01]  /*65000*/  PRMT R8, R4, 0x7632, R8 ;  /* 0x0000763204087816 */ /* 0x000fe20000000008 */
[----:B------:R-:W-:Y:S01]  /*65010*/  IMAD R4, R27, 0x4, R3 ;  /* 0x000000041b047824 */ /* 0x000fe200078e0203 */
[C---:B-1----:R-:W-:Y:S01]  /*65020*/  LEA R20, P6, R3.reuse, R0, 0x1 ;  /* 0x0000000003147211 */ /* 0x042fe200078c08ff */
[----:B------:R-:W1:Y:S02]  /*65030*/  LDC R16, c[0x0][0x248] ;  /* 0x00009200ff107b82 */ /* 0x000e640000000800 */
[----:B------:R0:W-:Y:S01]  /*65040*/  @P1 STG.E.U16 desc[UR10][R22.64], R8 ;  /* 0x0000000816001986 */ /* 0x0001e2000c10150a */
[----:B------:R-:W-:Y:S01]  /*65050*/  LEA.HI.X.SX32 R21, R3, R2, 0x1, P6 ;  /* 0x0000000203157211 */ /* 0x000fe200030f0eff */
[----:B------:R-:W-:-:S04]  /*65060*/  IMAD R3, R27, 0x4, R4 ;  /* 0x000000041b037824 */ /* 0x000fc800078e0204 */
[----:B------:R4:W-:Y:S01]  /*65070*/  @P3 STG.E.U16 desc[UR10][R20.64], R9 ;  /* 0x0000000914003986 */ /* 0x0009e2000c10150a */
[----:B0-----:R-:W-:-:S04]  /*65080*/  LEA R22, P1, R4, R0, 0x1 ;  /* 0x0000000004167211 */ /* 0x001fc800078208ff */
[----:B------:R-:W-:Y:S02]  /*65090*/  LEA.HI.X.SX32 R23, R4, R2, 0x1, P1 ;  /* 0x0000000204177211 */ /* 0x000fe400008f0eff */
[C---:B----4-:R-:W-:Y:S02]  /*650a0*/  LEA R20, P3, R3.reuse, R0, 0x1 ;  /* 0x0000000003147211 */ /* 0x050fe400078608ff */
[----:B------:R-:W-:Y:S01]  /*650b0*/  ISETP.LT.AND P1, PT, R24, UR4, !P0 ;  /* 0x0000000418007c0c */ /* 0x000fe2000c721270 */
[----:B------:R-:W-:Y:S01]  /*650c0*/  ULDC UR4, c[0x0][0x22c] ;  /* 0x00008b0000047ab9 */ /* 0x000fe20000000800 */
[----:B------:R-:W-:Y:S02]  /*650d0*/  LEA.HI.X.SX32 R21, R3, R2, 0x1, P3 ;  /* 0x0000000203157211 */ /* 0x000fe400018f0eff */
[----:B------:R-:W-:Y:S01]  /*650e0*/  ISETP.LT.AND P3, PT, R25, UR4, !P0 ;  /* 0x0000000419007c0c */ /* 0x000fe2000c761270 */
[----:B------:R0:W-:Y:S04]  /*650f0*/  @P2 STG.E.U16 desc[UR10][R22.64], R13 ;  /* 0x0000000d16002986 */ /* 0x0001e8000c10150a */
[----:B------:R-:W4:Y:S01]  /*65100*/  LDL.LU R25, [R1+0x188] ;  /* 0x0001880001197983 */ /* 0x000f220000300800 */
[----:B------:R-:W-:Y:S01]  /*65110*/  ISETP.LT.AND P2, PT, R26, UR5, !P0 ;  /* 0x000000051a007c0c */ /* 0x000fe2000c741270 */
[----:B------:R-:W-:Y:S01]  /*65120*/  ULDC UR4, c[0x0][0x22c] ;  /* 0x00008b0000047ab9 */ /* 0x000fe20000000800 */
[----:B------:R-:W-:Y:S01]  /*65130*/  IMAD R4, R27, 0x4, R3 ;  /* 0x000000041b047824 */ /* 0x000fe200078e0203 */
[----:B------:R-:W4:Y:S01]  /*65140*/  LDL.LU R26, [R1+0x24c] ;  /* 0x00024c00011a7983 */ /* 0x000f220000300800 */
[----:B------:R-:W-:-:S03]  /*65150*/  ULDC UR5, c[0x0][0x22c] ;  /* 0x00008b0000057ab9 */ /* 0x000fc60000000800 */
[----:B------:R1:W-:Y:S01]  /*65160*/  @P4 STG.E.U16 desc[UR10][R20.64], R17 ;  /* 0x0000001114004986 */ /* 0x0003e2000c10150a */
[----:B--2---:R-:W-:Y:S01]  /*65170*/  ISETP.LT.AND P4, PT, R29, UR4, !P0 ;  /* 0x000000041d007c0c */ /* 0x004fe2000c781270 */
[----:B------:R-:W-:Y:S02]  /*65180*/  ULDC UR4, c[0x0][0x22c] ;  /* 0x00008b0000047ab9 */ /* 0x000fe40000000800 */
[----:B------:R-:W2:Y:S01]  /*65190*/  LDL.LU R29, [R1+0x250] ;  /* 0x00025000011d7983 */ /* 0x000ea20000300800 */
[----:B0-----:R-:W-:-:S04]  /*651a0*/  LEA R22, P6, R4, R0, 0x1 ;  /* 0x0000000004167211 */ /* 0x001fc800078c08ff */
[----:B------:R-:W-:Y:S01]  /*651b0*/  LEA.HI.X.SX32 R23, R4, R2, 0x1, P6 ;  /* 0x0000000204177211 */ /* 0x000fe200030f0eff */
[----:B------:R-:W-:-:S04]  /*651c0*/  IMAD R4, R27, 0x4, R4 ;  /* 0x000000041b047824 */ /* 0x000fc800078e0204 */
[----:B------:R0:W-:Y:S01]  /*651d0*/  @P5 STG.E.U16 desc[UR10][R22.64], R5 ;  /* 0x0000000516005986 */ /* 0x0001e2000c10150a */
[----:B-1----:R-:W-:-:S04]  /*651e0*/  LEA R20, P5, R4, R0, 0x1 ;  /* 0x0000000004147211 */ /* 0x002fc800078a08ff */
[----:B------:R-:W-:Y:S02]  /*651f0*/  LEA.HI.X.SX32 R21, R4, R2, 0x1, P5 ;  /* 0x0000000204157211 */ /* 0x000fe400028f0eff */
[----:B---3--:R-:W-:Y:S01]  /*65200*/  ISETP.LT.AND P5, PT, R28, UR4, !P0 ;  /* 0x000000041c007c0c */ /* 0x008fe2000c7a1270 */
[----:B------:R-:W-:Y:S01]  /*65210*/  IMAD R3, R27, 0x4, R4 ;  /* 0x000000041b037824 */ /* 0x000fe200078e0204 */
[----:B------:R-:W3:Y:S01]  /*65220*/  LDL.LU R28, [R1+0x254] ;  /* 0x00025400011c7983 */ /* 0x000ee20000300800 */
[----:B------:R-:W-:Y:S01]  /*65230*/  PRMT R13, R13, 0x7632, R13 ;  /* 0x000076320d0d7816 */ /* 0x000fe2000000000d */
[----:B------:R-:W-:Y:S01]  /*65240*/  ULDC UR4, c[0x0][0x248] ;  /* 0x0000920000047ab9 */ /* 0x000fe20000000800 */
[----:B0-----:R-:W-:Y:S01]  /*65250*/  PRMT R5, R9, 0x7632, R5 ;  /* 0x0000763209057816 */ /* 0x001fe20000000005 */
[----:B------:R-:W0:Y:S01]  /*65260*/  LDC R22, c[0x0][0x248] ;  /* 0x00009200ff167b82 */ /* 0x000e220000000800 */
[----:B------:R-:W-:Y:S01]  /*65270*/  LEA R8, P6, R3, R0, 0x1 ;  /* 0x0000000003087211 */ /* 0x000fe200078c08ff */
[----:B------:R-:W-:-:S02]  /*65280*/  IMAD R4, R27, 0x4, R3 ;  /* 0x000000041b047824 */ /* 0x000fc400078e0203 */
[----:B------:R1:W-:Y:S01]  /*65290*/  @P1 STG.E.U16 desc[UR10][R20.64], R5 ;  /* 0x0000000514001986 */ /* 0x0003e2000c10150a */
[----:B------:R-:W-:-:S03]  /*652a0*/  LEA.HI.X.SX32 R9, R3, R2, 0x1, P6 ;  /* 0x0000000203097211 */ /* 0x000fc600030f0eff */
[----:B------:R-:W3:Y:S04]  /*652b0*/  LDL.LU R27, [R1+0x258] ;  /* 0x00025800011b7983 */ /* 0x000ee80000300800 */
[----:B------:R4:W-:Y:S01]  /*652c0*/  @P3 STG.E.U16 desc[UR10][R8.64], R13 ;  /* 0x0000000d08003986 */ /* 0x0009e2000c10150a */
[----:B------:R-:W-:Y:S01]  /*652d0*/  PRMT R17, R17, 0x7632, R17 ;  /* 0x0000763211117816 */ /* 0x000fe20000000011 */
[----:B-1----:R-:W1:Y:S01]  /*652e0*/  LDC R21, c[0x0][0x248] ;  /* 0x00009200ff157b82 */ /* 0x002e620000000800 */
[----:B----4-:R-:W-:Y:S01]  /*652f0*/  LEA R8, P1, R4, R0, 0x1 ;  /* 0x0000000004087211 */ /* 0x010fe200078208ff */
[----:B------:R-:W-:Y:S01]  /*65300*/  IMAD R3, R25, UR4, RZ ;  /* 0x0000000419037c24 */ /* 0x000fe2000f8e02ff */
[----:B------:R-:W-:-:S05]  /*65310*/  ULDC UR4, c[0x0][0x22c] ;  /* 0x00008b0000047ab9 */ /* 0x000fca0000000800 */
[----:B------:R-:W4:Y:S01]  /*65320*/  LDC R20, c[0x0][0x248] ;  /* 0x00009200ff147b82 */ /* 0x000f220000000800 */
[----:B------:R-:W-:Y:S02]  /*65330*/  LEA.HI.X.SX32 R9, R4, R2, 0x1, P1 ;  /* 0x0000000204097211 */ /* 0x000fe400008f0eff */
[----:B------:R-:W-:Y:S01]  /*65340*/  ISETP.LT.AND P1, PT, R26, UR6, !P0 ;  /* 0x000000061a007c0c */ /* 0x000fe2000c721270 */
[----:B------:R-:W-:Y:S01]  /*65350*/  IMAD R12, R12, 0x8, R4 ;  /* 0x000000080c0c7824 */ /* 0x000fe200078e0204 */
[----:B------:R-:W4:Y:S01]  /*65360*/  LDL.LU R26, [R1+0x25c] ;  /* 0x00025c00011a7983 */ /* 0x000f220000300800 */
[----:B------:R-:W-:Y:S01]  /*65370*/  ISETP.LT.AND P3, PT, R25, UR5, !P0 ;  /* 0x0000000519007c0c */ /* 0x000fe2000c761270 */
[----:B------:R-:W-:Y:S01]  /*65380*/  ULDC UR5, c[0x0][0x22c] ;  /* 0x00008b0000057ab9 */ /* 0x000fe20000000800 */
[----:B------:R-:W-:Y:S01]  /*65390*/  PRMT R13, R5, 0x7632, R13 ;  /* 0x00007632050d7816 */ /* 0x000fe2000000000d */
[----:B------:R0:W-:Y:S01]  /*653a0*/  @P2 STG.E.U16 desc[UR10][R8.64], R17 ;  /* 0x0000001108002986 */ /* 0x0001e2000c10150a */
[----:B------:R-:W-:Y:S01]  /*653b0*/  ULDC UR6, c[0x0][0x22c] ;  /* 0x00008b0000067ab9 */ /* 0x000fe20000000800 */
[C---:B0-----:R-:W-:Y:S01]  /*653c0*/  LEA R8, P2, R3.reuse, R0, 0x1 ;  /* 0x0000000003087211 */ /* 0x041fe200078408ff */
[----:B------:R-:W0:Y:S03]  /*653d0*/  LDC R17, c[0x0][0x248] ;  /* 0x00009200ff117b82 */ /* 0x000e260000000800 */
[----:B------:R-:W-:-:S02]  /*653e0*/  LEA.HI.X.SX32 R9, R3, R2, 0x1, P2 ;  /* 0x0000000203097211 */ /* 0x000fc400010f0eff */
[----:B--2---:R-:W-:Y:S01]  /*653f0*/  ISETP.LT.AND P2, PT, R29, UR4, !P0 ;  /* 0x000000041d007c0c */ /* 0x004fe2000c741270 */
[----:B------:R-:W-:Y:S01]  /*65400*/  ULDC UR4, c[0x0][0x22c] ;  /* 0x00008b0000047ab9 */ /* 0x000fe20000000800 */
[----:B------:R-:W2:Y:S04]  /*65410*/  LDL.LU R29, [R1+0x260] ;  /* 0x00026000011d7983 */ /* 0x000ea80000300800 */
[----:B------:R0:W-:Y:S01]  /*65420*/  @P3 STG.E.U16 desc[UR10][R8.64], R13 ;  /* 0x0000000d08003986 */ /* 0x0001e2000c10150a */
[----:B------:R-:W-:Y:S01]  /*65430*/  LEA R4, P6, R12, R0, 0x1 ;  /* 0x000000000c047211 */ /* 0x000fe200078c08ff */
[----:B-1----:R-:W-:Y:S01]  /*65440*/  IMAD R3, R21, 0x4, R12 ;  /* 0x0000000415037824 */ /* 0x002fe200078e020c */
[----:B0-----:R-:W0:Y:S01]  /*65450*/  LDC R13, c[0x0][0x248] ;  /* 0x00009200ff0d7b82 */ /* 0x001e220000000800 */
[----:B---3--:R-:W-:Y:S01]  /*65460*/  ISETP.LT.AND P3, PT, R28, UR4, !P0 ;  /* 0x000000041c007c0c */ /* 0x008fe2000c761270 */
[----:B------:R-:W-:Y:S01]  /*65470*/  ULDC UR4, c[0x0][0x22c] ;  /* 0x00008b0000047ab9 */ /* 0x000fe20000000800 */
[----:B------:R-:W3:Y:S01]  /*65480*/  LDL.LU R28, [R1+0x264] ;  /* 0x00026400011c7983 */ /* 0x000ee20000300800 */
[----:B------:R-:W-:-:S02]  /*65490*/  LEA.HI.X.SX32 R5, R12, R2, 0x1, P6 ;  /* 0x000000020c057211 */ /* 0x000fc400030f0eff */
[C---:B------:R-:W-:Y:S02]  /*654a0*/  LEA R8, P6, R3.reuse, R0, 0x1 ;  /* 0x0000000003087211 */ /* 0x040fe400078c08ff */
[----:B------:R-:W1:Y:S01]  /*654b0*/  LDC R12, c[0x0][0x248] ;  /* 0x00009200ff0c7b82 */ /* 0x000e620000000800 */
[----:B------:R4:W-:Y:S01]  /*654c0*/  @P4 STG.E.U16 desc[UR10][R4.64], R10 ;  /* 0x0000000a04004986 */ /* 0x0009e2000c10150a */
[----:B------:R-:W-:Y:S01]  /*654d0*/  LEA.HI.X.SX32 R9, R3, R2, 0x1, P6 ;  /* 0x0000000203097211 */ /* 0x000fe200030f0eff */
[----:B----4-:R-:W-:Y:S01]  /*654e0*/  IMAD R3, R20, 0x4, R3 ;  /* 0x0000000414037824 */ /* 0x010fe200078e0203 */
[----:B------:R-:W-:Y:S01]  /*654f0*/  ISETP.LT.AND P4, PT, R27, UR4, !P0 ;  /* 0x000000041b007c0c */ /* 0x000fe2000c781270 */
[----:B------:R-:W-:Y:S01]  /*65500*/  ULDC UR4, c[0x0][0x22c] ;  /* 0x00008b0000047ab9 */ /* 0x000fe20000000800 */
[----:B------:R-:W4:Y:S02]  /*65510*/  LDL.LU R27, [R1+0x268] ;  /* 0x00026800011b7983 */ /* 0x000f240000300800 */
[----:B------:R-:W4:Y:S02]  /*65520*/  LDC R20, c[0x0][0x248] ;  /* 0x00009200ff147b82 */ /* 0x000f240000000800 */
[----:B------:R2:W-:Y:S01]  /*65530*/  @P5 STG.E.U16 desc[UR10][R8.64], R14 ;  /* 0x0000000e08005986 */ /* 0x0005e2000c10150a */
[----:B------:R-:W-:-:S04]  /*65540*/  LEA R4, P5, R3, R0, 0x1 ;  /* 0x0000000003047211 */ /* 0x000fc800078a08ff */
[----:B------:R-:W-:-:S05]  /*65550*/  LEA.HI.X.SX32 R5, R3, R2, 0x1, P5 ;  /* 0x0000000203057211 */ /* 0x000fca00028f0eff */
[----:B------:R3:W-:Y:S01]  /*65560*/  @P1 STG.E.U16 desc[UR10][R4.64], R18 ;  /* 0x0000001204001986 */ /* 0x0007e2000c10150a */
[----:B------:R-:W-:Y:S01]  /*65570*/  ISETP.LT.AND P5, PT, R26, UR4, !P0 ;  /* 0x000000041a007c0c */ /* 0x000fe2000c7a1270 */
[----:B------:R-:W-:Y:S02]  /*65580*/  ULDC UR4, c[0x0][0x22c] ;  /* 0x00008b0000047ab9 */ /* 0x000fe40000000800 */
[----:B------:R-:W4:Y:S01]  /*65590*/  LDL.LU R26, [R1+0x26c] ;  /* 0x00026c00011a7983 */ /* 0x000f220000300800 */
[----:B--2---:R-:W-:Y:S01]  /*655a0*/  ISETP.LT.AND P1, PT, R29, UR4, !P0 ;  /* 0x000000041d007c0c */ /* 0x004fe2000c721270 */
[----:B------:R-:W-:Y:S02]  /*655b0*/  IMAD R9, R16, 0x4, R3 ;  /* 0x0000000410097824 */ /* 0x000fe400078e0203 */
[----:B------:R-:W2:Y:S01]  /*655c0*/  LDL.LU R29, [R1+0x270] ;  /* 0x00027000011d7983 */ /* 0x000ea20000300800 */
[----:B------:R-:W-:Y:S01]  /*655d0*/  ULDC UR4, c[0x0][0x22c] ;  /* 0x00008b0000047ab9 */ /* 0x000fe20000000800 */
[----:B------:R-:W-:Y:S01]  /*655e0*/  PRMT R10, R10, 0x7632, R10 ;  /* 0x000076320a0a7816 */ /* 0x000fe2000000000a */
[----:B------:R-:W2:Y:S01]  /*655f0*/  LDC R16, c[0x0][0x248] ;  /* 0x00009200ff107b82 */ /* 0x000ea20000000800 */
[----:B------:R-:W-:Y:S01]  /*65600*/  LEA R8, P6, R9, R0, 0x1 ;  /* 0x0000000009087211 */ /* 0x000fe200078c08ff */
[----:B------:R-:W-:-:S03]  /*65610*/  IMAD R3, R17, 0x4, R9 ;  /* 0x0000000411037824 */ /* 0x000fc600078e0209 */
[----:B------:R-:W-:Y:S02]  /*65620*/  LEA.HI.X.SX32 R9, R9, R2, 0x1, P6 ;  /* 0x0000000209097211 */ /* 0x000fe400030f0eff */
[----:B------:R-:W-:Y:S01]  /*65630*/  PRMT R14, R14, 0x7632, R14 ;  /* 0x000076320e0e7816 */ /* 0x000fe2000000000e */
[----:B------:R-:W2:Y:S02]  /*65640*/  LDC R17, c[0x0][0x248] ;  /* 0x00009200ff117b82 */ /* 0x000ea40000000800 */
[----:B------:R0:W-:Y:S01]  /*65650*/  @P2 STG.E.U16 desc[UR10][R8.64], R6 ;  /* 0x0000000608002986 */ /* 0x0001e2000c10150a */
[----:B---3--:R-:W-:Y:S01]  /*65660*/  ISETP.LT.AND P2, PT, R28, UR4, !P0 ;  /* 0x000000041c007c0c */ /* 0x008fe2000c741270 */
[----:B------:R-:W-:Y:S02]  /*65670*/  ULDC UR4, c[0x0][0x22c] ;  /* 0x00008b0000047ab9 */ /* 0x000fe40000000800 */
[----:B------:R-:W3:Y:S01]  /*65680*/  LDL.LU R28, [R1+0x274] ;  /* 0x00027400011c7983 */ /* 0x000ee20000300800 */
[----:B------:R-:W-:Y:S01]  /*65690*/  LEA R4, P6, R3, R0, 0x1 ;  /* 0x0000000003047211 */ /* 0x000fe200078c08ff */
[----:B0-----:R-:W-:-:S03]  /*656a0*/  IMAD R9, R13, 0x4, R3 ;  /* 0x000000040d097824 */ /* 0x001fc600078e0203 */
[----:B------:R-:W-:Y:S01]  /*656b0*/  LEA.HI.X.SX32 R5, R3, R2, 0x1, P6 ;  /* 0x0000000203057211 */ /* 0x000fe200030f0eff */
[----:B------:R-:W0:Y:S01]  /*656c0*/  LDC R13, c[0x0][0x248] ;  /* 0x00009200ff0d7b82 */ /* 0x000e220000000800 */
[----:B-1----:R-:W-:Y:S01]  /*656d0*/  IMAD R3, R12, 0x4, R9 ;  /* 0x000000040c037824 */ /* 0x002fe200078e0209 */
[----:B------:R-:W-:Y:S02]  /*656e0*/  LEA R8, P6, R9, R0, 0x1 ;  /* 0x0000000009087211 */ /* 0x000fe400078c08ff */
[----:B------:R1:W-:Y:S01]  /*656f0*/  @P3 STG.E.U16 desc[UR10][R4.64], R10 ;  /* 0x0000000a04003986 */ /* 0x0003e2000c10150a */
[----:B----4-:R-:W-:Y:S01]  /*65700*/  ISETP.LT.AND P3, PT, R27, UR4, !P0 ;  /* 0x000000041b007c0c */ /* 0x010fe2000c761270 */
[----:B------:R-:W-:Y:S01]  /*65710*/  ULDC UR4, c[0x0][0x22c] ;  /* 0x00008b0000047ab9 */ /* 0x000fe20000000800 */
[----:B------:R-:W-:Y:S01]  /*65720*/  LEA.HI.X.SX32 R9, R9, R2, 0x1, P6 ;  /* 0x0000000209097211 */ /* 0x000fe200030f0eff */
[----:B------:R-:W4:Y:S01]  /*65730*/  LDL.LU R27, [R1+0x278] ;  /* 0x00027800011b7983 */ /* 0x000f220000300800 */
[----:B------:R-:W-:Y:S01]  /*65740*/  PRMT R18, R18, 0x7632, R18 ;  /* 0x0000763212127816 */ /* 0x000fe20000000012 */
[----:B------:R-:W0:Y:S01]  /*65750*/  LDC R12, c[0x0][0x248] ;  /* 0x00009200ff0c7b82 */ /* 0x000e220000000800 */
[C---:B-1----:R-:W-:Y:S01]  /*65760*/  LEA R4, P6, R3.reuse, R0, 0x1 ;  /* 0x0000000003047211 */ /* 0x042fe200078c08ff */
[----:B------:R1:W-:Y:S03]  /*65770*/  @P4 STG.E.U16 desc[UR10][R8.64], R14 ;  /* 0x0000000e08004986 */ /* 0x0003e6000c10150a */
[----:B------:R-:W-:Y:S01]  /*65780*/  LEA.HI.X.SX32 R5, R3, R2, 0x1, P6 ;  /* 0x0000000203057211 */ /* 0x000fe200030f0eff */
[----:B------:R-:W-:Y:S01]  /*65790*/  IMAD R3, R20, 0x4, R3 ;  /* 0x0000000414037824 */ /* 0x000fe200078e0203 */
[----:B------:R-:W4:Y:S04]  /*657a0*/  LDL.LU R24, [R1+0x27c] ;  /* 0x00027c0001187983 */ /* 0x000f280000300800 */
[----:B------:R1:W-:Y:S01]  /*657b0*/  @P5 STG.E.U16 desc[UR10][R4.64], R18 ;  /* 0x0000001204005986 */ /* 0x0003e2000c10150a */
[----:B------:R-:W-:Y:S01]  /*657c0*/  ISETP.LT.AND P4, PT, R26, UR4, !P0 ;  /* 0x000000041a007c0c */ /* 0x000fe2000c781270 */
[----:B------:R-:W-:Y:S01]  /*657d0*/  ULDC UR4, c[0x0][0x22c] ;  /* 0x00008b0000047ab9 */ /* 0x000fe20000000800 */
[----:B------:R-:W-:Y:S01]  /*657e0*/  PRMT R6, R6, 0x7632, R6 ;  /* 0x0000763206067816 */ /* 0x000fe20000000006 */
[----:B-1----:R-:W1:Y:S01]  /*657f0*/  LDC R14, c[0x0][0x248] ;  /* 0x00009200ff0e7b82 */ /* 0x002e620000000800 */
[----:B------:R-:W-:-:S04]  /*65800*/  LEA R4, P5, R3, R0, 0x1 ;  /* 0x0000000003047211 */ /* 0x000fc800078a08ff */
[----:B------:R-:W-:Y:S02]  /*65810*/  LEA.HI.X.SX32 R5, R3, R2, 0x1, P5 ;  /* 0x0000000203057211 */ /* 0x000fe400028f0eff */
[----:B--2---:R-:W-:Y:S01]  /*65820*/  ISETP.LT.AND P5, PT, R29, UR4, !P0 ;  /* 0x000000041d007c0c */ /* 0x004fe2000c7a1270 */
[----:B------:R-:W-:Y:S01]  /*65830*/  ULDC UR4, c[0x0][0x22c] ;  /* 0x00008b0000047ab9 */ /* 0x000fe20000000800 */
[----:B------:R-:W2:Y:S01]  /*65840*/  LDL.LU R29, [R1+0x280] ;  /* 0x00028000011d7983 */ /* 0x000ea20000300800 */
[----:B------:R-:W-:-:S03]  /*65850*/  IMAD R10, R17, 0x4, R3 ;  /* 0x00000004110a7824 */ /* 0x000fc600078e0203 */
[----:B------:R0:W-:Y:S04]  /*65860*/  @P1 STG.E.U16 desc[UR10][R4.64], R6 ;  /* 0x0000000604001986 */ /* 0x0001e8000c10150a */
[----:B------:R-:W2:Y:S01]  /*65870*/  LDL.LU R26, [R1+0x284] ;  /* 0x00028400011a7983 */ /* 0x000ea20000300800 */
[----:B------:R-:W-:Y:S02]  /*65880*/  LEA R8, P6, R10, R0, 0x1 ;  /* 0x000000000a087211 */ /* 0x000fe400078c08ff */
[----:B---3--:R-:W-:Y:S01]  /*65890*/  ISETP.LT.AND P1, PT, R28, UR4, !P0 ;  /* 0x000000041c007c0c */ /* 0x008fe2000c721270 */
[----:B------:R-:W-:Y:S01]  /*658a0*/  ULDC UR4, c[0x0][0x22c] ;  /* 0x00008b0000047ab9 */ /* 0x000fe20000000800 */
[----:B------:R-:W3:Y:S04]  /*658b0*/  LDL.LU R28, [R1+0x288] ;  /* 0x00028800011c7983 */ /* 0x000ee80000300800 */
[----:B------:R-:W3:Y:S01]  /*658c0*/  LDL.LU R25, [R1+0x11c] ;  /* 0x00011c0001197983 */ /* 0x000ee20000300800 */
[----:B------:R-:W-:Y:S01]  /*658d0*/  LEA.HI.X.SX32 R9, R10, R2, 0x1, P6 ;  /* 0x000000020a097211 */ /* 0x000fe200030f0eff */
[----:B------:R-:W-:-:S04]  /*658e0*/  IMAD R10, R16, 0x4, R10 ;  /* 0x00000004100a7824 */ /* 0x000fc800078e020a */
[----:B------:R1:W-:Y:S01]  /*658f0*/  @P2 STG.E.U16 desc[UR10][R8.64], R11 ;  /* 0x0000000b08002986 */ /* 0x0003e2000c10150a */
[----:B0-----:R-:W-:Y:S01]  /*65900*/  LEA R4, P2, R10, R0, 0x1 ;  /* 0x000000000a047211 */ /* 0x001fe200078408ff */
[----:B------:R-:W-:Y:S02]  /*65910*/  IMAD R3, R12, 0x4, R10 ;  /* 0x000000040c037824 */ /* 0x000fe400078e020a */
[----:B------:R-:W0:Y:S01]  /*65920*/  LDC R12, c[0x0][0x248] ;  /* 0x00009200ff0c7b82 */ /* 0x000e220000000800 */
[----:B------:R-:W-:Y:S02]  /*65930*/  LEA.HI.X.SX32 R5, R10, R2, 0x1, P2 ;  /* 0x000000020a057211 */ /* 0x000fe400010f0eff */
[----:B----4-:R-:W-:Y:S01]  /*65940*/  ISETP.LT.AND P2, PT, R27, UR4, !P0 ;  /* 0x000000041b007c0c */ /* 0x010fe2000c741270 */
[----:B------:R-:W-:Y:S01]  /*65950*/  ULDC UR4, c[0x0][0x22c] ;  /* 0x00008b0000047ab9 */ /* 0x000fe20000000800 */
[----:B------:R-:W4:Y:S04]  /*65960*/  LDL.LU R27, [R1+0x108] ;  /* 0x00010800011b7983 */ /* 0x000f280000300800 */
[----:B------:R-:W4:Y:S01]  /*65970*/  LDL.LU R23, [R1+0x198] ;  /* 0x0001980001177983 */ /* 0x000f220000300800 */
[----:B-1----:R-:W-:-:S04]  /*65980*/  LEA R8, P6, R3, R0, 0x1 ;  /* 0x0000000003087211 */ /* 0x002fc800078c08ff */
[----:B------:R-:W-:Y:S01]  /*65990*/  LEA.HI.X.SX32 R9, R3, R2, 0x1, P6 ;  /* 0x0000000203097211 */ /* 0x000fe200030f0eff */
[----:B------:R1:W-:Y:S01]  /*659a0*/  @P3 STG.E.U16 desc[UR10][R4.64], R15 ;  /* 0x0000000f04003986 */ /* 0x0003e2000c10150a */
[----:B------:R-:W-:Y:S01]  /*659b0*/  ISETP.LT.AND P3, PT, R24, UR4, !P0 ;  /* 0x0000000418007c0c */ /* 0x000fe2000c761270 */
[----:B------:R-:W-:Y:S01]  /*659c0*/  ULDC UR4, c[0x0][0x22c] ;  /* 0x00008b0000047ab9 */ /* 0x000fe20000000800 */
[----:B------:R-:W-:Y:S01]  /*659d0*/  IMAD R6, R13, 0x4, R3 ;  /* 0x000000040d067824 */ /* 0x000fe200078e0203 */
[----:B------:R1:W-:Y:S01]  /*659e0*/  @P4 STG.E.U16 desc[UR10][R8.64], R19 ;  /* 0x0000001308004986 */ /* 0x0003e2000c10150a */
[----:B------:R-:W0:Y:S01]  /*659f0*/  LDC R24, c[0x0][0x248] ;  /* 0x00009200ff187b82 */ /* 0x000e220000000800 */
[----:B--2---:R-:W-:Y:S01]  /*65a00*/  ISETP.LT.AND P4, PT, R29, UR4, !P0 ;  /* 0x000000041d007c0c */ /* 0x004fe2000c781270 */
[----:B------:R-:W-:Y:S01]  /*65a10*/  IMAD R3, R14, 0x4, R6 ;  /* 0x000000040e037824 */ /* 0x000fe200078e0206 */
[----:B------:R-:W2:Y:S01]  /*65a20*/  LDL.LU R29, [R1+0x28c] ;  /* 0x00028c00011d7983 */ /* 0x000ea20000300800 */
[----:B-1----:R-:W-:Y:S01]  /*65a30*/  LEA R4, P6, R6, R0, 0x1 ;  /* 0x0000000006047211 */ /* 0x002fe200078c08ff */
[----:B------:R-:W-:-:S03]  /*65a40*/  ULDC UR4, c[0x0][0x22c] ;  /* 0x00008b0000047ab9 */ /* 0x000fc60000000800 */
[----:B------:R-:W-:Y:S02]  /*65a50*/  LEA.HI.X.SX32 R5, R6, R2, 0x1, P6 ;  /* 0x0000000206057211 */ /* 0x000fe400030f0eff */
[----:B------:R-:W-:Y:S02]  /*65a60*/  LEA R8, P6, R3, R0, 0x1 ;  /* 0x0000000003087211 */ /* 0x000fe400078c08ff */
[----:B------:R-:W-:Y:S02]  /*65a70*/  PRMT R11, R11, 0x7632, R11 ;  /* 0x000076320b0b7816 */ /* 0x000fe4000000000b */
[----:B------:R-:W-:Y:S01]  /*65a80*/  LEA.HI.X.SX32 R9, R3, R2, 0x1, P6 ;  /* 0x0000000203097211 */ /* 0x000fe200030f0eff */
[----:B------:R0:W-:Y:S04]  /*65a90*/  @P5 STG.E.U16 desc[UR10][R4.64], R7 ;  /* 0x0000000704005986 */ /* 0x0001e8000c10150a */
[----:B------:R-:W-:Y:S04]  /*65aa0*/  @P1 STG.E.U16 desc[UR10][R8.64], R11 ;  /* 0x0000000b08001986 */ /* 0x000fe8000c10150a */
[----:B---3--:R-:W1:Y:S01]  /*65ab0*/  LDS.128 R8, [R25] ;  /* 0x0000000019087984 */ /* 0x008e620000000c00 */
[----:B0-----:R-:W-:Y:S01]  /*65ac0*/  IMAD R5, R12, 0x4, R3 ;  /* 0x000000040c057824 */ /* 0x001fe200078e0203 */
[----:B------:R-:W-:Y:S01]  /*65ad0*/  ISETP.LT.AND P5, PT, R26, UR4, !P0 ;  /* 0x000000041a007c0c */ /* 0x000fe2000c7a1270 */
[----:B------:R-:W-:Y:S01]  /*65ae0*/  ULDC UR4, c[0x0][0x22c] ;  /* 0x00008b0000047ab9 */ /* 0x000fe20000000800 */
[----:B------:R-:W0:Y:S01]  /*65af0*/  LDC R26, c[0x0][0x248] ;  /* 0x00009200ff1a7b82 */ /* 0x000e220000000800 */
[----:B------:R-:W-:Y:S01]  /*65b00*/  IMAD R24, R24, 0x4, R5 ;  /* 0x0000000418187824 */ /* 0x000fe200078e0205 */
[----:B------:R-:W-:-:S02]  /*65b10*/  LEA R4, P6, R5, R0, 0x1 ;  /* 0x0000000005047211 */ /* 0x000fc400078c08ff */
[----:B------:R-:W-:Y:S02]  /*65b20*/  PRMT R3, R15, 0x7632, R3 ;  /* 0x000076320f037816 */ /* 0x000fe40000000003 */
[----:B------:R-:W-:Y:S02]  /*65b30*/  LEA.HI.X.SX32 R5, R5, R2, 0x1, P6 ;  /* 0x0000000205057211 */ /* 0x000fe400030f0eff */
[----:B------:R-:W-:Y:S01]  /*65b40*/  LEA R20, P6, R24, R0, 0x1 ;  /* 0x0000000018147211 */ /* 0x000fe200078c08ff */
[----:B----4-:R-:W3:Y:S01]  /*65b50*/  LDS.128 R12, [R27] ;  /* 0x000000001b0c7984 */ /* 0x010ee20000000c00 */
[----:B------:R-:W-:Y:S01]  /*65b60*/  ISETP.LT.AND P1, PT, R28, UR4, !P0 ;  /* 0x000000041c007c0c */ /* 0x000fe2000c721270 */
[----:B------:R-:W-:Y:S01]  /*65b70*/  ULDC UR4, c[0x0][0x248] ;  /* 0x0000920000047ab9 */ /* 0x000fe20000000800 */
[----:B------:R-:W-:Y:S01]  /*65b80*/  PRMT R6, R19, 0x7632, R6 ;  /* 0x0000763213067816 */ /* 0x000fe20000000006 */
[----:B------:R4:W-:Y:S01]  /*65b90*/  @P2 STG.E.U16 desc[UR10][R4.64], R3 ;  /* 0x0000000304002986 */ /* 0x0009e2000c10150a */
[----:B------:R-:W-:Y:S01]  /*65ba0*/  LEA.HI.X.SX32 R21, R24, R2, 0x1, P6 ;  /* 0x0000000218157211 */ /* 0x000fe200030f0eff */
[----:B------:R-:W3:Y:S01]  /*65bb0*/  LDC R28, c[0x0][0x248] ;  /* 0x00009200ff1c7b82 */ /* 0x000ee20000000800 */
[----:B------:R-:W-:Y:S01]  /*65bc0*/  ISETP.LT.AND P2, PT, R23, UR5, !P0 ;  /* 0x0000000517007c0c */ /* 0x000fe2000c741270 */
[----:B------:R-:W-:Y:S01]  /*65bd0*/  IMAD R24, R22, 0x8, R24 ;  /* 0x0000000816187824 */ /* 0x000fe200078e0218 */
[----:B------:R-:W-:Y:S01]  /*65be0*/  PRMT R7, R7, 0x7632, R7 ;  /* 0x0000763207077816 */ /* 0x000fe20000000007 */
[----:B------:R-:W-:Y:S01]  /*65bf0*/  @P3 STG.E.U16 desc[UR10][R20.64], R6 ;  /* 0x0000000614003986 */ /* 0x000fe2000c10150a */
[----:B------:R-:W-:-:S03]  /*65c00*/  ULDC UR5, c[0x0][0x22c] ;  /* 0x00008b0000057ab9 */ /* 0x000fc60000000800 */
[----:B------:R1:W3:Y:S01]  /*65c10*/  LDS.128 R16, [R25+0x200] ;  /* 0x0002000019107984 */ /* 0x0002e20000000c00 */
[----:B----4-:R-:W-:Y:S01]  /*65c20*/  IMAD R3, R23, UR4, RZ ;  /* 0x0000000417037c24 */ /* 0x010fe2000f8e02ff */
[----:B------:R-:W-:Y:S02]  /*65c30*/  ULDC UR4, c[0x0][0x22c] ;  /* 0x00008b0000047ab9 */ /* 0x000fe40000000800 */
[----:B------:R4:W3:Y:S02]  /*65c40*/  LDS.128 R20, [R27+0x200] ;  /* 0x000200001b147984 */ /* 0x0008e40000000c00 */
[CC--:B------:R-:W-:Y:S01]  /*65c50*/  LEA R4, P3, R3.reuse, R0.reuse, 0x1 ;  /* 0x0000000003047211 */ /* 0x0c0fe200078608ff */
[----:B-1----:R-:W1:Y:S01]  /*65c60*/  LDC R25, c[0x0][0x248] ;  /* 0x00009200ff197b82 */ /* 0x002e620000000800 */
[----:B------:R-:W-:Y:S02]  /*65c70*/  LEA R6, P6, R24, R0, 0x1 ;  /* 0x0000000018067211 */ /* 0x000fe400078c08ff */
[----:B------:R-:W-:Y:S01]  /*65c80*/  LEA.HI.X.SX32 R5, R3, R2, 0x1, P3 ;  /* 0x0000000203057211 */ /* 0x000fe200018f0eff */
[----:B0-----:R-:W-:-:S04]  /*65c90*/  IMAD R3, R26, 0x4, R24 ;  /* 0x000000041a037824 */ /* 0x001fc800078e0218 */
[----:B------:R0:W-:Y:S01]  /*65ca0*/  @P2 STG.E.U16 desc[UR10][R4.64], R7 ;  /* 0x0000000704002986 */ /* 0x0001e2000c10150a */
[----:B----4-:R-:W4:Y:S01]  /*65cb0*/  LDC R27, c[0x0][0x248] ;  /* 0x00009200ff1b7b82 */ /* 0x010f220000000800 */
[----:B0-----:R-:W-:-:S05]  /*65cc0*/  LEA.HI.X.SX32 R7, R24, R2, 0x1, P6 ;  /* 0x0000000218077211 */ /* 0x001fca00030f0eff */
[----:B------:R0:W-:Y:S01]  /*65cd0*/  @P4 STG.E.U16 desc[UR10][R6.64], R8 ;  /* 0x0000000806004986 */ /* 0x0001e2000c10150a */
[----:B--2---:R-:W-:Y:S01]  /*65ce0*/  ISETP.LT.AND P3, PT, R29, UR4, !P0 ;  /* 0x000000041d007c0c */ /* 0x004fe2000c761270 */
[----:B------:R-:W-:Y:S02]  /*65cf0*/  ULDC UR4, c[0x0][0x22c] ;  /* 0x00008b0000047ab9 */ /* 0x000fe40000000800 */
[----:B------:R-:W2:Y:S04]  /*65d00*/  LDL.LU R29, [R1+0x2a0] ;  /* 0x0002a000011d7983 */ /* 0x000ea80000300800 */
[----:B------:R-:W4:Y:S04]  /*65d10*/  LDL.LU R26, [R1+0x290] ;  /* 0x00029000011a7983 */ /* 0x000f280000300800 */
[----:B------:R-:W2:Y:S04]  /*65d20*/  LDL.LU R24, [R1+0x29c] ;  /* 0x00029c0001187983 */ /* 0x000ea80000300800 */
[----:B0-----:R-:W2:Y:S04]  /*65d30*/  LDL.LU R7, [R1+0x294] ;  /* 0x0002940001077983 */ /* 0x001ea80000300800 */
[----:B------:R-:W2:Y:S01]  /*65d40*/  LDL.LU R6, [R1+0x298] ;  /* 0x0002980001067983 */ /* 0x000ea20000300800 */
[----:B------:R-:W-:-:S04]  /*65d50*/  LEA R4, P6, R3, R0, 0x1 ;  /* 0x0000000003047211 */ /* 0x000fc800078c08ff */
[----:B------:R-:W-:Y:S01]  /*65d60*/  LEA.HI.X.SX32 R5, R3, R2, 0x1, P6 ;  /* 0x0000000203057211 */ /* 0x000fe200030f0eff */
[----:B---3--:R-:W-:Y:S02]  /*65d70*/  IMAD R3, R28, 0x4, R3 ;  /* 0x000000041c037824 */ /* 0x008fe400078e0203 */
[----:B------:R-:W3:Y:S04]  /*65d80*/  LDL.LU R28, [R1+0x2a8] ;  /* 0x0002a800011c7983 */ /* 0x000ee80000300800 */
[----:B------:R0:W-:Y:S02]  /*65d90*/  @P5 STG.E.U16 desc[UR10][R4.64], R12 ;  /* 0x0000000c04005986 */ /* 0x0001e4000c10150a */
[----:B0-----:R-:W-:-:S04]  /*65da0*/  LEA R4, P6, R3, R0, 0x1 ;  /* 0x0000000003047211 */ /* 0x001fc800078c08ff */
[----:B------:R-:W-:Y:S02]  /*65db0*/  LEA.HI.X.SX32 R5, R3, R2, 0x1, P6 ;  /* 0x0000000203057211 */ /* 0x000fe400030f0eff */
[----:B----4-:R-:W-:Y:S01]  /*65dc0*/  ISETP.LT.AND P2, PT, R26, UR4, !P0 ;  /* 0x000000041a007c0c */ /* 0x010fe2000c741270 */
[----:B------:R-:W-:Y:S01]  /*65dd0*/  ULDC UR4, c[0x0][0x22c] ;  /* 0x00008b0000047ab9 */ /* 0x000fe20000000800 */
[----:B------:R-:W0:Y:S01]  /*65de0*/  LDC R26, c[0x0][0x248] ;  /* 0x00009200ff1a7b82 */ /* 0x000e220000000800 */
[----:B--2---:R-:W-:Y:S01]  /*65df0*/  ISETP.LT.AND P4, PT, R7, UR4, !P0 ;  /* 0x0000000407007c0c */ /* 0x004fe2000c781270 */
[----:B-1----:R-:W-:Y:S01]  /*65e00*/  IMAD R7, R25, 0x4, R3 ;  /* 0x0000000419077824 */ /* 0x002fe200078e0203 */
[----:B------:R-:W-:Y:S01]  /*65e10*/  ULDC UR4, c[0x0][0x22c] ;  /* 0x00008b0000047ab9 */ /* 0x000fe20000000800 */
[----:B------:R1:W-:Y:S01]  /*65e20*/  @P1 STG.E.U16 desc[UR10][R4.64], R16 ;  /* 0x0000001004001986 */ /* 0x0003e2000c10150a */
[----:B------:R-:W-:Y:S01]  /*65e30*/  PRMT R8, R8, 0x7632, R8 ;  /* 0x0000763208087816 */ /* 0x000fe20000000008 */
[----:B------:R-:W-:Y:S01]  /*65e40*/  IMAD R3, R27, 0x4, R7 ;  /* 0x000000041b037824 */ /* 0x000fe200078e0207 */
[----:B------:R-:W-:Y:S01]  /*65e50*/  PRMT R12, R12, 0x7632, R12 ;  /* 0x000076320c0c7816 */ /* 0x000fe2000000000c */
[----:B------:R-:W2:Y:S01]  /*65e60*/  LDL.LU R27, [R1+0x2a4] ;  /* 0x0002a400011b7983 */ /* 0x000ea20000300800 */
[----:B------:R-:W-:Y:S01]  /*65e70*/  ISETP.LT.AND P5, PT, R6, UR4, !P0 ;  /* 0x0000000406007c0c */ /* 0x000fe2000c7a1270 */
[----:B------:R-:W-:Y:S01]  /*65e80*/  ULDC UR4, c[0x0][0x22c] ;  /* 0x00008b0000047ab9 */ /* 0x000fe20000000800 */
[C---:B------:R-:W-:Y:S01]  /*65e90*/  LEA R6, P6, R7.reuse, R0, 0x1 ;  /* 0x0000000007067211 */ /* 0x040fe200078c08ff */
[----:B------:R-:W4:Y:S03]  /*65ea0*/  LDC R25, c[0x0][0x248] ;  /* 0x00009200ff197b82 */ /* 0x000f260000000800 */
[----:B------:R-:W-:-:S02]  /*65eb0*/  LEA.HI.X.SX32 R7, R7, R2, 0x1, P6 ;  /* 0x0000000207077211 */ /* 0x000fc400030f0eff */
[----:B-1----:R-:W-:-:S03]  /*65ec0*/  LEA R4, P6, R3, R0, 0x1 ;  /* 0x0000000003047211 */ /* 0x002fc600078c08ff */
[----:B------:R0:W-:Y:S01]  /*65ed0*/  @P3 STG.E.U16 desc[UR10][R6.64], R20 ;  /* 0x0000001406003986 */ /* 0x0001e2000c10150a */
[----:B------:R-:W-:Y:S02]  /*65ee0*/  LEA.HI.X.SX32 R5, R3, R2, 0x1, P6 ;  /* 0x0000000203057211 */ /* 0x000fe400030f0eff */
[----:B------:R-:W-:Y:S01]  /*65ef0*/  ISETP.LT.AND P1, PT, R24, UR4, !P0 ;  /* 0x0000000418007c0c */ /* 0x000fe2000c721270 */
[----:B------:R-:W-:Y:S01]  /*65f00*/  ULDC UR4, c[0x0][0x22c] ;  /* 0x00008b0000047ab9 */ /* 0x000fe20000000800 */
[----:B------:R-:W1:Y:S01]  /*65f10*/  LDC R24, c[0x0][0x248] ;  /* 0x00009200ff187b82 */ /* 0x000e620000000800 */
[----:B------:R3:W-:Y:S01]  /*65f20*/  @P2 STG.E.U16 desc[UR10][R4.64], R8 ;  /* 0x0000000804002986 */ /* 0x0007e2000c10150a */
[----:B0-----:R-:W-:Y:S01]  /*65f30*/  IMAD R6, R26, 0x4, R3 ;  /* 0x000000041a067824 */ /* 0x001fe200078e0203 */
[----:B------:R-:W-:Y:S01]  /*65f40*/  ISETP.LT.AND P3, PT, R29, UR4, !P0 ;  /* 0x000000041d007c0c */ /* 0x000fe2000c761270 */
[----:B------:R-:W-:Y:S01]  /*65f50*/  ULDC UR4, c[0x0][0x22c] ;  /* 0x00008b0000047ab9 */ /* 0x000fe20000000800 */
[----:B------:R-:W4:Y:S03]  /*65f60*/  LDL.LU R29, [R1+0x2b0] ;  /* 0x0002b000011d7983 */ /* 0x000f260000300800 */
[----:B------:R-:W0:Y:S01]  /*65f70*/  LDC R3, c[0x0][0x248] ;  /* 0x00009200ff037b82 */ /* 0x000e220000000800 */
[C---:B---3--:R-:W-:Y:S01]  /*65f80*/  LEA R4, P2, R6.reuse, R0, 0x1 ;  /* 0x0000000006047211 */ /* 0x048fe200078408ff */
[----:B------:R-:W3:Y:S03]  /*65f90*/  LDL.LU R26, [R1+0x2b4] ;  /* 0x0002b400011a7983 */ /* 0x000ee60000300800 */
[----:B------:R-:W-:-:S02]  /*65fa0*/  LEA.HI.X.SX32 R5, R6, R2, 0x1, P2 ;  /* 0x0000000206057211 */ /* 0x000fc400010f0eff */
[----:B------:R-:W-:Y:S01]  /*65fb0*/  ISETP.LT.AND P2, PT, R28, UR5, !P0 ;  /* 0x000000051c007c0c */ /* 0x000fe2000c741270 */
[----:B------:R-:W0:Y:S01]  /*65fc0*/  LDC R8, c[0x0][0x248] ;  /* 0x00009200ff087b82 */ /* 0x000e220000000800 */
[----:B--2---:R-:W-:Y:S01]  /*65fd0*/  ISETP.LT.AND P6, PT, R27, UR4, !P0 ;  /* 0x000000041b007c0c */ /* 0x004fe2000c7c1270 */
[----:B------:R2:W-:Y:S01]  /*65fe0*/  @P4 STG.E.U16 desc[UR10][R4.64], R12 ;  /* 0x0000000c04004986 */ /* 0x0005e2000c10150a */
[----:B----4-:R-:W-:Y:S01]  /*65ff0*/  IMAD R6, R25, 0x4, R6 ;  /* 0x0000000419067824 */ /* 0x010fe200078e0206 */
[----:B------:R-:W-:Y:S01]  /*66000*/  PRMT R16, R16, 0x7632, R16 ;  /* 0x0000763210107816 */ /* 0x000fe20000000010 */
[----:B------:R-:W-:Y:S01]  /*66010*/  ULDC UR4, c[0x0][0x22c] ;  /* 0x00008b0000047ab9 */ /* 0x000fe20000000800 */
[----:B------:R-:W4:Y:S01]  /*66020*/  LDL.LU R27, [R1+0x2b8] ;  /* 0x0002b800011b7983 */ /* 0x000f220000300800 */
[----:B------:R-:W-:Y:S01]  /*66030*/  PRMT R20, R20, 0x7632, R20 ;  /* 0x0000763214147816 */ /* 0x000fe20000000014 */
[----:B------:R-:W3:Y:S01]  /*66040*/  LDC R25, c[0x0][0x248] ;  /* 0x00009200ff197b82 */ /* 0x000ee20000000800 */
[----:B------:R-:W-:Y:S01]  /*66050*/  ULDC UR5, c[0x0][0x22c] ;  /* 0x00008b0000057ab9 */ /* 0x000fe20000000800 */
[----:B------:R-:W4:Y:S04]  /*66060*/  LDL.LU R28, [R1+0x2bc] ;  /* 0x0002bc00011c7983 */ /* 0x000f280000300800 */
[----:B--2---:R-:W2:Y:S01]  /*66070*/  LDL.LU R12, [R1+0x2ac] ;  /* 0x0002ac00010c7983 */ /* 0x004ea20000300800 */
[----:B------:R-:W-:Y:S01]  /*66080*/  LEA R4, P4, R6, R0, 0x1 ;  /* 0x0000000006047211 */ /* 0x000fe200078808ff */
[----:B-1----:R-:W-:-:S02]  /*66090*/  IMAD R7, R24, 0x4, R6 ;  /* 0x0000000418077824 */ /* 0x002fc400078e0206 */
[----:B------:R-:W1:Y:S01]  /*660a0*/  LDC R24, c[0x0][0x248] ;  /* 0x00009200ff187b82 */ /* 0x000e620000000800 */
[----:B------:R-:W-:Y:S02]  /*660b0*/  LEA.HI.X.SX32 R5, R6, R2, 0x1, P4 ;  /* 0x0000000206057211 */ /* 0x000fe400020f0eff */
[----:B------:R-:W-:Y:S01]  /*660c0*/  LEA R6, P4, R7, R0, 0x1 ;  /* 0x0000000007067211 */ /* 0x000fe200078808ff */
[----:B0-----:R-:W-:-:S03]  /*660d0*/  IMAD R3, R3, 0x4, R7 ;  /* 0x0000000403037824 */ /* 0x001fc600078e0207 */
[----:B------:R-:W-:Y:S01]  /*660e0*/  LEA.HI.X.SX32 R7, R7, R2, 0x1, P4 ;  /* 0x0000000207077211 */ /* 0x000fe200020f0eff */
[----:B------:R0:W-:Y:S04]  /*660f0*/  @P5 STG.E.U16 desc[UR10][R4.64], R16 ;  /* 0x0000001004005986 */ /* 0x0001e8000c10150a */
[----:B------:R2:W-:Y:S01]  /*66100*/  @P1 STG.E.U16 desc[UR10][R6.64], R20 ;  /* 0x0000001406001986 */ /* 0x0005e2000c10150a */
[C---:B0-----:R-:W-:Y:S01]  /*66110*/  LEA R4, P1, R3.reuse, R0, 0x1 ;  /* 0x0000000003047211 */ /* 0x041fe200078208ff */
[----:B------:R-:W-:Y:S01]  /*66120*/  IMAD R8, R8, 0x4, R3 ;  /* 0x0000000408087824 */ /* 0x000fe200078e0203 */
[----:B------:R-:W0:Y:S02]  /*66130*/  LDC R16, c[0x0][0x248] ;  /* 0x00009200ff107b82 */ /* 0x000e240000000800 */
[----:B------:R-:W-:-:S02]  /*66140*/  LEA.HI.X.SX32 R5, R3, R2, 0x1, P1 ;  /* 0x0000000203057211 */ /* 0x000fc400008f0eff */
[----:B--2---:R-:W-:Y:S01]  /*66150*/  ISETP.LT.AND P4, PT, R12, UR4, !P0 ;  /* 0x000000040c007c0c */ /* 0x004fe2000c781270 */
[----:B------:R-:W-:-:S03]  /*66160*/  ULDC UR4, c[0x0][0x22c] ;  /* 0x00008b0000047ab9 */ /* 0x000fc60000000800 */
[----:B------:R-:W2:Y:S01]  /*66170*/  LDC R12, c[0x0][0x248] ;  /* 0x00009200ff0c7b82 */ /* 0x000ea20000000800 */
[----:B------:R-:W-:Y:S02]  /*66180*/  ISETP.LT.AND P1, PT, R29, UR4, !P0 ;  /* 0x000000041d007c0c */ /* 0x000fe4000c721270 */
[C---:B------:R-:W-:Y:S01]  /*66190*/  LEA R6, P5, R8.reuse, R0, 0x1 ;  /* 0x0000000008067211 */ /* 0x040fe200078a08ff */
[----:B------:R-:W4:Y:S01]  /*661a0*/  LDL.LU R29, [R1+0x2c4] ;  /* 0x0002c400011d7983 */ /* 0x000f220000300800 */
[----:B------:R-:W-:Y:S02]  /*661b0*/  ULDC UR4, c[0x0][0x22c] ;  /* 0x00008b0000047ab9 */ /* 0x000fe40000000800 */
[----:B------:R-:W-:Y:S01]  /*661c0*/  LEA.HI.X.SX32 R7, R8, R2, 0x1, P5 ;  /* 0x0000000208077211 */ /* 0x000fe200028f0eff */
[----:B---3--:R-:W-:Y:S01]  /*661d0*/  IMAD R8, R25, 0x4, R8 ;  /* 0x0000000419087824 */ /* 0x008fe200078e0208 */
[----:B------:R3:W-:Y:S01]  /*661e0*/  @P3 STG.E.U16 desc[UR10][R4.64], R9 ;  /* 0x0000000904003986 */ /* 0x0007e2000c10150a */
[----:B------:R-:W0:Y:S02]  /*661f0*/  LDC R20, c[0x0][0x248] ;  /* 0x00009200ff147b82 */ /* 0x000e240000000800 */
[----:B-1----:R-:W-:Y:S01]  /*66200*/  IMAD R3, R24, 0x4, R8 ;  /* 0x0000000418037824 */ /* 0x002fe200078e0208 */
[----:B------:R-:W4:Y:S04]  /*66210*/  LDL.LU R25, [R1+0x1ac] ;  /* 0x0001ac0001197983 */ /* 0x000f280000300800 */
[----:B------:R1:W-:Y:S01]  /*66220*/  @P6 STG.E.U16 desc[UR10][R6.64], R13 ;  /* 0x0000000d06006986 */ /* 0x0003e2000c10150a */
[----:B---3--:R-:W-:-:S04]  /*66230*/  LEA R4, P3, R8, R0, 0x1 ;  /* 0x0000000008047211 */ /* 0x008fc800078608ff */
[----:B------:R-:W-:Y:S02]  /*66240*/  LEA.HI.X.SX32 R5, R8, R2, 0x1, P3 ;  /* 0x0000000208057211 */ /* 0x000fe400018f0eff */
[----:B-1----:R-:W-:-:S04]  /*66250*/  LEA R6, P6, R3, R0, 0x1 ;  /* 0x0000000003067211 */ /* 0x002fc800078c08ff */
[----:B------:R-:W-:Y:S01]  /*66260*/  LEA.HI.X.SX32 R7, R3, R2, 0x1, P6 ;  /* 0x0000000203077211 */ /* 0x000fe200030f0eff */
[----:B--2---:R-:W-:Y:S01]  /*66270*/  IMAD R3, R12, 0x4, R3 ;  /* 0x000000040c037824 */ /* 0x004fe200078e0203 */
[----:B------:R-:W-:Y:S01]  /*66280*/  ISETP.LT.AND P5, PT, R26, UR4, !P0 ;  /* 0x000000041a007c0c */ /* 0x000fe2000c7a1270 */
[----:B------:R1:W-:Y:S01]  /*66290*/  @P2 STG.E.U16 desc[UR10][R4.64], R17 ;  /* 0x0000001104002986 */ /* 0x0003e2000c10150a */
[----:B----4-:R-:W-:Y:S01]  /*662a0*/  ISETP.LT.AND P3, PT, R27, UR5, !P0 ;  /* 0x000000051b007c0c */ /* 0x010fe2000c761270 */
[----:B------:R-:W-:Y:S01]  /*662b0*/  ULDC UR4, c[0x0][0x22c] ;  /* 0x00008b0000047ab9 */ /* 0x000fe20000000800 */
[----:B------:R-:W2:Y:S01]  /*662c0*/  LDC R12, c[0x0][0x248] ;  /* 0x00009200ff0c7b82 */ /* 0x000ea20000000800 */
[----:B------:R-:W3:Y:S01]  /*662d0*/  LDL.LU R26, [R1+0x2c8] ;  /* 0x0002c800011a7983 */ /* 0x000ee20000300800 */
[----:B------:R-:W-:Y:S01]  /*662e0*/  ISETP.LT.AND P2, PT, R28, UR4, !P0 ;  /* 0x000000041c007c0c */ /* 0x000fe2000c741270 */
[----:B------:R-:W-:Y:S01]  /*662f0*/  ULDC UR4, c[0x0][0x22c] ;  /* 0x00008b0000047ab9 */ /* 0x000fe20000000800 */
[----:B0-----:R-:W-:Y:S01]  /*66300*/  IMAD R8, R20, 0x4, R3 ;  /* 0x0000000414087824 */ /* 0x001fe200078e0203 */
[----:B------:R0:W-:Y:S01]  /*66310*/  @P4 STG.E.U16 desc[UR10][R6.64], R21 ;  /* 0x0000001506004986 */ /* 0x0001e2000c10150a */
[----:B------:R-:W-:Y:S01]  /*66320*/  PRMT R9, R9, 0x7632, R9 ;  /* 0x0000763209097816 */ /* 0x000fe20000000009 */
[----:B------:R-:W-:-:S02]  /*66330*/  ULDC UR5, c[0x0][0x22c] ;  /* 0x00008b0000057ab9 */ /* 0x000fc40000000800 */
[----:B------:R-:W4:Y:S01]  /*66340*/  LDL.LU R27, [R1+0x2cc] ;  /* 0x0002cc00011b7983 */ /* 0x000f220000300800 */
[----:B-1----:R-:W-:-:S03]  /*66350*/  LEA R4, P4, R3, R0, 0x1 ;  /* 0x0000000003047211 */ /* 0x002fc600078808ff */
[----:B------:R-:W4:Y:S01]  /*66360*/  LDL.LU R28, [R1+0x2d0] ;  /* 0x0002d000011c7983 */ /* 0x000f220000300800 */
[----:B------:R-:W-:Y:S02]  /*66370*/  LEA.HI.X.SX32 R5, R3, R2, 0x1, P4 ;  /* 0x0000000203057211 */ /* 0x000fe400020f0eff */
[----:B------:R-:W-:Y:S02]  /*66380*/  ISETP.LT.AND P4, PT, R29, UR4, !P0 ;  /* 0x000000041d007c0c */ /* 0x000fe4000c781270 */
[C---:B0-----:R-:W-:Y:S01]  /*66390*/  LEA R6, P6, R8.reuse, R0, 0x1 ;  /* 0x0000000008067211 */ /* 0x041fe200078c08ff */
[----:B------:R-:W4:Y:S01]  /*663a0*/  LDL.LU R29, [R1+0x2d4] ;  /* 0x0002d400011d7983 */ /* 0x000f220000300800 */
[----:B------:R-:W-:Y:S01]  /*663b0*/  PRMT R13, R13, 0x7632, R13 ;  /* 0x000076320d0d7816 */ /* 0x000fe2000000000d */
[----:B------:R-:W-:Y:S01]  /*663c0*/  ULDC UR4, c[0x0][0x248] ;  /* 0x0000920000047ab9 */ /* 0x000fe20000000800 */
[----:B------:R-:W-:Y:S01]  /*663d0*/  LEA.HI.X.SX32 R7, R8, R2, 0x1, P6 ;  /* 0x0000000208077211 */ /* 0x000fe200030f0eff */
[----:B------:R-:W-:Y:S01]  /*663e0*/  IMAD R8, R16, 0x4, R8 ;  /* 0x0000000410087824 */ /* 0x000fe200078e0208 */
[----:B------:R0:W-:Y:S01]  /*663f0*/  @P1 STG.E.U16 desc[UR10][R4.64], R9 ;  /* 0x0000000904001986 */ /* 0x0001e2000c10150a */
[----:B------:R-:W-:Y:S01]  /*66400*/  PRMT R17, R17, 0x7632, R17 ;  /* 0x0000763211117816 */ /* 0x000fe20000000011 */
[----:B------:R-:W-:Y:S01]  /*66410*/  IMAD R3, R25, UR4, RZ ;  /* 0x0000000419037c24 */ /* 0x000fe2000f8e02ff */
[----:B------:R-:W-:Y:S01]  /*66420*/  PRMT R21, R21, 0x7632, R21 ;  /* 0x0000763215157816 */ /* 0x000fe20000000015 */
[----:B------:R1:W-:Y:S01]  /*66430*/  @P5 STG.E.U16 desc[UR10][R6.64], R13 ;  /* 0x0000000d06005986 */ /* 0x0003e2000c10150a */
[----:B------:R-:W-:Y:S01]  /*66440*/  ISETP.LT.AND P5, PT, R25, UR5, !P0 ;  /* 0x0000000519007c0c */ /* 0x000fe2000c7a1270 */
[----:B------:R-:W-:Y:S01]  /*66450*/  ULDC UR4, c[0x0][0x22c] ;  /* 0x00008b0000047ab9 */ /* 0x000fe20000000800 */
[----:B------:R-:W4:Y:S01]  /*66460*/  LDC R16, c[0x0][0x248] ;  /* 0x00009200ff107b82 */ /* 0x000f220000000800 */
[----:B------:R-:W4:Y:S01]  /*66470*/  LDL.LU R25, [R1+0x2d8] ;  /* 0x0002d80001197983 */ /* 0x000f220000300800 */
[----:B------:R-:W-:Y:S01]  /*66480*/  ULDC UR5, c[0x0][0x22c] ;  /* 0x00008b0000057ab9 */ /* 0x000fe20000000800 */
[----:B0-----:R-:W-:-:S05]  /*66490*/  LEA R4, P1, R8, R0, 0x1 ;  /* 0x0000000008047211 */ /* 0x001fca00078208ff */
[----:B------:R-:W0:Y:S01]  /*664a0*/  LDC R9, c[0x0][0x248] ;  /* 0x00009200ff097b82 */ /* 0x000e220000000800 */
[----:B------:R-:W-:Y:S01]  /*664b0*/  LEA.HI.X.SX32 R5, R8, R2, 0x1, P1 ;  /* 0x0000000208057211 */ /* 0x000fe200008f0eff */
[----:B--2---:R-:W-:-:S04]  /*664c0*/  IMAD R8, R12, 0x8, R8 ;  /* 0x000000080c087824 */ /* 0x004fc800078e0208 */
[----:B------:R2:W-:Y:S01]  /*664d0*/  @P3 STG.E.U16 desc[UR10][R4.64], R17 ;  /* 0x0000001104003986 */ /* 0x0005e2000c10150a */
[C---:B-1----:R-:W-:Y:S01]  /*664e0*/  LEA R6, P6, R8.reuse, R0, 0x1 ;  /* 0x0000000008067211 */ /* 0x042fe200078c08ff */
[----:B------:R-:W1:Y:S03]  /*664f0*/  LDC R13, c[0x0][0x248] ;  /* 0x00009200ff0d7b82 */ /* 0x000e660000000800 */
[----:B------:R-:W-:Y:S02]  /*66500*/  LEA.HI.X.SX32 R7, R8, R2, 0x1, P6 ;  /* 0x0000000208077211 */ /* 0x000fe400030f0eff */
[----:B---3--:R-:W-:Y:S02]  /*66510*/  ISETP.LT.AND P1, PT, R26, UR6, !P0 ;  /* 0x000000061a007c0c */ /* 0x008fe4000c721270 */
[----:B------:R-:W3:Y:S01]  /*66520*/  LDL.LU R26, [R1+0x2dc] ;  /* 0x0002dc00011a7983 */ /* 0x000ee20000300800 */
[----:B------:R-:W0:Y:S01]  /*66530*/  LDC R12, c[0x0][0x248] ;  /* 0x00009200ff0c7b82 */ /* 0x000e220000000800 */
[----:B--2---:R-:W-:-:S04]  /*66540*/  LEA R4, P3, R3, R0, 0x1 ;  /* 0x0000000003047211 */ /* 0x004fc800078608ff */
[----:B------:R-:W-:Y:S02]  /*66550*/  LEA.HI.X.SX32 R5, R3, R2, 0x1, P3 ;  /* 0x0000000203057211 */ /* 0x000fe400018f0eff */
[----:B----4-:R-:W-:Y:S01]  /*66560*/  ISETP.LT.AND P3, PT, R27, UR4, !P0 ;  /* 0x000000041b007c0c */ /* 0x010fe2000c761270 */
[----:B------:R-:W-:Y:S01]  /*66570*/  ULDC UR4, c[0x0][0x22c] ;  /* 0x00008b0000047ab9 */ /* 0x000fe20000000800 */
[----:B------:R-:W2:Y:S04]  /*66580*/  LDL.LU R27, [R1+0x2e0] ;  /* 0x0002e000011b7983 */ /* 0x000ea80000300800 */
[----:B------:R4:W-:Y:S01]  /*66590*/  @P5 STG.E.U16 desc[UR10][R4.64], R21 ;  /* 0x0000001504005986 */ /* 0x0009e2000c10150a */
[----:B------:R-:W-:Y:S01]  /*665a0*/  ISETP.LT.AND P5, PT, R28, UR4, !P0 ;  /* 0x000000041c007c0c */ /* 0x000fe2000c7a1270 */
[----:B------:R-:W-:-:S02]  /*665b0*/  ULDC UR4, c[0x0][0x22c] ;  /* 0x00008b0000047ab9 */ /* 0x000fc40000000800 */
[----:B------:R-:W-:Y:S04]  /*665c0*/  @P2 STG.E.U16 desc[UR10][R6.64], R10 ;  /* 0x0000000a06002986 */ /* 0x000fe8000c10150a */
[----:B------:R-:W2:Y:S01]  /*665d0*/  LDL.LU R28, [R1+0x2e4] ;  /* 0x0002e400011c7983 */ /* 0x000ea20000300800 */
[----:B------:R-:W-:Y:S01]  /*665e0*/  ISETP.LT.AND P2, PT, R29, UR4, !P0 ;  /* 0x000000041d007c0c */ /* 0x000fe2000c741270 */
[----:B------:R-:W-:Y:S02]  /*665f0*/  IMAD R3, R16, 0x4, R8 ;  /* 0x0000000410037824 */ /* 0x000fe400078e0208 */
[----:B------:R-:W2:Y:S01]  /*66600*/  LDL.LU R29, [R1+0x2e8] ;  /* 0x0002e800011d7983 */ /* 0x000ea20000300800 */
[----:B------:R-:W3:Y:S01]  /*66610*/  LDC R8, c[0x0][0x248] ;  /* 0x00009200ff087b82 */ /* 0x000ee20000000800 */
[----:B------:R-:W-:Y:S01]  /*66620*/  ULDC UR4, c[0x0][0x22c] ;  /* 0x00008b0000047ab9 */ /* 0x000fe20000000800 */
[----:B----4-:R-:W-:Y:S01]  /*66630*/  LEA R4, P6, R3, R0, 0x1 ;  /* 0x0000000003047211 */ /* 0x010fe200078c08ff */
[----:B-1----:R-:W-:-:S03]  /*66640*/  IMAD R13, R13, 0x4, R3 ;  /* 0x000000040d0d7824 */ /* 0x002fc600078e0203 */
[----:B------:R-:W-:Y:S01]  /*66650*/  LEA.HI.X.SX32 R5, R3, R2, 0x1, P6 ;  /* 0x0000000203057211 */ /* 0x000fe200030f0eff */
[----:B0-----:R-:W-:Y:S01]  /*66660*/  IMAD R17, R12, 0x4, R13 ;  /* 0x000000040c117824 */ /* 0x001fe200078e020d */
[----:B------:R-:W0:Y:S03]  /*66670*/  LDC R3, c[0x0][0x248] ;  /* 0x00009200ff037b82 */ /* 0x000e260000000800 */
[----:B------:R1:W-:Y:S01]  /*66680*/  @P4 STG.E.U16 desc[UR10][R4.64], R14 ;  /* 0x0000000e04004986 */ /* 0x0003e2000c10150a */
[----:B------:R-:W-:-:S04]  /*66690*/  IMAD R9, R9, 0x4, R17 ;  /* 0x0000000409097824 */ /* 0x000fc800078e0211 */
[----:B------:R-:W4:Y:S01]  /*666a0*/  LDC R12, c[0x0][0x248] ;  /* 0x00009200ff0c7b82 */ /* 0x000f220000000800 */
[----:B-1----:R-:W-:-:S04]  /*666b0*/  LEA R4, P6, R13, R0, 0x1 ;  /* 0x000000000d047211 */ /* 0x002fc800078c08ff */
[----:B------:R-:W-:Y:S02]  /*666c0*/  LEA.HI.X.SX32 R5, R13, R2, 0x1, P6 ;  /* 0x000000020d057211 */ /* 0x000fe400030f0eff */
[----:B------:R-:W-:-:S03]  /*666d0*/  LEA R6, P6, R17, R0, 0x1 ;  /* 0x0000000011067211 */ /* 0x000fc600078c08ff */
[----:B------:R1:W-:Y:S01]  /*666e0*/  @P1 STG.E.U16 desc[UR10][R4.64], R18 ;  /* 0x0000001204001986 */ /* 0x0003e2000c10150a */
[----:B------:R-:W-:Y:S01]  /*666f0*/  LEA.HI.X.SX32 R7, R17, R2, 0x1, P6 ;  /* 0x0000000211077211 */ /* 0x000fe200030f0eff */
[----:B---3--:R-:W-:Y:S01]  /*66700*/  IMAD R13, R8, 0x4, R9 ;  /* 0x00000004080d7824 */ /* 0x008fe200078e0209 */
[----:B------:R-:W-:Y:S01]  /*66710*/  ISETP.LT.AND P4, PT, R25, UR4, !P0 ;  /* 0x0000000419007c0c */ /* 0x000fe2000c781270 */
[----:B------:R-:W-:Y:S01]  /*66720*/  ULDC UR4, c[0x0][0x22c] ;  /* 0x00008b0000047ab9 */ /* 0x000fe20000000800 */
[----:B------:R-:W3:Y:S04]  /*66730*/  LDL.LU R25, [R1+0x2ec] ;  /* 0x0002ec0001197983 */ /* 0x000ee80000300800 */
[----:B------:R0:W-:Y:S01]  /*66740*/  @P3 STG.E.U16 desc[UR10][R6.64], R22 ;  /* 0x0000001606003986 */ /* 0x0001e2000c10150a */
[----:B-1----:R-:W-:-:S04]  /*66750*/  LEA R4, P6, R9, R0, 0x1 ;  /* 0x0000000009047211 */ /* 0x002fc800078c08ff */
[----:B------:R-:W-:Y:S02]  /*66760*/  LEA.HI.X.SX32 R5, R9, R2, 0x1, P6 ;  /* 0x0000000209057211 */ /* 0x000fe400030f0eff */
[----:B------:R-:W-:Y:S01]  /*66770*/  ISETP.LT.AND P1, PT, R26, UR4, !P0 ;  /* 0x000000041a007c0c */ /* 0x000fe2000c721270 */
[----:B------:R-:W-:Y:S01]  /*66780*/  ULDC UR4, c[0x0][0x22c] ;  /* 0x00008b0000047ab9 */ /* 0x000fe20000000800 */
[----:B------:R-:W3:Y:S01]  /*66790*/  LDL.LU R26, [R1+0x2f0] ;  /* 0x0002f000011a7983 */ /* 0x000ee20000300800 */
[----:B0-----:R-:W-:Y:S01]  /*667a0*/  PRMT R7, R10, 0x7632, R7 ;  /* 0x000076320a077816 */ /* 0x001fe20000000007 */
[----:B------:R-:W0:Y:S01]  /*667b0*/  LDC R9, c[0x0][0x248] ;  /* 0x00009200ff097b82 */ /* 0x000e220000000800 */
[----:B--2---:R-:W-:Y:S01]  /*667c0*/  ISETP.LT.AND P3, PT, R27, UR4, !P0 ;  /* 0x000000041b007c0c */ /* 0x004fe2000c761270 */
[----:B------:R-:W-:Y:S01]  /*667d0*/  ULDC UR4, c[0x0][0x22c] ;  /* 0x00008b0000047ab9 */ /* 0x000fe20000000800 */
[----:B------:R-:W2:Y:S04]  /*667e0*/  LDL.LU R27, [R1+0x2f4] ;  /* 0x0002f400011b7983 */ /* 0x000ea80000300800 */
[----:B------:R1:W-:Y:S01]  /*667f0*/  @P5 STG.E.U16 desc[UR10][R4.64], R7 ;  /* 0x0000000704005986 */ /* 0x0003e2000c10150a */
[----:B------:R-:W-:Y:S01]  /*66800*/  ISETP.LT.AND P6, PT, R28, UR4, !P0 ;  /* 0x000000041c007c0c */ /* 0x000fe2000c7c1270 */
[----:B------:R-:W0:Y:S01]  /*66810*/  LDC R10, c[0x0][0x248] ;  /* 0x00009200ff0a7b82 */ /* 0x000e220000000800 */
[----:B------:R-:W-:Y:S01]  /*66820*/  PRMT R16, R14, 0x7632, R16 ;  /* 0x000076320e107816 */ /* 0x000fe20000000010 */
[----:B------:R-:W2:Y:S01]  /*66830*/  LDL.LU R28, [R1+0x2c0] ;  /* 0x0002c000011c7983 */ /* 0x000ea20000300800 */
[----:B------:R-:W-:Y:S01]  /*66840*/  PRMT R18, R18, 0x7632, R18 ;  /* 0x0000763212127816 */ /* 0x000fe20000000012 */
[----:B------:R-:W-:-:S04]  /*66850*/  ULDC UR4, c[0x0][0x22c] ;  /* 0x00008b0000047ab9 */ /* 0x000fc80000000800 */
[----:B------:R-:W3:Y:S01]  /*66860*/  LDC R14, c[0x0][0x248] ;  /* 0x00009200ff0e7b82 */ /* 0x000ee20000000800 */
[----:B-1----:R-:W-:-:S04]  /*66870*/  LEA R4, P5, R13, R0, 0x1 ;  /* 0x000000000d047211 */ /* 0x002fc800078a08ff */
[----:B------:R-:W-:Y:S02]  /*66880*/  LEA.HI.X.SX32 R5, R13, R2, 0x1, P5 ;  /* 0x000000020d057211 */ /* 0x000fe400028f0eff */
[----:B------:R-:W-:Y:S01]  /*66890*/  ISETP.LT.AND P5, PT, R29, UR5, !P0 ;  /* 0x000000051d007c0c */ /* 0x000fe2000c7a1270 */
[----:B------:R-:W-:Y:S01]  /*668a0*/  IMAD R13, R3, 0x4, R13 ;  /* 0x00000004030d7824 */ /* 0x000fe200078e020d */
[----:B------:R-:W2:Y:S01]  /*668b0*/  LDL.LU R29, [R1+0x1b4] ;  /* 0x0001b400011d7983 */ /* 0x000ea20000300800 */
[----:B------:R-:W1:Y:S01]  /*668c0*/  LDC R3, c[0x0][0x248] ;  /* 0x00009200ff037b82 */ /* 0x000e620000000800 */
[----:B------:R-:W-:Y:S01]  /*668d0*/  PRMT R22, R22, 0x7632, R22 ;  /* 0x0000763216167816 */ /* 0x000fe20000000016 */
[----:B----4-:R-:W-:Y:S01]  /*668e0*/  IMAD R17, R12, 0x4, R13 ;  /* 0x000000040c117824 */ /* 0x010fe200078e020d */
[----:B------:R4:W-:Y:S01]  /*668f0*/  @P2 STG.E.U16 desc[UR10][R4.64], R16 ;  /* 0x0000001004002986 */ /* 0x0009e2000c10150a */
[----:B------:R-:W-:Y:S01]  /*66900*/  LEA R6, P2, R13, R0, 0x1 ;  /* 0x000000000d067211 */ /* 0x000fe200078408ff */
[----:B------:R-:W-:-:S03]  /*66910*/  ULDC UR5, c[0x0][0x22c] ;  /* 0x00008b0000057ab9 */ /* 0x000fc60000000800 */
[----:B------:R-:W-:Y:S01]  /*66920*/  LEA.HI.X.SX32 R7, R13, R2, 0x1, P2 ;  /* 0x000000020d077211 */ /* 0x000fe200010f0eff */
[----:B0-----:R-:W-:Y:S01]  /*66930*/  IMAD R13, R9, 0x4, R17 ;  /* 0x00000004090d7824 */ /* 0x001fe200078e0211 */
[----:B------:R-:W-:-:S04]  /*66940*/  LEA R8, P2, R17, R0, 0x1 ;  /* 0x0000000011087211 */ /* 0x000fc800078408ff */
[----:B------:R-:W-:Y:S01]  /*66950*/  LEA.HI.X.SX32 R9, R17, R2, 0x1, P2 ;  /* 0x0000000211097211 */ /* 0x000fe200010f0eff */
[----:B------:R-:W-:Y:S01]  /*66960*/  IMAD R17, R10, 0x4, R13 ;  /* 0x000000040a117824 */ /* 0x000fe200078e020d */
[----:B----4-:R-:W0:Y:S01]  /*66970*/  LDC R16, c[0x0][0x248] ;  /* 0x00009200ff107b82 */ /* 0x010e220000000800 */
[----:B------:R4:W-:Y:S07]  /*66980*/  @P4 STG.E.U16 desc[UR10][R6.64], R18 ;  /* 0x0000001206004986 */ /* 0x0009ee000c10150a */
[----:B------:R-:W0:Y:S01]  /*66990*/  LDC R10, c[0x0][0x248] ;  /* 0x00009200ff0a7b82 */ /* 0x000e220000000800 */
[----:B------:R-:W-:Y:S01]  /*669a0*/  LEA R4, P4, R13, R0, 0x1 ;  /* 0x000000000d047211 */ /* 0x000fe200078808ff */
[----:B-1----:R-:W-:-:S06]  /*669b0*/  IMAD R3, R3, 0x4, R17 ;  /* 0x0000000403037824 */ /* 0x002fcc00078e0211 */
[----:B----4-:R-:W1:Y:S01]  /*669c0*/  LDC R18, c[0x0][0x248] ;  /* 0x00009200ff127b82 */ /* 0x010e620000000800 */
[----:B------:R-:W-:Y:S02]  /*669d0*/  LEA.HI.X.SX32 R5, R13, R2, 0x1, P4 ;  /* 0x000000020d057211 */ /* 0x000fe400020f0eff */
[C---:B------:R-:W-:Y:S01]  /*669e0*/  LEA R12, P4, R17.reuse, R0, 0x1 ;  /* 0x00000000110c7211 */ /* 0x040fe200078808ff */
[----:B------:R4:W-:Y:S03]  /*669f0*/  @P1 STG.E.U16 desc[UR10][R8.64], R22 ;  /* 0x0000001608001986 */ /* 0x0009e6000c10150a */
[----:B------:R-:W-:Y:S02]  /*66a00*/  LEA.HI.X.SX32 R13, R17, R2, 0x1, P4 ;  /* 0x00000002110d7211 */ /* 0x000fe400020f0eff */
[----:B------:R-:W-:Y:S01]  /*66a10*/  LEA R6, P4, R3, R0, 0x1 ;  /* 0x0000000003067211 */ /* 0x000fe200078808ff */
[----:B------:R0:W-:Y:S01]  /*66a20*/  @P3 STG.E.U16 desc[UR10][R4.64], R11 ;  /* 0x0000000b04003986 */ /* 0x0001e2000c10150a */
[----:B---3--:R-:W-:Y:S01]  /*66a30*/  ISETP.LT.AND P2, PT, R25, UR4, !P0 ;  /* 0x0000000419007c0c */ /* 0x008fe2000c741270 */
[----:B------:R-:W-:Y:S01]  /*66a40*/  ULDC UR4, c[0x0][0x22c] ;  /* 0x00008b0000047ab9 */ /* 0x000fe20000000800 */
[----:B------:R-:W-:Y:S01]  /*66a50*/  LEA.HI.X.SX32 R7, R3, R2, 0x1, P4 ;  /* 0x0000000203077211 */ /* 0x000fe200020f0eff */
[----:B----4-:R-:W-:Y:S01]  /*66a60*/  IMAD R9, R14, 0x4, R3 ;  /* 0x000000040e097824 */ /* 0x010fe200078e0203 */
[----:B------:R1:W-:Y:S03]  /*66a70*/  @P6 STG.E.U16 desc[UR10][R12.64], R15 ;  /* 0x0000000f0c006986 */ /* 0x0003e6000c10150a */
[----:B0-----:R-:W-:Y:S01]  /*66a80*/  IMAD R3, R10, 0x4, R9 ;  /* 0x000000040a037824 */ /* 0x001fe200078e0209 */
[----:B------:R-:W-:Y:S01]  /*66a90*/  ISETP.LT.AND P1, PT, R26, UR4, !P0 ;  /* 0x000000041a007c0c */ /* 0x000fe2000c721270 */
[----:B------:R-:W-:Y:S01]  /*66aa0*/  ULDC UR4, c[0x0][0x22c] ;  /* 0x00008b0000047ab9 */ /* 0x000fe20000000800 */
[----:B------:R-:W-:Y:S01]  /*66ab0*/  PRMT R14, R11, 0x7632, R14 ;  /* 0x000076320b0e7816 */ /* 0x000fe2000000000e */
[----:B------:R-:W-:Y:S01]  /*66ac0*/  IMAD R11, R16, 0x4, R3 ;  /* 0x00000004100b7824 */ /* 0x000fe200078e0203 */
[----:B------:R-:W-:-:S02]  /*66ad0*/  LEA R4, P6, R9, R0, 0x1 ;  /* 0x0000000009047211 */ /* 0x000fc400078c08ff */
[----:B--2---:R-:W-:Y:S01]  /*66ae0*/  ISETP.LT.AND P3, PT, R27, UR4, !P0 ;  /* 0x000000041b007c0c */ /* 0x004fe2000c761270 */
[----:B------:R-:W-:Y:S01]  /*66af0*/  ULDC UR4, c[0x0][0x22c] ;  /* 0x00008b0000047ab9 */ /* 0x000fe20000000800 */
[----:B------:R-:W-:Y:S01]  /*66b00*/  LEA.HI.X.SX32 R5, R9, R2, 0x1, P6 ;  /* 0x0000000209057211 */ /* 0x000fe200030f0eff */
[----:B-1----:R-:W-:Y:S01]  /*66b10*/  IMAD R13, R18, 0x4, R11 ;  /* 0x00000004120d7824 */ /* 0x002fe200078e020b */
[-C--:B------:R-:W-:Y:S02]  /*66b20*/  LEA R8, P6, R3, R0.reuse, 0x1 ;  /* 0x0000000003087211 */ /* 0x080fe400078c08ff */
[----:B------:R-:W-:Y:S01]  /*66b30*/  ISETP.LT.AND P4, PT, R28, UR4, !P0 ;  /* 0x000000041c007c0c */ /* 0x000fe2000c781270 */
[----:B------:R0:W-:Y:S01]  /*66b40*/  @P5 STG.E.U16 desc[UR10][R6.64], R19 ;  /* 0x0000001306005986 */ /* 0x0001e2000c10150a */
[----:B------:R-:W-:Y:S01]  /*66b50*/  LEA R10, P5, R11, R0, 0x1 ;  /* 0x000000000b0a7211 */ /* 0x000fe200078a08ff */
[----:B------:R-:W-:Y:S01]  /*66b60*/  ULDC UR4, c[0x0][0x248] ;  /* 0x0000920000047ab9 */ /* 0x000fe20000000800 */
[----:B------:R-:W-:-:S02]  /*66b70*/  LEA.HI.X.SX32 R9, R3, R2, 0x1, P6 ;  /* 0x0000000203097211 */ /* 0x000fc400030f0eff */
[----:B------:R-:W-:Y:S02]  /*66b80*/  LEA R12, P6, R13, R0, 0x1 ;  /* 0x000000000d0c7211 */ /* 0x000fe400078c08ff */
[----:B------:R-:W-:Y:S02]  /*66b90*/  PRMT R17, R15, 0x7632, R17 ;  /* 0x000076320f117816 */ /* 0x000fe40000000011 */
[-C--:B------:R-:W-:Y:S02]  /*66ba0*/  LEA.HI.X.SX32 R11, R11, R2.reuse, 0x1, P5 ;  /* 0x000000020b0b7211 */ /* 0x080fe400028f0eff */
[----:B------:R-:W-:Y:S02]  /*66bb0*/  LEA.HI.X.SX32 R13, R13, R2, 0x1, P6 ;  /* 0x000000020d0d7211 */ /* 0x000fe400030f0eff */
[----:B0-----:R-:W-:Y:S01]  /*66bc0*/  PRMT R19, R19, 0x7632, R19 ;  /* 0x0000763213137816 */ /* 0x001fe20000000013 */
[----:B------:R0:W-:Y:S04]  /*66bd0*/  @P2 STG.E.U16 desc[UR10][R4.64], R23 ;  /* 0x0000001704002986 */ /* 0x0001e8000c10150a */
[----:B------:R0:W-:Y:S04]  /*66be0*/  @P1 STG.E.U16 desc[UR10][R8.64], R14 ;  /* 0x0000000e08001986 */ /* 0x0001e8000c10150a */
[----:B------:R0:W-:Y:S04]  /*66bf0*/  @P3 STG.E.U16 desc[UR10][R10.64], R17 ;  /* 0x000000110a003986 */ /* 0x0001e8000c10150a */
[----:B------:R0:W-:Y:S01]  /*66c00*/  @P4 STG.E.U16 desc[UR10][R12.64], R19 ;  /* 0x000000130c004986 */ /* 0x0001e2000c10150a */
[C---:B------:R-:W-:Y:S01]  /*66c10*/  ISETP.LT.AND P0, PT, R29.reuse, UR5, !P0 ;  /* 0x000000051d007c0c */ /* 0x040fe2000c701270 */
[----:B------:R-:W-:-:S05]  /*66c20*/  IMAD R15, R29, UR4, RZ ;  /* 0x000000041d0f7c24 */ /* 0x000fca000f8e02ff */
[----:B------:R-:W-:-:S04]  /*66c30*/  LEA R6, P2, R15, R0, 0x1 ;  /* 0x000000000f067211 */ /* 0x000fc800078408ff */
[----:B------:R-:W-:-:S03]  /*66c40*/  LEA.HI.X.SX32 R7, R15, R2, 0x1, P2 ;  /* 0x000000020f077211 */ /* 0x000fc600010f0eff */
[----:B0-----:R-:W-:Y:S06]  /*66c50*/  @!P0 EXIT ;  /* 0x000000000000894d */ /* 0x001fec0003800000 */
[----:B------:R-:W-:-:S05]  /*66c60*/  PRMT R3, R23, 0x7632, R3 ;  /* 0x0000763217037816 */ /* 0x000fca0000000003 */
[----:B------:R-:W-:Y:S01]  /*66c70*/  STG.E.U16 desc[UR10][R6.64], R3 ;  /* 0x0000000306007986 */ /* 0x000fe2000c10150a */
[----:B------:R-:W-:Y:S05]  /*66c80*/  EXIT ;  /* 0x000000000000794d */ /* 0x000fea0003800000 */
.L_x_3:
[----:B------:R-:W-:-:S00]  /*66c90*/  BRA `(.L_x_3) ;  /* 0xfffffffc00fc7947 */ /* 0x000fc0000383ffff */
[----:B------:R-:W-:-:S00]  /*66ca0*/  NOP ;  /* 0x0000000000007918 */ /* 0x000fc00000000000 */
        /* <DEDUP_REMOVED lines=13> */
.L_x_4:


//--------------------- .nv.shared.matmul_kernel  --------------------------
	.section	.nv.shared.matmul_kernel,"aw",@nobits
	.sectionflags	@""
	.align	16
	.zero		1024


//--------------------- .nv.shared.reserved.0     --------------------------
	.section	.nv.shared.reserved.0,"aw",@nobits
	.weak		__nv_reservedSMEM_offset_0_alias
	.size		__nv_reservedSMEM_offset_0_alias, 0, 0
	.other		__nv_reservedSMEM_offset_0_alias,@"STO_CUDA_RESERVED_SHARED STV_DEFAULT"
__nv_reservedSMEM_offset_0_alias:
	.zero		0


//--------------------- .nv.constant0.matmul_kernel --------------------------
	.section	.nv.constant0.matmul_kernel,"a",@progbits
	.sectionflags	@""
	.align	4
.nv.constant0.matmul_kernel:
	.zero		608


//--------------------- SYMBOLS --------------------------

	.type		.nv.reservedSmem.offset0,@object
	.size		.nv.reservedSmem.offset0,0x4
